def matmul_kernel(
    a_ptr,
    b_ptr,
    c_ptr,
    M,
    N,
    K,
    stride_am,
    stride_ak,
    stride_bk,
    stride_bn,
    stride_cm,
    stride_cn,
    BLOCK_M: tl.constexpr,
    BLOCK_N: tl.constexpr,
    BLOCK_K: tl.constexpr,
    GROUP_M: tl.constexpr,
):
    pid = tl.program_id(axis=0)
    num_pid_m = tl.cdiv(M, BLOCK_M)
    num_pid_n = tl.cdiv(N, BLOCK_N)
    num_pid_in_group = GROUP_M * num_pid_n
    group_id = pid // num_pid_in_group
    first_pid_m = group_id * GROUP_M
    group_size_m = min(num_pid_m - first_pid_m, GROUP_M)
    pid_m = first_pid_m + ((pid % num_pid_in_group) % group_size_m)
    pid_n = (pid % num_pid_in_group) // group_size_m

    offs_am = (pid_m * BLOCK_M + tl.arange(0, BLOCK_M)) % M
    offs_bn = (pid_n * BLOCK_N + tl.arange(0, BLOCK_N)) % N
    offs_k = tl.arange(0, BLOCK_K)
    a_ptrs = a_ptr + offs_am[:, None] * stride_am + offs_k[None, :] * stride_ak
    b_ptrs = b_ptr + offs_k[:, None] * stride_bk + offs_bn[None, :] * stride_bn

    acc = tl.zeros((BLOCK_M, BLOCK_N), dtype=tl.float32)
    for kk in range(0, tl.cdiv(K, BLOCK_K)):
        a = tl.load(a_ptrs, mask=offs_k[None, :] < K - kk * BLOCK_K, other=0.0)
        b = tl.load(b_ptrs, mask=offs_k[:, None] < K - kk * BLOCK_K, other=0.0)
        acc = tl.dot(a, b, acc)
        a_ptrs += BLOCK_K * stride_ak
        b_ptrs += BLOCK_K * stride_bk

    c = acc.to(c_ptr.dtype.element_ty)
    offs_cm = pid_m * BLOCK_M + tl.arange(0, BLOCK_M)
    offs_cn = pid_n * BLOCK_N + tl.arange(0, BLOCK_N)
    c_ptrs = c_ptr + offs_cm[:, None] * stride_cm + offs_cn[None, :] * stride_cn
    mask = (offs_cm[:, None] < M) & (offs_cn[None, :] < N)
    tl.store(c_ptrs, c, mask=mask)

# config = {"BLOCK_K": 32, "BLOCK_M": 128, "BLOCK_N": 512, "GROUP_M": 8, "arch": "sm_90", "dtype": "fp32", "num_ctas": 1, "num_stages": 3, "num_warps": 4}
# arch = sm_90


// ===== COMPILED SASS (sm_90a) =====

	.target	sm_90a

	.elftype	@"ET_EXEC"


//--------------------- .note.nv.tkinfo           --------------------------
	.section	.note.nv.tkinfo,"",@"SHT_NOTE"
	.sectionflags	@"SHF_NOTE_NV_TKINFO"
	.tkinfo
        /*0018*/ 	.word	0x00000002
        /*0030*/ 	.string	""
        /*0030*/ 	.string	"ptxas"
        /*0030*/ 	.string	"Cuda compilation tools, release 13.0, V13.0.88"
        /*0030*/ 	.string	"Build cuda_13.0.r13.0/compiler.36424714_0"
        /*0030*/ 	.string	"-v  -suppress-debug-info  -lineinfo  -arch sm_90a "



//--------------------- .note.nv.cuinfo           --------------------------
	.section	.note.nv.cuinfo,"",@"SHT_NOTE"
	.sectionflags	@"SHF_NOTE_NV_CUINFO"
        /*0018*/ 	.short	0x0002
        /*001a*/ 	.short	0x005a
        /*001c*/ 	.short	0x0082
	.zero		2


//--------------------- .nv.info                  --------------------------
	.section	.nv.info,"",@"SHT_CUDA_INFO"
	.align	4


	//----- nvinfo : EIATTR_REGCOUNT
	.align		4
        /*0000*/ 	.byte	0x04, 0x2f
        /*0002*/ 	.short	(.L_1 - .L_0)
	.align		4
.L_0:
        /*0004*/ 	.word	index@(matmul_kernel)
        /*0008*/ 	.word	0x000000ff


	//----- nvinfo : EIATTR_FRAME_SIZE
	.align		4
.L_1:
        /*000c*/ 	.byte	0x04, 0x11
        /*000e*/ 	.short	(.L_3 - .L_2)
	.align		4
.L_2:
        /*0010*/ 	.word	index@(matmul_kernel)
        /*0014*/ 	.word	0x00002090


	//----- nvinfo : EIATTR_MIN_STACK_SIZE
	.align		4
.L_3:
        /*0018*/ 	.byte	0x04, 0x12
        /*001a*/ 	.short	(.L_5 - .L_4)
	.align		4
.L_4:
        /*001c*/ 	.word	index@(matmul_kernel)
        /*0020*/ 	.word	0x00002090
.L_5:


//--------------------- .nv.compat                --------------------------
	.section	.nv.compat,"",@"SHT_CUDA_COMPAT_INFO"
	.align	4
        /*0000*/ 	.byte	0x02, 0x09, 0x01, 0x00, 0x02, 0x02, 0x04, 0x00, 0x02, 0x05, 0x05, 0x00, 0x03, 0x07, 0x01, 0x01
        /*0010*/ 	.byte	0x02, 0x03, 0x00, 0x00, 0x02, 0x06, 0x01, 0x00, 0x04, 0x0b, 0x08, 0x00, 0x00, 0x00, 0x00, 0x00
        /*0020*/ 	.byte	0x00, 0x00, 0x00, 0x00


//--------------------- .nv.info.matmul_kernel    --------------------------
	.section	.nv.info.matmul_kernel,"",@"SHT_CUDA_INFO"
	.sectionflags	@""
	.align	4


	//----- nvinfo : EIATTR_CUDA_API_VERSION
	.align		4
        /*0000*/ 	.byte	0x04, 0x37
        /*0002*/ 	.short	(.L_7 - .L_6)
.L_6:
        /*0004*/ 	.word	0x00000082


	//----- nvinfo : EIATTR_KPARAM_INFO
	.align		4
.L_7:
        /*0008*/ 	.byte	0x04, 0x17
        /*000a*/ 	.short	(.L_9 - .L_8)
.L_8:
        /*000c*/ 	.word	0x00000000
        /*0010*/ 	.short	0x000d
        /*0012*/ 	.short	0x0048
        /*0014*/ 	.byte	0x00, 0xf4, 0x21, 0x00


	//----- nvinfo : EIATTR_KPARAM_INFO
	.align		4
.L_9:
        /*0018*/ 	.byte	0x04, 0x17
        /*001a*/ 	.short	(.L_11 - .L_10)
.L_10:
        /*001c*/ 	.word	0x00000000
        /*0020*/ 	.short	0x000c
        /*0022*/ 	.short	0x0040
        /*0024*/ 	.byte	0x00, 0xf4, 0x21, 0x00


	//----- nvinfo : EIATTR_KPARAM_INFO
	.align		4
.L_11:
        /*0028*/ 	.byte	0x04, 0x17
        /*002a*/ 	.short	(.L_13 - .L_12)
.L_12:
        /*002c*/ 	.word	0x00000000
        /*0030*/ 	.short	0x000b
        /*0032*/ 	.short	0x0038
        /*0034*/ 	.byte	0x00, 0xf0, 0x11, 0x00


	//----- nvinfo : EIATTR_KPARAM_INFO
	.align		4
.L_13:
        /*0038*/ 	.byte	0x04, 0x17
        /*003a*/ 	.short	(.L_15 - .L_14)
.L_14:
        /*003c*/ 	.word	0x00000000
        /*0040*/ 	.short	0x000a
        /*0042*/ 	.short	0x0034
        /*0044*/ 	.byte	0x00, 0xf0, 0x11, 0x00


	//----- nvinfo : EIATTR_KPARAM_INFO
	.align		4
.L_15:
        /*0048*/ 	.byte	0x04, 0x17
        /*004a*/ 	.short	(.L_17 - .L_16)
.L_16:
        /*004c*/ 	.word	0x00000000
        /*0050*/ 	.short	0x0009
        /*0052*/ 	.short	0x0030
        /*0054*/ 	.byte	0x00, 0xf0, 0x11, 0x00


	//----- nvinfo : EIATTR_KPARAM_INFO
	.align		4
.L_17:
        /*0058*/ 	.byte	0x04, 0x17
        /*005a*/ 	.short	(.L_19 - .L_18)
.L_18:
        /*005c*/ 	.word	0x00000000
        /*0060*/ 	.short	0x0008
        /*0062*/ 	.short	0x002c
        /*0064*/ 	.byte	0x00, 0xf0, 0x11, 0x00


	//----- nvinfo : EIATTR_KPARAM_INFO
	.align		4
.L_19:
        /*0068*/ 	.byte	0x04, 0x17
        /*006a*/ 	.short	(.L_21 - .L_20)
.L_20:
        /*006c*/ 	.word	0x00000000
        /*0070*/ 	.short	0x0007
        /*0072*/ 	.short	0x0028
        /*0074*/ 	.byte	0x00, 0xf0, 0x11, 0x00


	//----- nvinfo : EIATTR_KPARAM_INFO
	.align		4
.L_21:
        /*0078*/ 	.byte	0x04, 0x17
        /*007a*/ 	.short	(.L_23 - .L_22)
.L_22:
        /*007c*/ 	.word	0x00000000
        /*0080*/ 	.short	0x0006
        /*0082*/ 	.short	0x0024
        /*0084*/ 	.byte	0x00, 0xf0, 0x11, 0x00


	//----- nvinfo : EIATTR_KPARAM_INFO
	.align		4
.L_23:
        /*0088*/ 	.byte	0x04, 0x17
        /*008a*/ 	.short	(.L_25 - .L_24)
.L_24:
        /*008c*/ 	.word	0x00000000
        /*0090*/ 	.short	0x0005
        /*0092*/ 	.short	0x0020
        /*0094*/ 	.byte	0x00, 0xf0, 0x11, 0x00


	//----- nvinfo : EIATTR_KPARAM_INFO
	.align		4
.L_25:
        /*0098*/ 	.byte	0x04, 0x17
        /*009a*/ 	.short	(.L_27 - .L_26)
.L_26:
        /*009c*/ 	.word	0x00000000
        /*00a0*/ 	.short	0x0004
        /*00a2*/ 	.short	0x001c
        /*00a4*/ 	.byte	0x00, 0xf0, 0x11, 0x00


	//----- nvinfo : EIATTR_KPARAM_INFO
	.align		4
.L_27:
        /*00a8*/ 	.byte	0x04, 0x17
        /*00aa*/ 	.short	(.L_29 - .L_28)
.L_28:
        /*00ac*/ 	.word	0x00000000
        /*00b0*/ 	.short	0x0003
        /*00b2*/ 	.short	0x0018
        /*00b4*/ 	.byte	0x00, 0xf0, 0x11, 0x00


	//----- nvinfo : EIATTR_KPARAM_INFO
	.align		4
.L_29:
        /*00b8*/ 	.byte	0x04, 0x17
        /*00ba*/ 	.short	(.L_31 - .L_30)
.L_30:
        /*00bc*/ 	.word	0x00000000
        /*00c0*/ 	.short	0x0002
        /*00c2*/ 	.short	0x0010
        /*00c4*/ 	.byte	0x00, 0xf4, 0x21, 0x00


	//----- nvinfo : EIATTR_KPARAM_INFO
	.align		4
.L_31:
        /*00c8*/ 	.byte	0x04, 0x17
        /*00ca*/ 	.short	(.L_33 - .L_32)
.L_32:
        /*00cc*/ 	.word	0x00000000
        /*00d0*/ 	.short	0x0001
        /*00d2*/ 	.short	0x0008
        /*00d4*/ 	.byte	0x00, 0xf4, 0x21, 0x00


	//----- nvinfo : EIATTR_KPARAM_INFO
	.align		4
.L_33:
        /*00d8*/ 	.byte	0x04, 0x17
        /*00da*/ 	.short	(.L_35 - .L_34)
.L_34:
        /*00dc*/ 	.word	0x00000000
        /*00e0*/ 	.short	0x0000
        /*00e2*/ 	.short	0x0000
        /*00e4*/ 	.byte	0x00, 0xf4, 0x21, 0x00


	//----- nvinfo : EIATTR_SPARSE_MMA_MASK
	.align		4
.L_35:
        /*00e8*/ 	.byte	0x03, 0x50
        /*00ea*/ 	.short	0x0000


	//----- nvinfo : EIATTR_MAXREG_COUNT
	.align		4
        /*00ec*/ 	.byte	0x03, 0x1b
        /*00ee*/ 	.short	0x00ff


	//----- nvinfo : EIATTR_NUM_BARRIERS
	.align		4
        /*00f0*/ 	.byte	0x02, 0x4c
        /*00f2*/ 	.byte	0x01
	.zero		1


	//----- nvinfo : EIATTR_ANNOTATIONS
	.align		4
        /*00f4*/ 	.byte	0x04, 0x55
        /*00f6*/ 	.short	(.L_37 - .L_36)


	//   ....[0]....
.L_36:
        /*00f8*/ 	.word	0x00000001
        /*00fc*/ 	.byte	0x00, 0x01, 0x00, 0x00, 0x01, 0x00, 0x00, 0x00, 0x10, 0x08, 0x00, 0x00, 0x01, 0x00, 0x00, 0x00
        /* <DEDUP_REMOVED lines=2515> */
        /*9e3c*/ 	.byte	0xd0, 0x67, 0x04, 0x00


	//----- nvinfo : EIATTR_MERCURY_ISA_VERSION
	.align		4
.L_37:
        /*9e40*/ 	.byte	0x03, 0x5f
        /*9e42*/ 	.short	0x0101


	//----- nvinfo : EIATTR_EXIT_INSTR_OFFSETS
	.align		4
        /*9e44*/ 	.byte	0x04, 0x1c
        /*9e46*/ 	.short	(.L_39 - .L_38)


	//   ....[0]....
.L_38:
        /*9e48*/ 	.word	0x000467c0


	//   ....[1]....
        /*9e4c*/ 	.word	0x000467f0


	//----- nvinfo : EIATTR_REQNTID
	.align		4
.L_39:
        /*9e50*/ 	.byte	0x04, 0x10
        /*9e52*/ 	.short	(.L_41 - .L_40)
.L_40:
        /*9e54*/ 	.word	0x00000080
        /*9e58*/ 	.word	0x00000001
        /*9e5c*/ 	.word	0x00000001


	//----- nvinfo : EIATTR_CBANK_PARAM_SIZE
	.align		4
.L_41:
        /*9e60*/ 	.byte	0x03, 0x19
        /*9e62*/ 	.short	0x0050


	//----- nvinfo : EIATTR_PARAM_CBANK
	.align		4
        /*9e64*/ 	.byte	0x04, 0x0a
        /*9e66*/ 	.short	(.L_43 - .L_42)
	.align		4
.L_42:
        /*9e68*/ 	.word	index@(.nv.constant0.matmul_kernel)
        /*9e6c*/ 	.short	0x0210
        /*9e6e*/ 	.short	0x0050


	//----- nvinfo : EIATTR_SW_WAR
	.align		4
.L_43:
        /*9e70*/ 	.byte	0x04, 0x36
        /*9e72*/ 	.short	(.L_45 - .L_44)
.L_44:
        /*9e74*/ 	.word	0x00000008
.L_45:


//--------------------- .nv.callgraph             --------------------------
	.section	.nv.callgraph,"",@"SHT_CUDA_CALLGRAPH"
	.align	4
	.sectionentsize	8
	.align		4
        /*0000*/ 	.word	0x00000000
	.align		4
        /*0004*/ 	.word	0xffffffff
	.align		4
        /*0008*/ 	.word	0x00000000
	.align		4
        /*000c*/ 	.word	0xfffffffe
	.align		4
        /*0010*/ 	.word	0x00000000
	.align		4
        /*0014*/ 	.word	0xfffffffd
	.align		4
        /*0018*/ 	.word	0x00000000
	.align		4
        /*001c*/ 	.word	0xfffffffc


//--------------------- .text.matmul_kernel       --------------------------
	.section	.text.matmul_kernel,"ax",@progbits
	.align	128
        .global         matmul_kernel
        .type           matmul_kernel,@function
        .size           matmul_kernel,(.L_x_3 - matmul_kernel)
        .other          matmul_kernel,@"STO_CUDA_ENTRY STV_DEFAULT"
matmul_kernel:
.text.matmul_kernel:
[----:B------:R-:W1:Y:S08]  /*0000*/  LDC R1, c[0x0][0x28] ;  /* 0x00000a00ff017b82 */ /* 0x000e700000000800 */
[----:B------:R-:W2:Y:S01]  /*0010*/  LDC.64 R2, c[0x0][0x228] ;  /* 0x00008a00ff027b82 */ /* 0x000ea20000000a00 */
[----:B-1----:R-:W-:Y:S01]  /*0020*/  VIADD R1, R1, 0xffffdf70 ;  /* 0xffffdf7001017836 */ /* 0x002fe20000000000 */
[----:B------:R-:W1:Y:S01]  /*0030*/  S2R R5, SR_CTAID.X ;  /* 0x0000000000057919 */ /* 0x000e620000002500 */
[----:B------:R-:W-:Y:S01]  /*0040*/  ULDC.64 UR4, c[0x0][0x230] ;  /* 0x00008c0000047ab9 */ /* 0x000fe20000000a00 */
[----:B------:R-:W-:Y:S01]  /*0050*/  ULDC UR7, c[0x0][0x230] ;  /* 0x00008c0000077ab9 */ /* 0x000fe20000000800 */
[----:B------:R-:W-:Y:S01]  /*0060*/  UIADD3 UR4, UR4, 0x1f, URZ ;  /* 0x0000001f04047890 */ /* 0x000fe2000fffe03f */
[----:B------:R-:W3:Y:S01]  /*0070*/  S2R R143, SR_TID.X ;  /* 0x00000000008f7919 */ /* 0x000ee20000002100 */
[----:B------:R-:W-:Y:S01]  /*0080*/  ULDC.64 UR12, c[0x0][0x218] ;  /* 0x00008600000c7ab9 */ /* 0x000fe20000000a00 */
[----:B------:R-:W4:Y:S01]  /*0090*/  LDC.64 R202, c[0x0][0x238] ;  /* 0x00008e00ffca7b82 */ /* 0x000f220000000a00 */
[----:B------:R-:W-:Y:S01]  /*00a0*/  UISETP.GT.AND UP0, UPT, UR4, 0x1f, UPT ;  /* 0x0000001f0400788c */ /* 0x000fe2000bf04270 */
[----:B------:R-:W-:Y:S01]  /*00b0*/  ULDC.64 UR8, c[0x0][0x210] ;  /* 0x0000840000087ab9 */ /* 0x000fe20000000a00 */
[----:B------:R-:W-:-:S02]  /*00c0*/  ULDC.64 UR10, c[0x0][0x208] ;  /* 0x00008200000a7ab9 */ /* 0x000fc40000000a00 */
[----:B------:R-:W-:-:S03]  /*00d0*/  USEL UR6, URZ, 0x4, !UP0 ;  /* 0x000000043f067887 */ /* 0x000fc6000c000000 */
[----:B------:R-:W3:Y:S01]  /*00e0*/  LDC R181, c[0x0][0x230] ;  /* 0x00008c00ffb57b82 */ /* 0x000ee20000000800 */
[----:B--2---:R-:W-:Y:S01]  /*00f0*/  IMAD.MOV.U32 R41, RZ, RZ, R3 ;  /* 0x000000ffff297224 */ /* 0x004fe200078e0003 */
[----:B------:R2:W-:Y:S01]  /*0100*/  STL.64 [R1+0x950], R2 ;  /* 0x0009500201007387 */ /* 0x0005e20000100a00 */
[----:B------:R-:W-:Y:S02]  /*0110*/  IMAD.MOV.U32 R123, RZ, RZ, R2 ;  /* 0x000000ffff7b7224 */ /* 0x000fe400078e0002 */
[----:B------:R-:W-:Y:S01]  /*0120*/  VIADD R0, R41, 0x1ff ;  /* 0x000001ff29007836 */ /* 0x000fe20000000000 */
[----:B------:R-:W-:Y:S02]  /*0130*/  LOP3.LUT R177, RZ, R41, RZ, 0x33, !PT ;  /* 0x00000029ffb17212 */ /* 0x000fe400078e33ff */
[----:B------:R-:W-:Y:S01]  /*0140*/  IABS R11, R123 ;  /* 0x0000007b000b7213 */ /* 0x000fe20000000000 */
[C---:B----4-:R-:W-:Y:S01]  /*0150*/  IMAD R127, R202.reuse, 0xc, RZ ;  /* 0x0000000cca7f7824 */ /* 0x050fe200078e02ff */
[----:B-1----:R-:W-:Y:S01]  /*0160*/  IABS R8, R5 ;  /* 0x0000000500087213 */ /* 0x002fe20000000000 */
[C---:B------:R-:W-:Y:S01]  /*0170*/  IMAD R155, R202.reuse, 0x5, RZ ;  /* 0x00000005ca9b7824 */ /* 0x040fe200078e02ff */
[----:B--2---:R-:W-:Y:S01]  /*0180*/  SHF.R.S32.HI R3, RZ, 0x1f, R0 ;  /* 0x0000001fff037819 */ /* 0x004fe20000011400 */
[C---:B------:R-:W-:Y:S01]  /*0190*/  IMAD.SHL.U32 R151, R202.reuse, 0x8, RZ ;  /* 0x00000008ca977824 */ /* 0x040fe200078e00ff */
[----:B---3--:R-:W-:Y:S01]  /*01a0*/  LOP3.LUT R139, R143, 0x7f, RZ, 0xc0, !PT ;  /* 0x0000007f8f8b7812 */ /* 0x008fe200078ec0ff */
[C---:B------:R-:W-:Y:S01]  /*01b0*/  IMAD R131, R202.reuse, 0x9, RZ ;  /* 0x00000009ca837824 */ /* 0x040fe200078e02ff */
[----:B------:R-:W-:Y:S01]  /*01c0*/  LEA.HI R3, R3, R0, RZ, 0x9 ;  /* 0x0000000003037211 */ /* 0x000fe200078f48ff */
[C---:B------:R-:W-:Y:S01]  /*01d0*/  IMAD R147, R202.reuse, 0x12, RZ ;  /* 0x00000012ca937824 */ /* 0x040fe200078e02ff */
[----:B------:R-:W-:Y:S01]  /*01e0*/  LOP3.LUT R135, R143, 0x1f, RZ, 0xc0, !PT ;  /* 0x0000001f8f877812 */ /* 0x000fe200078ec0ff */
[C---:B------:R-:W-:Y:S01]  /*01f0*/  IMAD R221, R202.reuse, 0x24, RZ ;  /* 0x00000024cadd7824 */ /* 0x040fe200078e02ff */
[----:B------:R-:W-:Y:S01]  /*0200*/  SHF.R.S32.HI R3, RZ, 0x9, R3 ;  /* 0x00000009ff037819 */ /* 0x000fe20000011403 */
[----:B------:R-:W-:-:S02]  /*0210*/  IMAD R219, R202, 0x2c, RZ ;  /* 0x0000002ccadb7824 */ /* 0x000fc400078e02ff */
[C---:B------:R-:W-:Y:S02]  /*0220*/  IMAD R229, R202.reuse, 0x34, RZ ;  /* 0x00000034cae57824 */ /* 0x040fe400078e02ff */
[----:B------:R-:W-:Y:S02]  /*0230*/  IMAD.SHL.U32 R4, R3, 0x8, RZ ;  /* 0x0000000803047824 */ /* 0x000fe400078e00ff */
[C---:B------:R-:W-:Y:S02]  /*0240*/  IMAD R231, R202.reuse, 0x28, RZ ;  /* 0x00000028cae77824 */ /* 0x040fe400078e02ff */
[C---:B------:R-:W-:Y:S01]  /*0250*/  IMAD R207, R202.reuse, 0x38, RZ ;  /* 0x00000038cacf7824 */ /* 0x040fe200078e02ff */
[-C--:B------:R-:W-:Y:S01]  /*0260*/  IABS R7, R4.reuse ;  /* 0x0000000400077213 */ /* 0x080fe20000000000 */
[C---:B------:R-:W-:Y:S01]  /*0270*/  IMAD R223, R202.reuse, 0x30, RZ ;  /* 0x00000030cadf7824 */ /* 0x040fe200078e02ff */
[----:B------:R-:W-:Y:S01]  /*0280*/  IABS R10, R4 ;  /* 0x00000004000a7213 */ /* 0x000fe20000000000 */
[C---:B------:R-:W-:Y:S01]  /*0290*/  IMAD R225, R202.reuse, 0x3c, RZ ;  /* 0x0000003ccae17824 */ /* 0x040fe200078e02ff */
[----:B------:R-:W1:Y:S01]  /*02a0*/  I2F.RP R0, R7 ;  /* 0x0000000700007306 */ /* 0x000e620000209400 */
[----:B------:R-:W-:-:S02]  /*02b0*/  IMAD R217, R202, 0x44, RZ ;  /* 0x00000044cad97824 */ /* 0x000fc400078e02ff */
[C---:B------:R-:W-:Y:S02]  /*02c0*/  IMAD R201, R202.reuse, 0x48, RZ ;  /* 0x00000048cac97824 */ /* 0x040fe400078e02ff */
[C---:B------:R-:W-:Y:S02]  /*02d0*/  IMAD R209, R202.reuse, 0x4c, RZ ;  /* 0x0000004ccad17824 */ /* 0x040fe400078e02ff */
[C---:B------:R-:W-:Y:S02]  /*02e0*/  IMAD R199, R202.reuse, 0x50, RZ ;  /* 0x00000050cac77824 */ /* 0x040fe400078e02ff */
[C---:B------:R-:W-:Y:S02]  /*02f0*/  IMAD R215, R202.reuse, 0x54, RZ ;  /* 0x00000054cad77824 */ /* 0x040fe400078e02ff */
[C---:B------:R-:W-:Y:S02]  /*0300*/  IMAD R205, R202.reuse, 0x58, RZ ;  /* 0x00000058cacd7824 */ /* 0x040fe400078e02ff */
[C---:B------:R-:W-:Y:S01]  /*0310*/  IMAD R211, R202.reuse, 0x5c, RZ ;  /* 0x0000005ccad37824 */ /* 0x040fe200078e02ff */
[----:B-1----:R-:W1:Y:S01]  /*0320*/  MUFU.RCP R0, R0 ;  /* 0x0000000000007308 */ /* 0x002e620000001000 */
[----:B------:R-:W-:-:S02]  /*0330*/  IMAD R213, R202, 0x60, RZ ;  /* 0x00000060cad57824 */ /* 0x000fc400078e02ff */
[C---:B------:R-:W-:Y:S02]  /*0340*/  IMAD R193, R202.reuse, 0x64, RZ ;  /* 0x00000064cac17824 */ /* 0x040fe400078e02ff */
[C---:B------:R-:W-:Y:S02]  /*0350*/  IMAD R197, R202.reuse, 0x68, RZ ;  /* 0x00000068cac57824 */ /* 0x040fe400078e02ff */
[C---:B------:R-:W-:Y:S02]  /*0360*/  IMAD R195, R202.reuse, 0x6c, RZ ;  /* 0x0000006ccac37824 */ /* 0x040fe400078e02ff */
[C---:B------:R-:W-:Y:S02]  /*0370*/  IMAD R191, R202.reuse, 0x70, RZ ;  /* 0x00000070cabf7824 */ /* 0x040fe400078e02ff */
[----:B------:R-:W-:Y:S02]  /*0380*/  IMAD R189, R202, 0x78, RZ ;  /* 0x00000078cabd7824 */ /* 0x000fe400078e02ff */
[----:B-1----:R-:W-:-:S02]  /*0390*/  VIADD R2, R0, 0xffffffe ;  /* 0x0ffffffe00027836 */ /* 0x002fc40000000000 */
[----:B------:R-:W-:Y:S02]  /*03a0*/  IMAD.MOV R0, RZ, RZ, -R10 ;  /* 0x000000ffff007224 */ /* 0x000fe400078e0a0a */
[----:B------:R1:W2:Y:S02]  /*03b0*/  F2I.FTZ.U32.TRUNC.NTZ R3, R2 ;  /* 0x0000000200037305 */ /* 0x0002a4000021f000 */
[----:B-1----:R-:W-:Y:S02]  /*03c0*/  IMAD.MOV.U32 R2, RZ, RZ, RZ ;  /* 0x000000ffff027224 */ /* 0x002fe400078e00ff */
[----:B--2---:R-:W-:-:S04]  /*03d0*/  IMAD.MOV R6, RZ, RZ, -R3 ;  /* 0x000000ffff067224 */ /* 0x004fc800078e0a03 */
[----:B------:R-:W-:Y:S02]  /*03e0*/  IMAD R9, R6, R7, RZ ;  /* 0x0000000706097224 */ /* 0x000fe400078e02ff */
[----:B------:R-:W-:Y:S02]  /*03f0*/  IMAD.MOV.U32 R6, RZ, RZ, R8 ;  /* 0x000000ffff067224 */ /* 0x000fe400078e0008 */
[----:B------:R-:W-:-:S06]  /*0400*/  IMAD.HI.U32 R3, R3, R9, R2 ;  /* 0x0000000903037227 */ /* 0x000fcc00078e0002 */
[----:B------:R-:W-:-:S04]  /*0410*/  IMAD.HI.U32 R3, R3, R6, RZ ;  /* 0x0000000603037227 */ /* 0x000fc800078e00ff */
[----:B------:R-:W-:-:S05]  /*0420*/  IMAD R0, R3, R0, R6 ;  /* 0x0000000003007224 */ /* 0x000fca00078e0206 */
[----:B------:R-:W-:-:S13]  /*0430*/  ISETP.GT.U32.AND P1, PT, R7, R0, PT ;  /* 0x000000000700720c */ /* 0x000fda0003f24070 */
[----:B------:R-:W-:Y:S02]  /*0440*/  @!P1 IMAD.IADD R0, R0, 0x1, -R7 ;  /* 0x0000000100009824 */ /* 0x000fe400078e0a07 */
[----:B------:R-:W-:Y:S01]  /*0450*/  @!P1 VIADD R3, R3, 0x1 ;  /* 0x0000000103039836 */ /* 0x000fe20000000000 */
[----:B------:R-:W-:Y:S02]  /*0460*/  ISETP.NE.AND P1, PT, R4, RZ, PT ;  /* 0x000000ff0400720c */ /* 0x000fe40003f25270 */
[----:B------:R-:W-:Y:S02]  /*0470*/  ISETP.GE.U32.AND P0, PT, R0, R7, PT ;  /* 0x000000070000720c */ /* 0x000fe40003f06070 */
[----:B------:R-:W-:-:S04]  /*0480*/  LOP3.LUT R0, R5, R4, RZ, 0x3c, !PT ;  /* 0x0000000405007212 */ /* 0x000fc800078e3cff */
[----:B------:R-:W-:Y:S01]  /*0490*/  ISETP.GE.AND P2, PT, R0, RZ, PT ;  /* 0x000000ff0000720c */ /* 0x000fe20003f46270 */
[----:B------:R-:W-:-:S06]  /*04a0*/  VIADD R0, R123, 0x7f ;  /* 0x0000007f7b007836 */ /* 0x000fcc0000000000 */
[----:B------:R-:W-:-:S04]  /*04b0*/  @P0 VIADD R3, R3, 0x1 ;  /* 0x0000000103030836 */ /* 0x000fc80000000000 */
[----:B------:R-:W-:Y:S01]  /*04c0*/  IMAD.MOV.U32 R2, RZ, RZ, R3 ;  /* 0x000000ffff027224 */ /* 0x000fe200078e0003 */
[----:B------:R-:W-:-:S03]  /*04d0*/  SHF.R.S32.HI R3, RZ, 0x1f, R0 ;  /* 0x0000001fff037819 */ /* 0x000fc60000011400 */
[----:B------:R-:W-:Y:S01]  /*04e0*/  @!P2 IMAD.MOV R2, RZ, RZ, -R2 ;  /* 0x000000ffff02a224 */ /* 0x000fe200078e0a02 */
[----:B------:R-:W-:Y:S02]  /*04f0*/  @!P1 LOP3.LUT R2, RZ, R4, RZ, 0x33, !PT ;  /* 0x00000004ff029212 */ /* 0x000fe400078e33ff */
[----:B------:R-:W-:-:S03]  /*0500*/  LEA.HI R3, R3, R0, RZ, 0x7 ;  /* 0x0000000003037211 */ /* 0x000fc600078f38ff */
[----:B------:R-:W-:Y:S02]  /*0510*/  IMAD.SHL.U32 R10, R2, 0x8, RZ ;  /* 0x00000008020a7824 */ /* 0x000fe400078e00ff */
[----:B------:R-:W-:-:S03]  /*0520*/  IMAD.MOV R2, RZ, RZ, -R2 ;  /* 0x000000ffff027224 */ /* 0x000fc600078e0a02 */
[----:B------:R-:W-:Y:S01]  /*0530*/  LEA.HI.SX32 R3, R3, -R10, 0x19 ;  /* 0x8000000a03037211 */ /* 0x000fe200078fcaff */
[----:B------:R-:W-:Y:S02]  /*0540*/  IMAD R12, R4, R2, R5 ;  /* 0x00000002040c7224 */ /* 0x000fe400078e0205 */
[----:B------:R-:W-:Y:S01]  /*0550*/  IMAD.MOV.U32 R2, RZ, RZ, RZ ;  /* 0x000000ffff027224 */ /* 0x000fe200078e00ff */
[----:B------:R-:W-:Y:S02]  /*0560*/  VIMNMX R13, R3, 0x8, PT ;  /* 0x00000008030d7848 */ /* 0x000fe40003fe0100 */
[----:B------:R-:W-:Y:S02]  /*0570*/  IABS R7, R12 ;  /* 0x0000000c00077213 */ /* 0x000fe40000000000 */
[-C--:B------:R-:W-:Y:S02]  /*0580*/  IABS R8, R13.reuse ;  /* 0x0000000d00087213 */ /* 0x080fe40000000000 */
[----:B------:R-:W-:-:S02]  /*0590*/  IABS R4, R13 ;  /* 0x0000000d00047213 */ /* 0x000fc40000000000 */
[----:B------:R-:W1:Y:S08]  /*05a0*/  I2F.RP R0, R8 ;  /* 0x0000000800007306 */ /* 0x000e700000209400 */
[----:B-1----:R-:W1:Y:S02]  /*05b0*/  MUFU.RCP R0, R0 ;  /* 0x0000000000007308 */ /* 0x002e640000001000 */
[----:B-1----:R-:W-:Y:S01]  /*05c0*/  VIADD R3, R0, 0xffffffe ;  /* 0x0ffffffe00037836 */ /* 0x002fe20000000000 */
[----:B------:R-:W-:-:S05]  /*05d0*/  IABS R0, R41 ;  /* 0x0000002900007213 */ /* 0x000fca0000000000 */
[----:B------:R-:W1:Y:S02]  /*05e0*/  F2I.FTZ.U32.TRUNC.NTZ R3, R3 ;  /* 0x0000000300037305 */ /* 0x000e64000021f000 */
[----:B-1----:R-:W-:-:S04]  /*05f0*/  IMAD.MOV R6, RZ, RZ, -R3 ;  /* 0x000000ffff067224 */ /* 0x002fc800078e0a03 */
[----:B------:R-:W-:Y:S02]  /*0600*/  IMAD.MOV.U32 R5, RZ, RZ, R6 ;  /* 0x000000ffff057224 */ /* 0x000fe400078e0006 */
[----:B------:R-:W1:Y:S02]  /*0610*/  I2F.RP R6, R11 ;  /* 0x0000000b00067306 */ /* 0x000e640000209400 */
[----:B------:R-:W-:-:S04]  /*0620*/  IMAD R5, R5, R8, RZ ;  /* 0x0000000805057224 */ /* 0x000fc800078e02ff */
[----:B------:R-:W-:-:S04]  /*0630*/  IMAD.HI.U32 R2, R3, R5, R2 ;  /* 0x0000000503027227 */ /* 0x000fc800078e0002 */
[----:B------:R-:W-:Y:S02]  /*0640*/  IMAD.MOV R3, RZ, RZ, -R4 ;  /* 0x000000ffff037224 */ /* 0x000fe400078e0a04 */
[----:B------:R-:W-:Y:S01]  /*0650*/  IMAD.HI.U32 R2, R2, R7, RZ ;  /* 0x0000000702027227 */ /* 0x000fe200078e00ff */
[----:B------:R-:W2:Y:S03]  /*0660*/  I2F.RP R4, R0 ;  /* 0x0000000000047306 */ /* 0x000ea60000209400 */
[----:B------:R-:W-:-:S05]  /*0670*/  IMAD R3, R2, R3, R7 ;  /* 0x0000000302037224 */ /* 0x000fca00078e0207 */
[----:B------:R-:W-:Y:S01]  /*0680*/  ISETP.GT.U32.AND P1, PT, R8, R3, PT ;  /* 0x000000030800720c */ /* 0x000fe20003f24070 */
[----:B-1----:R-:W1:Y:S08]  /*0690*/  MUFU.RCP R6, R6 ;  /* 0x0000000600067308 */ /* 0x002e700000001000 */
[----:B--2---:R-:W2:Y:S04]  /*06a0*/  MUFU.RCP R4, R4 ;  /* 0x0000000400047308 */ /* 0x004ea80000001000 */
[----:B------:R-:W-:-:S02]  /*06b0*/  @!P1 IMAD.IADD R3, R3, 0x1, -R8 ;  /* 0x0000000103039824 */ /* 0x000fc400078e0a08 */
[----:B------:R-:W-:Y:S01]  /*06c0*/  @!P1 VIADD R2, R2, 0x1 ;  /* 0x0000000102029836 */ /* 0x000fe20000000000 */
[----:B------:R-:W-:Y:S02]  /*06d0*/  ISETP.NE.AND P1, PT, R13, RZ, PT ;  /* 0x000000ff0d00720c */ /* 0x000fe40003f25270 */
[----:B------:R-:W-:Y:S01]  /*06e0*/  ISETP.GE.U32.AND P0, PT, R3, R8, PT ;  /* 0x000000080300720c */ /* 0x000fe20003f06070 */
[----:B-1----:R-:W-:Y:S01]  /*06f0*/  VIADD R8, R6, 0xffffffe ;  /* 0x0ffffffe06087836 */ /* 0x002fe20000000000 */
[----:B------:R-:W-:-:S03]  /*0700*/  LOP3.LUT R3, R12, R13, RZ, 0x3c, !PT ;  /* 0x0000000d0c037212 */ /* 0x000fc600078e3cff */
[----:B------:R-:W1:Y:S01]  /*0710*/  F2I.FTZ.U32.TRUNC.NTZ R9, R8 ;  /* 0x0000000800097305 */ /* 0x000e62000021f000 */
[----:B------:R-:W-:Y:S01]  /*0720*/  ISETP.GE.AND P2, PT, R3, RZ, PT ;  /* 0x000000ff0300720c */ /* 0x000fe20003f46270 */
[----:B--2---:R-:W-:Y:S01]  /*0730*/  VIADD R5, R4, 0xffffffe ;  /* 0x0ffffffe04057836 */ /* 0x004fe20000000000 */
[----:B------:R-:W-:-:S05]  /*0740*/  SHF.R.U32.HI R3, RZ, 0x5, R143 ;  /* 0x00000005ff037819 */ /* 0x000fca000001168f */
[----:B------:R-:W-:Y:S01]  /*0750*/  @P0 VIADD R2, R2, 0x1 ;  /* 0x0000000102020836 */ /* 0x000fe20000000000 */
[----:B------:R-:W2:Y:S01]  /*0760*/  F2I.FTZ.U32.TRUNC.NTZ R5, R5 ;  /* 0x0000000500057305 */ /* 0x000ea2000021f000 */
[----:B------:R-:W-:Y:S02]  /*0770*/  SGXT.U32 R3, R3, 0x2 ;  /* 0x000000020303781a */ /* 0x000fe40000000000 */
[----:B------:R-:W-:Y:S02]  /*0780*/  IMAD.MOV.U32 R7, RZ, RZ, R2 ;  /* 0x000000ffff077224 */ /* 0x000fe400078e0002 */
[----:B-1----:R-:W-:Y:S02]  /*0790*/  IMAD.MOV R8, RZ, RZ, -R9 ;  /* 0x000000ffff087224 */ /* 0x002fe400078e0a09 */
[----:B------:R-:W-:Y:S01]  /*07a0*/  @!P2 IMAD.MOV R7, RZ, RZ, -R7 ;  /* 0x000000ffff07a224 */ /* 0x000fe200078e0a07 */
[----:B------:R-:W-:-:S05]  /*07b0*/  @!P1 LOP3.LUT R7, RZ, R13, RZ, 0x33, !PT ;  /* 0x0000000dff079212 */ /* 0x000fca00078e33ff */
[----:B------:R-:W-:Y:S02]  /*07c0*/  IMAD.SHL.U32 R6, R7, 0x200, RZ ;  /* 0x0000020007067824 */ /* 0x000fe400078e00ff */
[----:B--2---:R-:W-:Y:S02]  /*07d0*/  IMAD.MOV R4, RZ, RZ, -R5 ;  /* 0x000000ffff047224 */ /* 0x004fe400078e0a05 */
[----:B------:R-:W-:Y:S01]  /*07e0*/  IMAD.MOV R2, RZ, RZ, -R7 ;  /* 0x000000ffff027224 */ /* 0x000fe200078e0a07 */
[----:B------:R-:W-:Y:S01]  /*07f0*/  LOP3.LUT R3, R6, R3, RZ, 0xfc, !PT ;  /* 0x0000000306037212 */ /* 0x000fe200078efcff */
[----:B------:R-:W-:Y:S01]  /*0800*/  IMAD.MOV.U32 R7, RZ, RZ, R4 ;  /* 0x000000ffff077224 */ /* 0x000fe200078e0004 */
[----:B------:R1:W-:Y:S01]  /*0810*/  STL [R1+0x1854], R6 ;  /* 0x0018540601007387 */ /* 0x0003e20000100800 */
[----:B------:R-:W-:Y:S01]  /*0820*/  IMAD.MOV.U32 R4, RZ, RZ, RZ ;  /* 0x000000ffff047224 */ /* 0x000fe200078e00ff */
[----:B------:R-:W-:Y:S01]  /*0830*/  LOP3.LUT R15, R3, 0x1fc, RZ, 0xfc, !PT ;  /* 0x000001fc030f7812 */ /* 0x000fe200078efcff */
[----:B------:R-:W-:Y:S01]  /*0840*/  IMAD R7, R7, R0, RZ ;  /* 0x0000000007077224 */ /* 0x000fe200078e02ff */
[----:B------:R-:W-:Y:S01]  /*0850*/  LOP3.LUT R14, R3, 0xc, RZ, 0xfc, !PT ;  /* 0x0000000c030e7812 */ /* 0x000fe200078efcff */
[----:B------:R-:W-:Y:S01]  /*0860*/  IMAD R2, R13, R2, R12 ;  /* 0x000000020d027224 */ /* 0x000fe200078e020c */
[----:B------:R-:W-:Y:S01]  /*0870*/  IABS R13, R3 ;  /* 0x00000003000d7213 */ /* 0x000fe20000000000 */
[----:B------:R-:W-:Y:S01]  /*0880*/  IMAD.HI.U32 R4, R5, R7, R4 ;  /* 0x0000000705047227 */ /* 0x000fe200078e0004 */
[----:B------:R-:W-:-:S02]  /*0890*/  IABS R7, R15 ;  /* 0x0000000f00077213 */ /* 0x000fc40000000000 */
[----:B------:R-:W-:Y:S01]  /*08a0*/  LOP3.LUT R12, R3, 0x8, RZ, 0xfc, !PT ;  /* 0x00000008030c7812 */ /* 0x000fe200078efcff */
[----:B------:R-:W-:Y:S01]  /*08b0*/  IMAD R5, R8, R11, RZ ;  /* 0x0000000b08057224 */ /* 0x000fe200078e02ff */
[----:B------:R-:W-:Y:S01]  /*08c0*/  ISETP.GE.AND P3, PT, R15, RZ, PT ;  /* 0x000000ff0f00720c */ /* 0x000fe20003f66270 */
[----:B------:R-:W-:Y:S01]  /*08d0*/  IMAD.MOV.U32 R8, RZ, RZ, RZ ;  /* 0x000000ffff087224 */ /* 0x000fe200078e00ff */
[----:B------:R-:W-:Y:S01]  /*08e0*/  ISETP.GE.AND P4, PT, R12, RZ, PT ;  /* 0x000000ff0c00720c */ /* 0x000fe20003f86270 */
[----:B------:R-:W-:Y:S01]  /*08f0*/  IMAD.IADD R2, R10, 0x1, R2 ;  /* 0x000000010a027824 */ /* 0x000fe200078e0202 */
[----:B------:R-:W-:Y:S01]  /*0900*/  LOP3.LUT R10, R3, 0x4, RZ, 0xfc, !PT ;  /* 0x00000004030a7812 */ /* 0x000fe200078efcff */
[----:B------:R-:W-:Y:S01]  /*0910*/  IMAD.HI.U32 R8, R9, R5, R8 ;  /* 0x0000000509087227 */ /* 0x000fe200078e0008 */
[C---:B------:R-:W-:Y:S02]  /*0920*/  LOP3.LUT R20, R3.reuse, 0x24, RZ, 0xfc, !PT ;  /* 0x0000002403147812 */ /* 0x040fe400078efcff */
[----:B------:R-:W-:Y:S01]  /*0930*/  LOP3.LUT R21, R3, 0x28, RZ, 0xfc, !PT ;  /* 0x0000002803157812 */ /* 0x000fe200078efcff */
[----:B------:R-:W-:Y:S01]  /*0940*/  IMAD.HI.U32 R5, R4, R7, RZ ;  /* 0x0000000704057227 */ /* 0x000fe200078e00ff */
[----:B------:R-:W-:-:S02]  /*0950*/  IABS R17, R20 ;  /* 0x0000001400117213 */ /* 0x000fc40000000000 */
[----:B------:R-:W-:Y:S01]  /*0960*/  IABS R19, R21 ;  /* 0x0000001500137213 */ /* 0x000fe20000000000 */
[----:B------:R-:W-:Y:S01]  /*0970*/  IMAD R39, R2, 0x80, R139 ;  /* 0x0000008002277824 */ /* 0x000fe200078e028b */
[C---:B------:R-:W-:Y:S01]  /*0980*/  LOP3.LUT R22, R3.reuse, 0x38, RZ, 0xfc, !PT ;  /* 0x0000003803167812 */ /* 0x040fe200078efcff */
[----:B------:R-:W-:Y:S01]  /*0990*/  IMAD.MOV R5, RZ, RZ, -R5 ;  /* 0x000000ffff057224 */ /* 0x000fe200078e0a05 */
[C---:B------:R-:W-:Y:S01]  /*09a0*/  LOP3.LUT R23, R3.reuse, 0xdc, RZ, 0xfc, !PT ;  /* 0x000000dc03177812 */ /* 0x040fe200078efcff */
[----:B-1----:R-:W-:Y:S01]  /*09b0*/  IMAD.SHL.U32 R6, R202, 0x4, RZ ;  /* 0x00000004ca067824 */ /* 0x002fe200078e00ff */
[----:B------:R-:W-:Y:S01]  /*09c0*/  IABS R2, R39 ;  /* 0x0000002700027213 */ /* 0x000fe20000000000 */
[C---:B------:R-:W-:Y:S01]  /*09d0*/  IMAD R7, R0.reuse, R5, R7 ;  /* 0x0000000500077224 */ /* 0x040fe200078e0207 */
[----:B------:R-:W-:Y:S01]  /*09e0*/  IABS R5, R10 ;  /* 0x0000000a00057213 */ /* 0x000fe20000000000 */
[----:B------:R-:W-:Y:S01]  /*09f0*/  STL [R1+0x94c], R39 ;  /* 0x00094c2701007387 */ /* 0x000fe20000100800 */
[C---:B------:R-:W-:Y:S01]  /*0a00*/  LOP3.LUT R25, R3.reuse, 0xe0, RZ, 0xfc, !PT ;  /* 0x000000e003197812 */ /* 0x040fe200078efcff */
[----:B------:R-:W-:Y:S01]  /*0a10*/  IMAD.MOV.U32 R9, RZ, RZ, R2 ;  /* 0x000000ffff097224 */ /* 0x000fe200078e0002 */
[----:B------:R-:W-:Y:S01]  /*0a20*/  ISETP.GT.U32.AND P2, PT, R0, R7, PT ;  /* 0x000000070000720c */ /* 0x000fe20003f44070 */
[----:B------:R-:W-:Y:S01]  /*0a30*/  IMAD.HI.U32 R2, R4, R13, RZ ;  /* 0x0000000d04027227 */ /* 0x000fe200078e00ff */
[----:B------:R-:W-:-:S02]  /*0a40*/  LOP3.LUT R29, R3, 0x1dc, RZ, 0xfc, !PT ;  /* 0x000001dc031d7812 */ /* 0x000fc400078efcff */
[C---:B------:R-:W-:Y:S01]  /*0a50*/  LOP3.LUT R27, R3.reuse, 0x1d8, RZ, 0xfc, !PT ;  /* 0x000001d8031b7812 */ /* 0x040fe200078efcff */
[----:B------:R-:W-:Y:S01]  /*0a60*/  IMAD.HI.U32 R8, R8, R9, RZ ;  /* 0x0000000908087227 */ /* 0x000fe200078e00ff */
[C---:B------:R-:W-:Y:S02]  /*0a70*/  LOP3.LUT R31, R3.reuse, 0x1e0, RZ, 0xfc, !PT ;  /* 0x000001e0031f7812 */ /* 0x040fe400078efcff */
[C---:B------:R-:W-:Y:S01]  /*0a80*/  LOP3.LUT R33, R3.reuse, 0x1e4, RZ, 0xfc, !PT ;  /* 0x000001e403217812 */ /* 0x040fe200078efcff */
[----:B------:R-:W-:Y:S01]  /*0a90*/  IMAD.MOV R8, RZ, RZ, -R8 ;  /* 0x000000ffff087224 */ /* 0x000fe200078e0a08 */
[C---:B------:R-:W-:Y:S01]  /*0aa0*/  LOP3.LUT R35, R3.reuse, 0x1e8, RZ, 0xfc, !PT ;  /* 0x000001e803237812 */ /* 0x040fe200078efcff */
[----:B------:R-:W-:Y:S01]  /*0ab0*/  IMAD.MOV R2, RZ, RZ, -R2 ;  /* 0x000000ffff027224 */ /* 0x000fe200078e0a02 */
[----:B------:R-:W-:Y:S01]  /*0ac0*/  LOP3.LUT R37, R3, 0x1ec, RZ, 0xfc, !PT ;  /* 0x000001ec03257812 */ /* 0x000fe200078efcff */
[----:B------:R-:W-:Y:S01]  /*0ad0*/  IMAD R8, R11, R8, R9 ;  /* 0x000000080b087224 */ /* 0x000fe200078e0209 */
[----:B------:R-:W-:Y:S01]  /*0ae0*/  IABS R9, R12 ;  /* 0x0000000c00097213 */ /* 0x000fe20000000000 */
[----:B------:R-:W-:Y:S01]  /*0af0*/  @!P2 IMAD.IADD R7, R7, 0x1, -R0 ;  /* 0x000000010707a824 */ /* 0x000fe200078e0a00 */
[----:B------:R-:W-:Y:S01]  /*0b00*/  LOP3.LUT R12, R3, 0x14, RZ, 0xfc, !PT ;  /* 0x00000014030c7812 */ /* 0x000fe200078efcff */
[----:B------:R-:W-:Y:S01]  /*0b10*/  IMAD R122, R0, R2, R13 ;  /* 0x00000002007a7224 */ /* 0x000fe200078e020d */
[----:B------:R-:W-:Y:S01]  /*0b20*/  ISETP.GT.U32.AND P0, PT, R11, R8, PT ;  /* 0x000000080b00720c */ /* 0x000fe20003f04070 */
[----:B------:R-:W-:Y:S01]  /*0b30*/  IMAD.HI.U32 R2, R4, R5, RZ ;  /* 0x0000000504027227 */ /* 0x000fe200078e00ff */
[----:B------:R-:W-:-:S02]  /*0b40*/  ISETP.GT.U32.AND P6, PT, R0, R7, PT ;  /* 0x000000070000720c */ /* 0x000fc40003fc4070 */
[----:B------:R-:W-:Y:S01]  /*0b50*/  ISETP.GT.U32.AND P1, PT, R0, R122, PT ;  /* 0x0000007a0000720c */ /* 0x000fe20003f24070 */
[----:B------:R-:W-:Y:S01]  /*0b60*/  IMAD.MOV R120, RZ, RZ, -R2 ;  /* 0x000000ffff787224 */ /* 0x000fe200078e0a02 */
[----:B------:R-:W-:Y:S01]  /*0b70*/  IABS R13, R14 ;  /* 0x0000000e000d7213 */ /* 0x000fe20000000000 */
[----:B------:R-:W-:-:S04]  /*0b80*/  IMAD.HI.U32 R2, R4, R9, RZ ;  /* 0x0000000904027227 */ /* 0x000fc800078e00ff */
[----:B------:R-:W-:Y:S02]  /*0b90*/  IMAD R120, R0, R120, R5 ;  /* 0x0000007800787224 */ /* 0x000fe400078e0205 */
[----:B------:R-:W-:-:S03]  /*0ba0*/  IMAD.HI.U32 R5, R4, R13, RZ ;  /* 0x0000000d04057227 */ /* 0x000fc600078e00ff */
[----:B------:R-:W-:Y:S01]  /*0bb0*/  ISETP.GT.U32.AND P2, PT, R0, R120, PT ;  /* 0x000000780000720c */ /* 0x000fe20003f44070 */
[----:B------:R-:W-:Y:S01]  /*0bc0*/  @!P0 IMAD.IADD R8, R8, 0x1, -R11 ;  /* 0x0000000108088824 */ /* 0x000fe200078e0a0b */
[----:B------:R-:W-:Y:S01]  /*0bd0*/  ISETP.GE.AND P0, PT, R10, RZ, PT ;  /* 0x000000ff0a00720c */ /* 0x000fe20003f06270 */
[----:B------:R-:W-:Y:S02]  /*0be0*/  IMAD.MOV R2, RZ, RZ, -R2 ;  /* 0x000000ffff027224 */ /* 0x000fe400078e0a02 */
[----:B------:R-:W-:Y:S01]  /*0bf0*/  IMAD.MOV R5, RZ, RZ, -R5 ;  /* 0x000000ffff057224 */ /* 0x000fe200078e0a05 */
[----:B------:R-:W-:Y:S01]  /*0c00*/  ISETP.GT.U32.AND P5, PT, R11, R8, PT ;  /* 0x000000080b00720c */ /* 0x000fe20003fa4070 */
[--C-:B------:R-:W-:Y:S01]  /*0c10*/  @!P6 IMAD.IADD R7, R7, 0x1, -R0.reuse ;  /* 0x000000010707e824 */ /* 0x100fe200078e0a00 */
[----:B------:R-:W-:Y:S01]  /*0c20*/  ISETP.GE.AND P6, PT, R14, RZ, PT ;  /* 0x000000ff0e00720c */ /* 0x000fe20003fc6270 */
[----:B------:R-:W-:Y:S01]  /*0c30*/  @!P1 IMAD.IADD R122, R122, 0x1, -R0 ;  /* 0x000000017a7a9824 */ /* 0x000fe200078e0a00 */
[----:B------:R-:W-:Y:S01]  /*0c40*/  LOP3.LUT R14, R3, 0x18, RZ, 0xfc, !PT ;  /* 0x00000018030e7812 */ /* 0x000fe200078efcff */
[----:B------:R-:W-:-:S02]  /*0c50*/  IMAD R10, R0, R2, R9 ;  /* 0x00000002000a7224 */ /* 0x000fc400078e0209 */
[C---:B------:R-:W-:Y:S01]  /*0c60*/  IMAD R118, R0.reuse, R5, R13 ;  /* 0x0000000500767224 */ /* 0x040fe200078e020d */
[----:B------:R-:W-:Y:S01]  /*0c70*/  ISETP.GT.U32.AND P1, PT, R0, R122, PT ;  /* 0x0000007a0000720c */ /* 0x000fe20003f24070 */
[----:B------:R-:W-:Y:S01]  /*0c80*/  IMAD.MOV.U32 R2, RZ, RZ, R7 ;  /* 0x000000ffff027224 */ /* 0x000fe200078e0007 */
[----:B------:R-:W-:Y:S01]  /*0c90*/  IABS R13, R12 ;  /* 0x0000000c000d7213 */ /* 0x000fe20000000000 */
[----:B------:R-:W-:Y:S01]  /*0ca0*/  @!P2 IMAD.IADD R120, R120, 0x1, -R0 ;  /* 0x000000017878a824 */ /* 0x000fe200078e0a00 */
[----:B------:R-:W-:Y:S01]  /*0cb0*/  LOP3.LUT R5, R3, 0x10, RZ, 0xfc, !PT ;  /* 0x0000001003057812 */ /* 0x000fe200078efcff */
[----:B------:R-:W-:Y:S01]  /*0cc0*/  @!P3 IMAD.MOV R2, RZ, RZ, -R2 ;  /* 0x000000ffff02b224 */ /* 0x000fe200078e0a02 */
[----:B------:R-:W-:Y:S01]  /*0cd0*/  ISETP.GT.U32.AND P3, PT, R0, R118, PT ;  /* 0x000000760000720c */ /* 0x000fe20003f64070 */
[----:B------:R-:W-:Y:S01]  /*0ce0*/  @!P5 IMAD.IADD R8, R8, 0x1, -R11 ;  /* 0x000000010808d824 */ /* 0x000fe200078e0a0b */
[----:B------:R-:W-:Y:S01]  /*0cf0*/  ISETP.GT.U32.AND P5, PT, R0, R10, PT ;  /* 0x0000000a0000720c */ /* 0x000fe20003fa4070 */
[----:B------:R-:W-:Y:S01]  /*0d00*/  IMAD.HI.U32 R7, R4, R13, RZ ;  /* 0x0000000d04077227 */ /* 0x000fe200078e00ff */
[----:B------:R-:W-:-:S02]  /*0d10*/  ISETP.GT.U32.AND P2, PT, R0, R120, PT ;  /* 0x000000780000720c */ /* 0x000fc40003f44070 */
[----:B------:R-:W-:Y:S01]  /*0d20*/  IABS R11, R5 ;  /* 0x00000005000b7213 */ /* 0x000fe20000000000 */
[----:B------:R-:W-:Y:S01]  /*0d30*/  @!P1 IMAD.IADD R122, R122, 0x1, -R0 ;  /* 0x000000017a7a9824 */ /* 0x000fe200078e0a00 */
[----:B------:R-:W-:Y:S01]  /*0d40*/  ISETP.GE.AND P1, PT, R3, RZ, PT ;  /* 0x000000ff0300720c */ /* 0x000fe20003f26270 */
[----:B------:R-:W-:Y:S01]  /*0d50*/  IMAD.MOV R7, RZ, RZ, -R7 ;  /* 0x000000ffff077224 */ /* 0x000fe200078e0a07 */
[----:B------:R-:W-:-:S03]  /*0d60*/  IABS R15, R14 ;  /* 0x0000000e000f7213 */ /* 0x000fc60000000000 */
[--C-:B------:R-:W-:Y:S02]  /*0d70*/  @!P3 IMAD.IADD R118, R118, 0x1, -R0.reuse ;  /* 0x000000017676b824 */ /* 0x100fe400078e0a00 */
[--C-:B------:R-:W-:Y:S02]  /*0d80*/  @!P5 IMAD.IADD R10, R10, 0x1, -R0.reuse ;  /* 0x000000010a0ad824 */ /* 0x100fe400078e0a00 */
[----:B------:R-:W-:Y:S01]  /*0d90*/  @!P2 IMAD.IADD R120, R120, 0x1, -R0 ;  /* 0x000000017878a824 */ /* 0x000fe200078e0a00 */
[----:B------:R-:W-:Y:S01]  /*0da0*/  ISETP.GT.U32.AND P3, PT, R0, R118, PT ;  /* 0x000000760000720c */ /* 0x000fe20003f64070 */
[----:B------:R-:W-:Y:S01]  /*0db0*/  IMAD.HI.U32 R9, R4, R15, RZ ;  /* 0x0000000f04097227 */ /* 0x000fe200078e00ff */
[----:B------:R-:W-:Y:S02]  /*0dc0*/  ISETP.GE.AND P2, PT, R12, RZ, PT ;  /* 0x000000ff0c00720c */ /* 0x000fe40003f46270 */
[C---:B------:R-:W-:Y:S01]  /*0dd0*/  ISETP.GT.U32.AND P5, PT, R0.reuse, R10, PT ;  /* 0x0000000a0000720c */ /* 0x040fe20003fa4070 */
[----:B------:R-:W-:Y:S01]  /*0de0*/  @!P1 IMAD.MOV R122, RZ, RZ, -R122 ;  /* 0x000000ffff7a9224 */ /* 0x000fe200078e0a7a */
[----:B------:R-:W-:Y:S01]  /*0df0*/  ISETP.GE.AND P1, PT, R5, RZ, PT ;  /* 0x000000ff0500720c */ /* 0x000fe20003f26270 */
[----:B------:R-:W-:-:S02]  /*0e00*/  IMAD R12, R0, R7, R13 ;  /* 0x00000007000c7224 */ /* 0x000fc400078e020d */
[----:B------:R-:W-:-:S04]  /*0e10*/  IMAD.HI.U32 R5, R4, R11, RZ ;  /* 0x0000000b04057227 */ /* 0x000fc800078e00ff */
[--C-:B------:R-:W-:Y:S01]  /*0e20*/  @!P3 IMAD.IADD R118, R118, 0x1, -R0.reuse ;  /* 0x000000017676b824 */ /* 0x100fe200078e0a00 */
[----:B------:R-:W-:Y:S01]  /*0e30*/  ISETP.GT.U32.AND P3, PT, R0, R12, PT ;  /* 0x0000000c0000720c */ /* 0x000fe20003f64070 */
[----:B------:R-:W-:Y:S02]  /*0e40*/  IMAD.MOV R5, RZ, RZ, -R5 ;  /* 0x000000ffff057224 */ /* 0x000fe400078e0a05 */
[----:B------:R-:W-:Y:S01]  /*0e50*/  @!P5 IMAD.IADD R10, R10, 0x1, -R0 ;  /* 0x000000010a0ad824 */ /* 0x000fe200078e0a00 */
[----:B------:R-:W-:Y:S01]  /*0e60*/  ISETP.GE.AND P5, PT, R14, RZ, PT ;  /* 0x000000ff0e00720c */ /* 0x000fe20003fa6270 */
[C---:B------:R-:W-:Y:S01]  /*0e70*/  IMAD R116, R0.reuse, R5, R11 ;  /* 0x0000000500747224 */ /* 0x040fe200078e020b */
[C---:B------:R-:W-:Y:S01]  /*0e80*/  LOP3.LUT R5, R3.reuse, 0x1c, RZ, 0xfc, !PT ;  /* 0x0000001c03057812 */ /* 0x040fe200078efcff */
[----:B------:R-:W-:Y:S01]  /*0e90*/  @!P0 IMAD.MOV R120, RZ, RZ, -R120 ;  /* 0x000000ffff788224 */ /* 0x000fe200078e0a78 */
[----:B------:R-:W-:Y:S01]  /*0ea0*/  LOP3.LUT R14, R3, 0x20, RZ, 0xfc, !PT ;  /* 0x00000020030e7812 */ /* 0x000fe200078efcff */
[----:B------:R-:W-:Y:S01]  /*0eb0*/  IMAD.MOV R9, RZ, RZ, -R9 ;  /* 0x000000ffff097224 */ /* 0x000fe200078e0a09 */
[C---:B------:R-:W-:Y:S01]  /*0ec0*/  ISETP.GT.U32.AND P0, PT, R0.reuse, R116, PT ;  /* 0x000000740000720c */ /* 0x040fe20003f04070 */
[----:B------:R-:W-:Y:S01]  /*0ed0*/  @!P4 IMAD.MOV R10, RZ, RZ, -R10 ;  /* 0x000000ffff0ac224 */ /* 0x000fe200078e0a0a */
[----:B------:R-:W-:Y:S01]  /*0ee0*/  IABS R13, R5 ;  /* 0x00000005000d7213 */ /* 0x000fe20000000000 */
[----:B------:R-:W-:Y:S01]  /*0ef0*/  IMAD R114, R0, R9, R15 ;  /* 0x0000000900727224 */ /* 0x000fe200078e020f */
[----:B------:R-:W-:Y:S01]  /*0f00*/  IABS R15, R14 ;  /* 0x0000000e000f7213 */ /* 0x000fe20000000000 */
[----:B------:R-:W-:Y:S01]  /*0f10*/  @!P3 IMAD.IADD R12, R12, 0x1, -R0 ;  /* 0x000000010c0cb824 */ /* 0x000fe200078e0a00 */
[----:B------:R-:W-:Y:S01]  /*0f20*/  ISETP.GE.AND P4, PT, R5, RZ, PT ;  /* 0x000000ff0500720c */ /* 0x000fe20003f86270 */
[----:B------:R-:W-:Y:S01]  /*0f30*/  @!P6 IMAD.MOV R118, RZ, RZ, -R118 ;  /* 0x000000ffff76e224 */ /* 0x000fe200078e0a76 */
[----:B------:R-:W-:Y:S01]  /*0f40*/  ISETP.GT.U32.AND P6, PT, R0, R114, PT ;  /* 0x000000720000720c */ /* 0x000fe20003fc4070 */
[----:B------:R-:W-:Y:S01]  /*0f50*/  IMAD.HI.U32 R5, R4, R13, RZ ;  /* 0x0000000d04057227 */ /* 0x000fe200078e00ff */
[----:B------:R-:W-:-:S03]  /*0f60*/  ISETP.GT.U32.AND P3, PT, R0, R12, PT ;  /* 0x0000000c0000720c */ /* 0x000fc60003f64070 */
[----:B------:R-:W-:-:S04]  /*0f70*/  IMAD.HI.U32 R7, R4, R15, RZ ;  /* 0x0000000f04077227 */ /* 0x000fc800078e00ff */
[--C-:B------:R-:W-:Y:S02]  /*0f80*/  @!P0 IMAD.IADD R116, R116, 0x1, -R0.reuse ;  /* 0x0000000174748824 */ /* 0x100fe400078e0a00 */
[----:B------:R-:W-:Y:S02]  /*0f90*/  IMAD.MOV R5, RZ, RZ, -R5 ;  /* 0x000000ffff057224 */ /* 0x000fe400078e0a05 */
[----:B------:R-:W-:Y:S01]  /*0fa0*/  IMAD.MOV R7, RZ, RZ, -R7 ;  /* 0x000000ffff077224 */ /* 0x000fe200078e0a07 */
[C---:B------:R-:W-:Y:S01]  /*0fb0*/  ISETP.GT.U32.AND P0, PT, R0.reuse, R116, PT ;  /* 0x000000740000720c */ /* 0x040fe20003f04070 */
[C---:B------:R-:W-:Y:S02]  /*0fc0*/  IMAD R112, R0.reuse, R5, R13 ;  /* 0x0000000500707224 */ /* 0x040fe400078e020d */
[----:B------:R-:W-:Y:S01]  /*0fd0*/  IMAD R16, R0, R7, R15 ;  /* 0x0000000700107224 */ /* 0x000fe200078e020f */
[----:B------:R-:W-:Y:S01]  /*0fe0*/  IABS R15, R22 ;  /* 0x00000016000f7213 */ /* 0x000fe20000000000 */
[--C-:B------:R-:W-:Y:S01]  /*0ff0*/  @!P3 IMAD.IADD R12, R12, 0x1, -R0.reuse ;  /* 0x000000010c0cb824 */ /* 0x100fe200078e0a00 */
[----:B------:R-:W-:Y:S01]  /*1000*/  ISETP.GT.U32.AND P3, PT, R0, R112, PT ;  /* 0x000000700000720c */ /* 0x000fe20003f64070 */
[----:B------:R-:W-:Y:S01]  /*1010*/  @!P6 IMAD.IADD R114, R114, 0x1, -R0 ;  /* 0x000000017272e824 */ /* 0x000fe200078e0a00 */
[----:B------:R-:W-:Y:S01]  /*1020*/  ISETP.GT.U32.AND P6, PT, R0, R16, PT ;  /* 0x000000100000720c */ /* 0x000fe20003fc4070 */
[----:B------:R-:W-:-:S04]  /*1030*/  IMAD.HI.U32 R9, R4, R17, RZ ;  /* 0x0000001104097227 */ /* 0x000fc800078e00ff */
[----:B------:R-:W-:-:S04]  /*1040*/  IMAD.HI.U32 R11, R4, R19, RZ ;  /* 0x00000013040b7227 */ /* 0x000fc800078e00ff */
[----:B------:R-:W-:Y:S02]  /*1050*/  IMAD.MOV R9, RZ, RZ, -R9 ;  /* 0x000000ffff097224 */ /* 0x000fe400078e0a09 */
[--C-:B------:R-:W-:Y:S01]  /*1060*/  @!P0 IMAD.IADD R116, R116, 0x1, -R0.reuse ;  /* 0x0000000174748824 */ /* 0x100fe200078e0a00 */
[----:B------:R-:W-:Y:S01]  /*1070*/  ISETP.GE.AND P0, PT, R14, RZ, PT ;  /* 0x000000ff0e00720c */ /* 0x000fe20003f06270 */
[----:B------:R-:W-:Y:S01]  /*1080*/  IMAD.MOV R11, RZ, RZ, -R11 ;  /* 0x000000ffff0b7224 */ /* 0x000fe200078e0a0b */
[C---:B------:R-:W-:Y:S01]  /*1090*/  LOP3.LUT R14, R3.reuse, 0x2c, RZ, 0xfc, !PT ;  /* 0x0000002c030e7812 */ /* 0x040fe200078efcff */
[C---:B------:R-:W-:Y:S01]  /*10a0*/  IMAD R110, R0.reuse, R9, R17 ;  /* 0x00000009006e7224 */ /* 0x040fe200078e0211 */
[----:B------:R-:W-:Y:S01]  /*10b0*/  LOP3.LUT R17, R3, 0x30, RZ, 0xfc, !PT ;  /* 0x0000003003117812 */ /* 0x000fe200078efcff */
[----:B------:R-:W-:Y:S01]  /*10c0*/  IMAD R108, R0, R11, R19 ;  /* 0x0000000b006c7224 */ /* 0x000fe200078e0213 */
[----:B------:R-:W-:Y:S01]  /*10d0*/  IABS R9, R14 ;  /* 0x0000000e00097213 */ /* 0x000fe20000000000 */
[--C-:B------:R-:W-:Y:S01]  /*10e0*/  @!P3 IMAD.IADD R112, R112, 0x1, -R0.reuse ;  /* 0x000000017070b824 */ /* 0x100fe200078e0a00 */
[----:B------:R-:W-:Y:S01]  /*10f0*/  IABS R11, R17 ;  /* 0x00000011000b7213 */ /* 0x000fe20000000000 */
[----:B------:R-:W-:Y:S01]  /*1100*/  @!P6 IMAD.IADD R16, R16, 0x1, -R0 ;  /* 0x000000011010e824 */ /* 0x000fe200078e0a00 */
[C---:B------:R-:W-:Y:S01]  /*1110*/  ISETP.GT.U32.AND P3, PT, R0.reuse, R114, PT ;  /* 0x000000720000720c */ /* 0x040fe20003f64070 */
[----:B------:R-:W-:Y:S01]  /*1120*/  @!P1 IMAD.MOV R116, RZ, RZ, -R116 ;  /* 0x000000ffff749224 */ /* 0x000fe200078e0a74 */
[----:B------:R-:W-:Y:S01]  /*1130*/  ISETP.GT.U32.AND P1, PT, R0, R112, PT ;  /* 0x000000700000720c */ /* 0x000fe20003f24070 */
[----:B------:R-:W-:Y:S01]  /*1140*/  IMAD.HI.U32 R5, R4, R9, RZ ;  /* 0x0000000904057227 */ /* 0x000fe200078e00ff */
[----:B------:R-:W-:-:S02]  /*1150*/  ISETP.GT.U32.AND P6, PT, R0, R16, PT ;  /* 0x000000100000720c */ /* 0x000fc40003fc4070 */
[----:B------:R-:W-:Y:S01]  /*1160*/  LOP3.LUT R19, R3, 0x34, RZ, 0xfc, !PT ;  /* 0x0000003403137812 */ /* 0x000fe200078efcff */
[----:B------:R-:W-:-:S03]  /*1170*/  IMAD.HI.U32 R7, R4, R11, RZ ;  /* 0x0000000b04077227 */ /* 0x000fc600078e00ff */
[----:B------:R-:W-:Y:S01]  /*1180*/  IABS R13, R19 ;  /* 0x00000013000d7213 */ /* 0x000fe20000000000 */
[----:B------:R-:W-:Y:S02]  /*1190*/  IMAD.MOV R5, RZ, RZ, -R5 ;  /* 0x000000ffff057224 */ /* 0x000fe400078e0a05 */
[----:B------:R-:W-:Y:S02]  /*11a0*/  IMAD.MOV R106, RZ, RZ, -R7 ;  /* 0x000000ffff6a7224 */ /* 0x000fe400078e0a07 */
[----:B------:R-:W-:Y:S01]  /*11b0*/  @!P2 IMAD.MOV R12, RZ, RZ, -R12 ;  /* 0x000000ffff0ca224 */ /* 0x000fe200078e0a0c */
[----:B------:R-:W-:Y:S01]  /*11c0*/  ISETP.GT.U32.AND P2, PT, R0, R110, PT ;  /* 0x0000006e0000720c */ /* 0x000fe20003f44070 */
[----:B------:R-:W-:Y:S01]  /*11d0*/  @!P3 IMAD.IADD R114, R114, 0x1, -R0 ;  /* 0x000000017272b824 */ /* 0x000fe200078e0a00 */
[C---:B------:R-:W-:Y:S01]  /*11e0*/  ISETP.GT.U32.AND P3, PT, R0.reuse, R108, PT ;  /* 0x0000006c0000720c */ /* 0x040fe20003f64070 */
[C---:B------:R-:W-:Y:S02]  /*11f0*/  IMAD R18, R0.reuse, R5, R9 ;  /* 0x0000000500127224 */ /* 0x040fe400078e0209 */
[----:B------:R-:W-:-:S02]  /*1200*/  IMAD R106, R0, R106, R11 ;  /* 0x0000006a006a7224 */ /* 0x000fc400078e020b */
[--C-:B------:R-:W-:Y:S01]  /*1210*/  @!P1 IMAD.IADD R112, R112, 0x1, -R0.reuse ;  /* 0x0000000170709824 */ /* 0x100fe200078e0a00 */
[----:B------:R-:W-:Y:S01]  /*1220*/  ISETP.GT.U32.AND P1, PT, R0, R18, PT ;  /* 0x000000120000720c */ /* 0x000fe20003f24070 */
[----:B------:R-:W-:Y:S01]  /*1230*/  @!P6 IMAD.IADD R16, R16, 0x1, -R0 ;  /* 0x000000011010e824 */ /* 0x000fe200078e0a00 */
[----:B------:R-:W-:Y:S01]  /*1240*/  ISETP.GT.U32.AND P6, PT, R0, R106, PT ;  /* 0x0000006a0000720c */ /* 0x000fe20003fc4070 */
[----:B------:R-:W-:-:S04]  /*1250*/  IMAD.HI.U32 R5, R4, R13, RZ ;  /* 0x0000000d04057227 */ /* 0x000fc800078e00ff */
[--C-:B------:R-:W-:Y:S01]  /*1260*/  @!P2 IMAD.IADD R110, R110, 0x1, -R0.reuse ;  /* 0x000000016e6ea824 */ /* 0x100fe200078e0a00 */
[----:B------:R-:W-:Y:S01]  /*1270*/  ISETP.GE.AND P2, PT, R20, RZ, PT ;  /* 0x000000ff1400720c */ /* 0x000fe20003f46270 */
[----:B------:R-:W-:Y:S01]  /*1280*/  @!P3 IMAD.IADD R108, R108, 0x1, -R0 ;  /* 0x000000016c6cb824 */ /* 0x000fe200078e0a00 */
[----:B------:R-:W-:Y:S01]  /*1290*/  ISETP.GE.AND P3, PT, R21, RZ, PT ;  /* 0x000000ff1500720c */ /* 0x000fe20003f66270 */
[----:B------:R-:W-:Y:S01]  /*12a0*/  IMAD.HI.U32 R7, R4, R15, RZ ;  /* 0x0000000f04077227 */ /* 0x000fe200078e00ff */
[----:B------:R-:W-:-:S03]  /*12b0*/  LOP3.LUT R21, R3, 0x68, RZ, 0xfc, !PT ;  /* 0x0000006803157812 */ /* 0x000fc600078efcff */
[--C-:B------:R-:W-:Y:S01]  /*12c0*/  @!P1 IMAD.IADD R18, R18, 0x1, -R0.reuse ;  /* 0x0000000112129824 */ /* 0x100fe200078e0a00 */
[----:B------:R-:W-:Y:S01]  /*12d0*/  ISETP.GT.U32.AND P1, PT, R0, R110, PT ;  /* 0x0000006e0000720c */ /* 0x000fe20003f24070 */
[----:B------:R-:W-:Y:S01]  /*12e0*/  @!P6 IMAD.IADD R106, R106, 0x1, -R0 ;  /* 0x000000016a6ae824 */ /* 0x000fe200078e0a00 */
[C---:B------:R-:W-:Y:S01]  /*12f0*/  ISETP.GT.U32.AND P6, PT, R0.reuse, R108, PT ;  /* 0x0000006c0000720c */ /* 0x040fe20003fc4070 */
[----:B------:R-:W-:Y:S02]  /*1300*/  IMAD.MOV R5, RZ, RZ, -R5 ;  /* 0x000000ffff057224 */ /* 0x000fe400078e0a05 */
[----:B------:R-:W-:Y:S01]  /*1310*/  @!P5 IMAD.MOV R114, RZ, RZ, -R114 ;  /* 0x000000ffff72d224 */ /* 0x000fe200078e0a72 */
[C---:B------:R-:W-:Y:S01]  /*1320*/  ISETP.GT.U32.AND P5, PT, R0.reuse, R18, PT ;  /* 0x000000120000720c */ /* 0x040fe20003fa4070 */
[----:B------:R-:W-:Y:S02]  /*1330*/  IMAD.MOV R7, RZ, RZ, -R7 ;  /* 0x000000ffff077224 */ /* 0x000fe400078e0a07 */
[C---:B------:R-:W-:Y:S01]  /*1340*/  IMAD R104, R0.reuse, R5, R13 ;  /* 0x0000000500687224 */ /* 0x040fe200078e020d */
[C---:B------:R-:W-:Y:S01]  /*1350*/  LOP3.LUT R13, R3.reuse, 0x3c, RZ, 0xfc, !PT ;  /* 0x0000003c030d7812 */ /* 0x040fe200078efcff */
[----:B------:R-:W-:Y:S01]  /*1360*/  IMAD R20, R0, R7, R15 ;  /* 0x0000000700147224 */ /* 0x000fe200078e020f */
[----:B------:R-:W-:Y:S01]  /*1370*/  LOP3.LUT R15, R3, 0x40, RZ, 0xfc, !PT ;  /* 0x00000040030f7812 */ /* 0x000fe200078efcff */
[----:B------:R-:W-:Y:S01]  /*1380*/  @!P4 IMAD.MOV R112, RZ, RZ, -R112 ;  /* 0x000000ffff70c224 */ /* 0x000fe200078e0a70 */
[----:B------:R-:W-:Y:S01]  /*1390*/  IABS R9, R13 ;  /* 0x0000000d00097213 */ /* 0x000fe20000000000 */
[--C-:B------:R-:W-:Y:S01]  /*13a0*/  @!P1 IMAD.IADD R110, R110, 0x1, -R0.reuse ;  /* 0x000000016e6e9824 */ /* 0x100fe200078e0a00 */
[----:B------:R-:W-:Y:S01]  /*13b0*/  ISETP.GT.U32.AND P4, PT, R0, R106, PT ;  /* 0x0000006a0000720c */ /* 0x000fe20003f84070 */
[----:B------:R-:W-:Y:S01]  /*13c0*/  @!P6 IMAD.IADD R108, R108, 0x1, -R0 ;  /* 0x000000016c6ce824 */ /* 0x000fe200078e0a00 */
[----:B------:R-:W-:Y:S01]  /*13d0*/  IABS R11, R15 ;  /* 0x0000000f000b7213 */ /* 0x000fe20000000000 */
[----:B------:R-:W-:Y:S01]  /*13e0*/  IMAD.HI.U32 R5, R4, R9, RZ ;  /* 0x0000000904057227 */ /* 0x000fe200078e00ff */
[----:B------:R-:W-:-:S02]  /*13f0*/  ISETP.GE.AND P1, PT, R14, RZ, PT ;  /* 0x000000ff0e00720c */ /* 0x000fc40003f26270 */
[----:B------:R-:W-:Y:S01]  /*1400*/  ISETP.GT.U32.AND P6, PT, R0, R20, PT ;  /* 0x000000140000720c */ /* 0x000fe20003fc4070 */
[----:B------:R-:W-:Y:S01]  /*1410*/  @!P5 IMAD.IADD R18, R18, 0x1, -R0 ;  /* 0x000000011212d824 */ /* 0x000fe200078e0a00 */
[----:B------:R-:W-:Y:S01]  /*1420*/  ISETP.GE.AND P5, PT, R17, RZ, PT ;  /* 0x000000ff1100720c */ /* 0x000fe20003fa6270 */
[----:B------:R-:W-:Y:S01]  /*1430*/  IMAD.HI.U32 R7, R4, R11, RZ ;  /* 0x0000000b04077227 */ /* 0x000fe200078e00ff */
[C---:B------:R-:W-:Y:S02]  /*1440*/  LOP3.LUT R14, R3.reuse, 0x58, RZ, 0xfc, !PT ;  /* 0x00000058030e7812 */ /* 0x040fe400078efcff */
[----:B------:R-:W-:Y:S01]  /*1450*/  LOP3.LUT R17, R3, 0x60, RZ, 0xfc, !PT ;  /* 0x0000006003117812 */ /* 0x000fe200078efcff */
[----:B------:R-:W-:Y:S02]  /*1460*/  IMAD.MOV R5, RZ, RZ, -R5 ;  /* 0x000000ffff057224 */ /* 0x000fe400078e0a05 */
[----:B------:R-:W-:Y:S01]  /*1470*/  @!P0 IMAD.MOV R16, RZ, RZ, -R16 ;  /* 0x000000ffff108224 */ /* 0x000fe200078e0a10 */
[----:B------:R-:W-:Y:S01]  /*1480*/  ISETP.GT.U32.AND P0, PT, R0, R104, PT ;  /* 0x000000680000720c */ /* 0x000fe20003f04070 */
[----:B------:R-:W-:-:S02]  /*1490*/  IMAD.MOV R7, RZ, RZ, -R7 ;  /* 0x000000ffff077224 */ /* 0x000fc400078e0a07 */
[----:B------:R-:W-:Y:S01]  /*14a0*/  IMAD R102, R0, R5, R9 ;  /* 0x0000000500667224 */ /* 0x000fe200078e0209 */
[----:B------:R-:W-:Y:S01]  /*14b0*/  LOP3.LUT R5, R3, 0x44, RZ, 0xfc, !PT ;  /* 0x0000004403057812 */ /* 0x000fe200078efcff */
[--C-:B------:R-:W-:Y:S01]  /*14c0*/  @!P4 IMAD.IADD R106, R106, 0x1, -R0.reuse ;  /* 0x000000016a6ac824 */ /* 0x100fe200078e0a00 */
[----:B------:R-:W-:Y:S01]  /*14d0*/  ISETP.GE.AND P4, PT, R19, RZ, PT ;  /* 0x000000ff1300720c */ /* 0x000fe20003f86270 */
[----:B------:R-:W-:Y:S01]  /*14e0*/  @!P6 IMAD.IADD R20, R20, 0x1, -R0 ;  /* 0x000000011414e824 */ /* 0x000fe200078e0a00 */
[----:B------:R-:W-:Y:S01]  /*14f0*/  IABS R9, R5 ;  /* 0x0000000500097213 */ /* 0x000fe20000000000 */
[C---:B------:R-:W-:Y:S01]  /*1500*/  IMAD R100, R0.reuse, R7, R11 ;  /* 0x0000000700647224 */ /* 0x040fe200078e020b */
[----:B------:R-:W-:Y:S01]  /*1510*/  LOP3.LUT R7, R3, 0x48, RZ, 0xfc, !PT ;  /* 0x0000004803077812 */ /* 0x000fe200078efcff */
[----:B------:R-:W-:Y:S01]  /*1520*/  @!P1 IMAD.MOV R18, RZ, RZ, -R18 ;  /* 0x000000ffff129224 */ /* 0x000fe200078e0a12 */
[C---:B------:R-:W-:Y:S01]  /*1530*/  ISETP.GT.U32.AND P1, PT, R0.reuse, R102, PT ;  /* 0x000000660000720c */ /* 0x040fe20003f24070 */
[----:B------:R-:W-:Y:S01]  /*1540*/  @!P3 IMAD.MOV R108, RZ, RZ, -R108 ;  /* 0x000000ffff6cb224 */ /* 0x000fe200078e0a6c */
[C---:B------:R-:W-:Y:S01]  /*1550*/  ISETP.GT.U32.AND P3, PT, R0.reuse, R20, PT ;  /* 0x000000140000720c */ /* 0x040fe20003f64070 */
[----:B------:R-:W-:Y:S01]  /*1560*/  @!P5 IMAD.MOV R106, RZ, RZ, -R106 ;  /* 0x000000ffff6ad224 */ /* 0x000fe200078e0a6a */
[----:B------:R-:W-:Y:S01]  /*1570*/  ISETP.GT.U32.AND P5, PT, R0, R100, PT ;  /* 0x000000640000720c */ /* 0x000fe20003fa4070 */
[----:B------:R-:W-:Y:S01]  /*1580*/  @!P0 IMAD.IADD R104, R104, 0x1, -R0 ;  /* 0x0000000168688824 */ /* 0x000fe200078e0a00 */
[----:B------:R-:W-:Y:S01]  /*1590*/  ISETP.GE.AND P0, PT, R22, RZ, PT ;  /* 0x000000ff1600720c */ /* 0x000fe20003f06270 */
[----:B------:R-:W-:Y:S01]  /*15a0*/  @!P2 IMAD.MOV R110, RZ, RZ, -R110 ;  /* 0x000000ffff6ea224 */ /* 0x000fe200078e0a6e */
[----:B------:R-:W-:-:S02]  /*15b0*/  IABS R11, R7 ;  /* 0x00000007000b7213 */ /* 0x000fc40000000000 */
[----:B------:R-:W-:Y:S02]  /*15c0*/  ISETP.GT.U32.AND P2, PT, R0, R104, PT ;  /* 0x000000680000720c */ /* 0x000fe40003f44070 */
[----:B------:R-:W-:Y:S01]  /*15d0*/  ISETP.GE.AND P6, PT, R13, RZ, PT ;  /* 0x000000ff0d00720c */ /* 0x000fe20003fc6270 */
[--C-:B------:R-:W-:Y:S01]  /*15e0*/  @!P1 IMAD.IADD R102, R102, 0x1, -R0.reuse ;  /* 0x0000000166669824 */ /* 0x100fe200078e0a00 */
[----:B------:R-:W-:Y:S01]  /*15f0*/  ISETP.GE.AND P1, PT, R7, RZ, PT ;  /* 0x000000ff0700720c */ /* 0x000fe20003f26270 */
[--C-:B------:R-:W-:Y:S01]  /*1600*/  @!P3 IMAD.IADD R20, R20, 0x1, -R0.reuse ;  /* 0x000000011414b824 */ /* 0x100fe200078e0a00 */
[----:B------:R-:W-:Y:S01]  /*1610*/  ISETP.GE.AND P3, PT, R5, RZ, PT ;  /* 0x000000ff0500720c */ /* 0x000fe20003f66270 */
[----:B------:R-:W-:Y:S01]  /*1620*/  @!P5 IMAD.IADD R100, R100, 0x1, -R0 ;  /* 0x000000016464d824 */ /* 0x000fe200078e0a00 */
[----:B------:R-:W-:Y:S01]  /*1630*/  ISETP.GT.U32.AND P5, PT, R0, R102, PT ;  /* 0x000000660000720c */ /* 0x000fe20003fa4070 */
[----:B------:R-:W-:Y:S01]  /*1640*/  IMAD.HI.U32 R5, R4, R9, RZ ;  /* 0x0000000904057227 */ /* 0x000fe200078e00ff */
[----:B------:R-:W-:-:S02]  /*1650*/  LOP3.LUT R13, R3, 0x4c, RZ, 0xfc, !PT ;  /* 0x0000004c030d7812 */ /* 0x000fc400078efcff */
[----:B------:R-:W-:Y:S01]  /*1660*/  LOP3.LUT R19, R3, 0x64, RZ, 0xfc, !PT ;  /* 0x0000006403137812 */ /* 0x000fe200078efcff */
[----:B------:R-:W-:Y:S02]  /*1670*/  IMAD.MOV R5, RZ, RZ, -R5 ;  /* 0x000000ffff057224 */ /* 0x000fe400078e0a05 */
[----:B------:R-:W-:Y:S01]  /*1680*/  @!P2 IMAD.IADD R104, R104, 0x1, -R0 ;  /* 0x000000016868a824 */ /* 0x000fe200078e0a00 */
[----:B------:R-:W-:Y:S01]  /*1690*/  ISETP.GE.AND P2, PT, R15, RZ, PT ;  /* 0x000000ff0f00720c */ /* 0x000fe20003f46270 */
[----:B------:R-:W-:Y:S01]  /*16a0*/  IMAD R22, R0, R5, R9 ;  /* 0x0000000500167224 */ /* 0x000fe200078e0209 */
[C---:B------:R-:W-:Y:S01]  /*16b0*/  LOP3.LUT R5, R3.reuse, 0x50, RZ, 0xfc, !PT ;  /* 0x0000005003057812 */ /* 0x040fe200078efcff */
[----:B------:R-:W-:Y:S01]  /*16c0*/  IMAD.HI.U32 R7, R4, R11, RZ ;  /* 0x0000000b04077227 */ /* 0x000fe200078e00ff */
[----:B------:R-:W-:Y:S02]  /*16d0*/  LOP3.LUT R15, R3, 0x5c, RZ, 0xfc, !PT ;  /* 0x0000005c030f7812 */ /* 0x000fe400078efcff */
[----:B------:R-:W-:Y:S01]  /*16e0*/  IABS R9, R5 ;  /* 0x0000000500097213 */ /* 0x000fe20000000000 */
[----:B------:R-:W-:Y:S01]  /*16f0*/  @!P4 IMAD.MOV R104, RZ, RZ, -R104 ;  /* 0x000000ffff68c224 */ /* 0x000fe200078e0a68 */
[----:B------:R-:W-:Y:S01]  /*1700*/  ISETP.GT.U32.AND P4, PT, R0, R100, PT ;  /* 0x000000640000720c */ /* 0x000fe20003f84070 */
[----:B------:R-:W-:Y:S01]  /*1710*/  @!P5 IMAD.IADD R102, R102, 0x1, -R0 ;  /* 0x000000016666d824 */ /* 0x000fe200078e0a00 */
[----:B------:R-:W-:Y:S01]  /*1720*/  ISETP.GT.U32.AND P5, PT, R0, R22, PT ;  /* 0x000000160000720c */ /* 0x000fe20003fa4070 */
[----:B------:R-:W-:-:S02]  /*1730*/  IMAD.MOV R7, RZ, RZ, -R7 ;  /* 0x000000ffff077224 */ /* 0x000fc400078e0a07 */
[----:B------:R-:W-:Y:S01]  /*1740*/  @!P0 IMAD.MOV R20, RZ, RZ, -R20 ;  /* 0x000000ffff148224 */ /* 0x000fe200078e0a14 */
[----:B------:R-:W-:Y:S01]  /*1750*/  ISETP.GE.AND P0, PT, R13, RZ, PT ;  /* 0x000000ff0d00720c */ /* 0x000fe20003f06270 */
[C---:B------:R-:W-:Y:S01]  /*1760*/  IMAD R98, R0.reuse, R7, R11 ;  /* 0x0000000700627224 */ /* 0x040fe200078e020b */
[----:B------:R-:W-:Y:S01]  /*1770*/  IABS R13, R13 ;  /* 0x0000000d000d7213 */ /* 0x000fe20000000000 */
[----:B------:R-:W-:Y:S01]  /*1780*/  @!P6 IMAD.MOV R102, RZ, RZ, -R102 ;  /* 0x000000ffff66e224 */ /* 0x000fe200078e0a66 */
[----:B------:R-:W-:Y:S02]  /*1790*/  LOP3.LUT R11, R3, 0x54, RZ, 0xfc, !PT ;  /* 0x00000054030b7812 */ /* 0x000fe400078efcff */
[----:B------:R-:W-:Y:S01]  /*17a0*/  ISETP.GT.U32.AND P6, PT, R0, R98, PT ;  /* 0x000000620000720c */ /* 0x000fe20003fc4070 */
[----:B------:R-:W-:Y:S01]  /*17b0*/  IMAD.MOV.U32 R7, RZ, RZ, R13 ;  /* 0x000000ffff077224 */ /* 0x000fe200078e000d */
[----:B------:R-:W-:Y:S01]  /*17c0*/  IABS R13, R14 ;  /* 0x0000000e000d7213 */ /* 0x000fe20000000000 */
[--C-:B------:R-:W-:Y:S01]  /*17d0*/  @!P4 IMAD.IADD R100, R100, 0x1, -R0.reuse ;  /* 0x000000016464c824 */ /* 0x100fe200078e0a00 */
[----:B------:R-:W-:Y:S01]  /*17e0*/  ISETP.GE.AND P4, PT, R5, RZ, PT ;  /* 0x000000ff0500720c */ /* 0x000fe20003f86270 */
[----:B------:R-:W-:-:S02]  /*17f0*/  @!P5 IMAD.IADD R22, R22, 0x1, -R0 ;  /* 0x000000011616d824 */ /* 0x000fc400078e0a00 */
[----:B------:R-:W-:-:S03]  /*1800*/  IMAD.HI.U32 R5, R4, R7, RZ ;  /* 0x0000000704057227 */ /* 0x000fc600078e00ff */
[----:B------:R-:W-:Y:S01]  /*1810*/  ISETP.GT.U32.AND P5, PT, R0, R22, PT ;  /* 0x000000160000720c */ /* 0x000fe20003fa4070 */
[----:B------:R-:W-:Y:S02]  /*1820*/  IMAD.MOV R96, RZ, RZ, -R5 ;  /* 0x000000ffff607224 */ /* 0x000fe400078e0a05 */
[----:B------:R-:W-:-:S04]  /*1830*/  IMAD.HI.U32 R5, R4, R9, RZ ;  /* 0x0000000904057227 */ /* 0x000fc800078e00ff */
[----:B------:R-:W-:Y:S01]  /*1840*/  @!P2 IMAD.MOV R100, RZ, RZ, -R100 ;  /* 0x000000ffff64a224 */ /* 0x000fe200078e0a64 */
[----:B------:R-:W-:Y:S01]  /*1850*/  ISETP.GE.AND P2, PT, R11, RZ, PT ;  /* 0x000000ff0b00720c */ /* 0x000fe20003f46270 */
[----:B------:R-:W-:Y:S01]  /*1860*/  @!P6 IMAD.IADD R98, R98, 0x1, -R0 ;  /* 0x000000016262e824 */ /* 0x000fe200078e0a00 */
[----:B------:R-:W-:Y:S01]  /*1870*/  IABS R11, R11 ;  /* 0x0000000b000b7213 */ /* 0x000fe20000000000 */
[----:B------:R-:W-:Y:S02]  /*1880*/  IMAD.MOV R5, RZ, RZ, -R5 ;  /* 0x000000ffff057224 */ /* 0x000fe400078e0a05 */
[C---:B------:R-:W-:Y:S01]  /*1890*/  IMAD R96, R0.reuse, R96, R7 ;  /* 0x0000006000607224 */ /* 0x040fe200078e0207 */
[C---:B------:R-:W-:Y:S01]  /*18a0*/  ISETP.GT.U32.AND P6, PT, R0.reuse, R98, PT ;  /* 0x000000620000720c */ /* 0x040fe20003fc4070 */
[----:B------:R-:W-:Y:S01]  /*18b0*/  IMAD R24, R0, R5, R9 ;  /* 0x0000000500187224 */ /* 0x000fe200078e0209 */
[----:B------:R-:W-:Y:S01]  /*18c0*/  IABS R9, R15 ;  /* 0x0000000f00097213 */ /* 0x000fe20000000000 */
[----:B------:R-:W-:-:S04]  /*18d0*/  IMAD.HI.U32 R5, R4, R11, RZ ;  /* 0x0000000b04057227 */ /* 0x000fc800078e00ff */
[----:B------:R-:W-:Y:S01]  /*18e0*/  @!P5 IMAD.IADD R22, R22, 0x1, -R0 ;  /* 0x000000011616d824 */ /* 0x000fe200078e0a00 */
[----:B------:R-:W-:Y:S01]  /*18f0*/  ISETP.GT.U32.AND P5, PT, R0, R96, PT ;  /* 0x000000600000720c */ /* 0x000fe20003fa4070 */
[----:B------:R-:W-:-:S04]  /*1900*/  IMAD.HI.U32 R7, R4, R13, RZ ;  /* 0x0000000d04077227 */ /* 0x000fc800078e00ff */
[----:B------:R-:W-:Y:S02]  /*1910*/  IMAD.MOV R5, RZ, RZ, -R5 ;  /* 0x000000ffff057224 */ /* 0x000fe400078e0a05 */
[----:B------:R-:W-:Y:S02]  /*1920*/  IMAD.MOV R7, RZ, RZ, -R7 ;  /* 0x000000ffff077224 */ /* 0x000fe400078e0a07 */
[C---:B------:R-:W-:Y:S01]  /*1930*/  IMAD R94, R0.reuse, R5, R11 ;  /* 0x00000005005e7224 */ /* 0x040fe200078e020b */
[----:B------:R-:W-:Y:S01]  /*1940*/  IABS R11, R21 ;  /* 0x00000015000b7213 */ /* 0x000fe20000000000 */
[----:B------:R-:W-:Y:S01]  /*1950*/  IMAD R92, R0, R7, R13 ;  /* 0x00000007005c7224 */ /* 0x000fe200078e020d */
[----:B------:R-:W-:Y:S01]  /*1960*/  IABS R7, R17 ;  /* 0x0000001100077213 */ /* 0x000fe20000000000 */
[--C-:B------:R-:W-:Y:S01]  /*1970*/  @!P6 IMAD.IADD R98, R98, 0x1, -R0.reuse ;  /* 0x000000016262e824 */ /* 0x100fe200078e0a00 */
[----:B------:R-:W-:Y:S01]  /*1980*/  ISETP.GT.U32.AND P6, PT, R0, R94, PT ;  /* 0x0000005e0000720c */ /* 0x000fe20003fc4070 */
[----:B------:R-:W-:Y:S01]  /*1990*/  @!P5 IMAD.IADD R96, R96, 0x1, -R0 ;  /* 0x000000016060d824 */ /* 0x000fe200078e0a00 */
[C---:B------:R-:W-:Y:S01]  /*19a0*/  ISETP.GT.U32.AND P5, PT, R0.reuse, R92, PT ;  /* 0x0000005c0000720c */ /* 0x040fe20003fa4070 */
[----:B------:R-:W-:Y:S01]  /*19b0*/  @!P3 IMAD.MOV R22, RZ, RZ, -R22 ;  /* 0x000000ffff16b224 */ /* 0x000fe200078e0a16 */
[----:B------:R-:W-:Y:S01]  /*19c0*/  ISETP.GT.U32.AND P3, PT, R0, R24, PT ;  /* 0x000000180000720c */ /* 0x000fe20003f64070 */
[----:B------:R-:W-:-:S04]  /*19d0*/  IMAD.HI.U32 R5, R4, R9, RZ ;  /* 0x0000000904057227 */ /* 0x000fc800078e00ff */
[----:B------:R-:W-:Y:S02]  /*19e0*/  IMAD.MOV R5, RZ, RZ, -R5 ;  /* 0x000000ffff057224 */ /* 0x000fe400078e0a05 */
[----:B------:R-:W-:Y:S02]  /*19f0*/  @!P1 IMAD.MOV R98, RZ, RZ, -R98 ;  /* 0x000000ffff629224 */ /* 0x000fe400078e0a62 */
[--C-:B------:R-:W-:Y:S02]  /*1a00*/  @!P6 IMAD.IADD R94, R94, 0x1, -R0.reuse ;  /* 0x000000015e5ee824 */ /* 0x100fe400078e0a00 */
[----:B------:R-:W-:Y:S02]  /*1a10*/  @!P5 IMAD.IADD R92, R92, 0x1, -R0 ;  /* 0x000000015c5cd824 */ /* 0x000fe400078e0a00 */
[C---:B------:R-:W-:Y:S01]  /*1a20*/  IMAD R26, R0.reuse, R5, R9 ;  /* 0x00000005001a7224 */ /* 0x040fe200078e0209 */
[----:B------:R-:W-:Y:S01]  /*1a30*/  ISETP.GT.U32.AND P5, PT, R0, R94, PT ;  /* 0x0000005e0000720c */ /* 0x000fe20003fa4070 */
[----:B------:R-:W-:Y:S01]  /*1a40*/  IMAD.HI.U32 R5, R4, R7, RZ ;  /* 0x0000000704057227 */ /* 0x000fe200078e00ff */
[----:B------:R-:W-:-:S02]  /*1a50*/  IABS R9, R19 ;  /* 0x0000001300097213 */ /* 0x000fc40000000000 */
[----:B------:R-:W-:Y:S01]  /*1a60*/  ISETP.GT.U32.AND P1, PT, R0, R92, PT ;  /* 0x0000005c0000720c */ /* 0x000fe20003f24070 */
[----:B------:R-:W-:Y:S01]  /*1a70*/  @!P3 IMAD.IADD R24, R24, 0x1, -R0 ;  /* 0x000000011818b824 */ /* 0x000fe200078e0a00 */
[----:B------:R-:W-:Y:S01]  /*1a80*/  ISETP.GT.U32.AND P3, PT, R0, R96, PT ;  /* 0x000000600000720c */ /* 0x000fe20003f64070 */
[----:B------:R-:W-:-:S03]  /*1a90*/  IMAD.MOV R5, RZ, RZ, -R5 ;  /* 0x000000ffff057224 */ /* 0x000fc600078e0a05 */
[C---:B------:R-:W-:Y:S01]  /*1aa0*/  ISETP.GT.U32.AND P6, PT, R0.reuse, R24, PT ;  /* 0x000000180000720c */ /* 0x040fe20003fc4070 */
[----:B------:R-:W-:Y:S02]  /*1ab0*/  IMAD R90, R0, R5, R7 ;  /* 0x00000005005a7224 */ /* 0x000fe400078e0207 */
[----:B------:R-:W-:Y:S02]  /*1ac0*/  @!P5 IMAD.IADD R94, R94, 0x1, -R0 ;  /* 0x000000015e5ed824 */ /* 0x000fe400078e0a00 */
[----:B------:R-:W-:Y:S01]  /*1ad0*/  IMAD.HI.U32 R5, R4, R9, RZ ;  /* 0x0000000904057227 */ /* 0x000fe200078e00ff */
[----:B------:R-:W-:-:S03]  /*1ae0*/  ISETP.GT.U32.AND P5, PT, R0, R90, PT ;  /* 0x0000005a0000720c */ /* 0x000fc60003fa4070 */
[----:B------:R-:W-:Y:S02]  /*1af0*/  IMAD.MOV R5, RZ, RZ, -R5 ;  /* 0x000000ffff057224 */ /* 0x000fe400078e0a05 */
[--C-:B------:R-:W-:Y:S01]  /*1b00*/  @!P3 IMAD.IADD R96, R96, 0x1, -R0.reuse ;  /* 0x000000016060b824 */ /* 0x100fe200078e0a00 */
[----:B------:R-:W-:Y:S01]  /*1b10*/  ISETP.GT.U32.AND P3, PT, R0, R26, PT ;  /* 0x0000001a0000720c */ /* 0x000fe20003f64070 */
[----:B------:R-:W-:Y:S01]  /*1b20*/  @!P6 IMAD.IADD R24, R24, 0x1, -R0 ;  /* 0x000000011818e824 */ /* 0x000fe200078e0a00 */
[----:B------:R-:W-:Y:S01]  /*1b30*/  ISETP.GE.AND P6, PT, R14, RZ, PT ;  /* 0x000000ff0e00720c */ /* 0x000fe20003fc6270 */
[----:B------:R-:W-:Y:S01]  /*1b40*/  IMAD R88, R0, R5, R9 ;  /* 0x0000000500587224 */ /* 0x000fe200078e0209 */
[----:B------:R-:W-:Y:S01]  /*1b50*/  LOP3.LUT R14, R3, 0x6c, RZ, 0xfc, !PT ;  /* 0x0000006c030e7812 */ /* 0x000fe200078efcff */
[----:B------:R-:W-:-:S03]  /*1b60*/  IMAD.HI.U32 R7, R4, R11, RZ ;  /* 0x0000000b04077227 */ /* 0x000fc600078e00ff */
[----:B------:R-:W-:Y:S01]  /*1b70*/  IABS R13, R14 ;  /* 0x0000000e000d7213 */ /* 0x000fe20000000000 */
[----:B------:R-:W-:Y:S02]  /*1b80*/  @!P5 IMAD.IADD R90, R90, 0x1, -R0 ;  /* 0x000000015a5ad824 */ /* 0x000fe400078e0a00 */
[----:B------:R-:W-:Y:S02]  /*1b90*/  IMAD.MOV R7, RZ, RZ, -R7 ;  /* 0x000000ffff077224 */ /* 0x000fe400078e0a07 */
[----:B------:R-:W-:Y:S01]  /*1ba0*/  IMAD.HI.U32 R5, R4, R13, RZ ;  /* 0x0000000d04057227 */ /* 0x000fe200078e00ff */
[----:B------:R-:W-:-:S03]  /*1bb0*/  ISETP.GT.U32.AND P5, PT, R0, R90, PT ;  /* 0x0000005a0000720c */ /* 0x000fc60003fa4070 */
[----:B------:R-:W-:Y:S02]  /*1bc0*/  IMAD.MOV R5, RZ, RZ, -R5 ;  /* 0x000000ffff057224 */ /* 0x000fe400078e0a05 */
[----:B------:R-:W-:Y:S01]  /*1bd0*/  @!P1 IMAD.IADD R92, R92, 0x1, -R0 ;  /* 0x000000015c5c9824 */ /* 0x000fe200078e0a00 */
[----:B------:R-:W-:Y:S01]  /*1be0*/  ISETP.GE.AND P1, PT, R15, RZ, PT ;  /* 0x000000ff0f00720c */ /* 0x000fe20003f26270 */
[C---:B------:R-:W-:Y:S01]  /*1bf0*/  IMAD R86, R0.reuse, R5, R13 ;  /* 0x0000000500567224 */ /* 0x040fe200078e020d */
[----:B------:R-:W-:Y:S01]  /*1c00*/  LOP3.LUT R15, R3, 0x70, RZ, 0xfc, !PT ;  /* 0x00000070030f7812 */ /* 0x000fe200078efcff */
[C---:B------:R-:W-:Y:S02]  /*1c10*/  IMAD R28, R0.reuse, R7, R11 ;  /* 0x00000007001c7224 */ /* 0x040fe400078e020b */
[----:B------:R-:W-:Y:S01]  /*1c20*/  @!P4 IMAD.MOV R24, RZ, RZ, -R24 ;  /* 0x000000ffff18c224 */ /* 0x000fe200078e0a18 */
[----:B------:R-:W-:Y:S01]  /*1c30*/  ISETP.GT.U32.AND P4, PT, R0, R88, PT ;  /* 0x000000580000720c */ /* 0x000fe20003f84070 */
[--C-:B------:R-:W-:Y:S01]  /*1c40*/  @!P5 IMAD.IADD R90, R90, 0x1, -R0.reuse ;  /* 0x000000015a5ad824 */ /* 0x100fe200078e0a00 */
[----:B------:R-:W-:Y:S01]  /*1c50*/  ISETP.GT.U32.AND P5, PT, R0, R86, PT ;  /* 0x000000560000720c */ /* 0x000fe20003fa4070 */
[----:B------:R-:W-:Y:S01]  /*1c60*/  @!P3 IMAD.IADD R26, R26, 0x1, -R0 ;  /* 0x000000011a1ab824 */ /* 0x000fe200078e0a00 */
[----:B------:R-:W-:Y:S01]  /*1c70*/  ISETP.GE.AND P3, PT, R17, RZ, PT ;  /* 0x000000ff1100720c */ /* 0x000fe20003f66270 */
[----:B------:R-:W-:Y:S01]  /*1c80*/  @!P6 IMAD.MOV R92, RZ, RZ, -R92 ;  /* 0x000000ffff5ce224 */ /* 0x000fe200078e0a5c */
[C---:B------:R-:W-:Y:S01]  /*1c90*/  ISETP.GT.U32.AND P6, PT, R0.reuse, R28, PT ;  /* 0x0000001c0000720c */ /* 0x040fe20003fc4070 */
[----:B------:R-:W-:Y:S01]  /*1ca0*/  @!P0 IMAD.MOV R96, RZ, RZ, -R96 ;  /* 0x000000ffff608224 */ /* 0x000fe200078e0a60 */
[----:B------:R-:W-:Y:S01]  /*1cb0*/  ISETP.GT.U32.AND P0, PT, R0, R26, PT ;  /* 0x0000001a0000720c */ /* 0x000fe20003f04070 */
[----:B------:R-:W-:Y:S01]  /*1cc0*/  @!P2 IMAD.MOV R94, RZ, RZ, -R94 ;  /* 0x000000ffff5ea224 */ /* 0x000fe200078e0a5e */
[----:B------:R-:W-:-:S02]  /*1cd0*/  IABS R7, R15 ;  /* 0x0000000f00077213 */ /* 0x000fc40000000000 */
[C---:B------:R-:W-:Y:S01]  /*1ce0*/  LOP3.LUT R17, R3.reuse, 0x74, RZ, 0xfc, !PT ;  /* 0x0000007403117812 */ /* 0x040fe200078efcff */
[--C-:B------:R-:W-:Y:S01]  /*1cf0*/  @!P4 IMAD.IADD R88, R88, 0x1, -R0.reuse ;  /* 0x000000015858c824 */ /* 0x100fe200078e0a00 */
[----:B------:R-:W-:Y:S01]  /*1d00*/  ISETP.GE.AND P4, PT, R14, RZ, PT ;  /* 0x000000ff0e00720c */ /* 0x000fe20003f86270 */
[--C-:B------:R-:W-:Y:S01]  /*1d10*/  @!P5 IMAD.IADD R86, R86, 0x1, -R0.reuse ;  /* 0x000000015656d824 */ /* 0x100fe200078e0a00 */
[----:B------:R-:W-:Y:S01]  /*1d20*/  IABS R9, R17 ;  /* 0x0000001100097213 */ /* 0x000fe20000000000 */
[----:B------:R-:W-:Y:S01]  /*1d30*/  IMAD.HI.U32 R5, R4, R7, RZ ;  /* 0x0000000704057227 */ /* 0x000fe200078e00ff */
[----:B------:R-:W-:Y:S02]  /*1d40*/  LOP3.LUT R14, R3, 0x78, RZ, 0xfc, !PT ;  /* 0x00000078030e7812 */ /* 0x000fe400078efcff */
[----:B------:R-:W-:Y:S01]  /*1d50*/  ISETP.GT.U32.AND P5, PT, R0, R86, PT ;  /* 0x000000560000720c */ /* 0x000fe20003fa4070 */
[----:B------:R-:W-:Y:S01]  /*1d60*/  IMAD.MOV R84, RZ, RZ, -R5 ;  /* 0x000000ffff547224 */ /* 0x000fe200078e0a05 */
[----:B------:R-:W-:Y:S01]  /*1d70*/  IABS R11, R14 ;  /* 0x0000000e000b7213 */ /* 0x000fe20000000000 */
[----:B------:R-:W-:Y:S01]  /*1d80*/  @!P6 IMAD.IADD R28, R28, 0x1, -R0 ;  /* 0x000000011c1ce824 */ /* 0x000fe200078e0a00 */
[----:B------:R-:W-:Y:S01]  /*1d90*/  ISETP.GT.U32.AND P6, PT, R0, R88, PT ;  /* 0x000000580000720c */ /* 0x000fe20003fc4070 */
[----:B------:R-:W-:Y:S01]  /*1da0*/  IMAD.HI.U32 R5, R4, R9, RZ ;  /* 0x0000000904057227 */ /* 0x000fe200078e00ff */
[----:B------:R-:W-:-:S02]  /*1db0*/  ISETP.GE.AND P2, PT, R19, RZ, PT ;  /* 0x000000ff1300720c */ /* 0x000fc40003f46270 */
[----:B------:R-:W-:Y:S01]  /*1dc0*/  LOP3.LUT R19, R3, 0x7c, RZ, 0xfc, !PT ;  /* 0x0000007c03137812 */ /* 0x000fe200078efcff */
[----:B------:R-:W-:Y:S01]  /*1dd0*/  @!P0 IMAD.IADD R26, R26, 0x1, -R0 ;  /* 0x000000011a1a8824 */ /* 0x000fe200078e0a00 */
[----:B------:R-:W-:Y:S01]  /*1de0*/  ISETP.GE.AND P0, PT, R21, RZ, PT ;  /* 0x000000ff1500720c */ /* 0x000fe20003f06270 */
[----:B------:R-:W-:Y:S01]  /*1df0*/  IMAD.MOV R5, RZ, RZ, -R5 ;  /* 0x000000ffff057224 */ /* 0x000fe200078e0a05 */
[----:B------:R-:W-:Y:S01]  /*1e00*/  IABS R13, R19 ;  /* 0x00000013000d7213 */ /* 0x000fe20000000000 */
[----:B------:R-:W-:Y:S01]  /*1e10*/  @!P1 IMAD.MOV R26, RZ, RZ, -R26 ;  /* 0x000000ffff1a9224 */ /* 0x000fe200078e0a1a */
[C---:B------:R-:W-:Y:S01]  /*1e20*/  ISETP.GT.U32.AND P1, PT, R0.reuse, R28, PT ;  /* 0x0000001c0000720c */ /* 0x040fe20003f24070 */
[C---:B------:R-:W-:Y:S01]  /*1e30*/  IMAD R30, R0.reuse, R5, R9 ;  /* 0x00000005001e7224 */ /* 0x040fe200078e0209 */
[----:B------:R-:W-:Y:S01]  /*1e40*/  LOP3.LUT R21, R3, 0xd8, RZ, 0xfc, !PT ;  /* 0x000000d803157812 */ /* 0x000fe200078efcff */
[----:B------:R-:W-:Y:S02]  /*1e50*/  IMAD R84, R0, R84, R7 ;  /* 0x0000005400547224 */ /* 0x000fe400078e0207 */
[--C-:B------:R-:W-:Y:S01]  /*1e60*/  @!P5 IMAD.IADD R86, R86, 0x1, -R0.reuse ;  /* 0x000000015656d824 */ /* 0x100fe200078e0a00 */
[----:B------:R-:W-:Y:S01]  /*1e70*/  ISETP.GT.U32.AND P5, PT, R0, R30, PT ;  /* 0x0000001e0000720c */ /* 0x000fe20003fa4070 */
[----:B------:R-:W-:Y:S01]  /*1e80*/  @!P6 IMAD.IADD R88, R88, 0x1, -R0 ;  /* 0x000000015858e824 */ /* 0x000fe200078e0a00 */
[----:B------:R-:W-:Y:S01]  /*1e90*/  ISETP.GT.U32.AND P6, PT, R0, R84, PT ;  /* 0x000000540000720c */ /* 0x000fe20003fc4070 */
[----:B------:R-:W-:-:S04]  /*1ea0*/  IMAD.HI.U32 R5, R4, R11, RZ ;  /* 0x0000000b04057227 */ /* 0x000fc800078e00ff */
[----:B------:R-:W-:Y:S01]  /*1eb0*/  @!P1 IMAD.IADD R28, R28, 0x1, -R0 ;  /* 0x000000011c1c9824 */ /* 0x000fe200078e0a00 */
[----:B------:R-:W-:Y:S01]  /*1ec0*/  ISETP.GE.AND P1, PT, R15, RZ, PT ;  /* 0x000000ff0f00720c */ /* 0x000fe20003f26270 */
[----:B------:R-:W-:Y:S01]  /*1ed0*/  IMAD.MOV R5, RZ, RZ, -R5 ;  /* 0x000000ffff057224 */ /* 0x000fe200078e0a05 */
[----:B------:R-:W-:Y:S01]  /*1ee0*/  LOP3.LUT R15, R3, 0x80, RZ, 0xfc, !PT ;  /* 0x00000080030f7812 */ /* 0x000fe200078efcff */
[----:B------:R-:W-:Y:S02]  /*1ef0*/  @!P3 IMAD.MOV R90, RZ, RZ, -R90 ;  /* 0x000000ffff5ab224 */ /* 0x000fe400078e0a5a */
[--C-:B------:R-:W-:Y:S01]  /*1f00*/  @!P5 IMAD.IADD R30, R30, 0x1, -R0.reuse ;  /* 0x000000011e1ed824 */ /* 0x100fe200078e0a00 */
[----:B------:R-:W-:Y:S01]  /*1f10*/  IABS R9, R15 ;  /* 0x0000000f00097213 */ /* 0x000fe20000000000 */
[----:B------:R-:W-:Y:S01]  /*1f20*/  @!P6 IMAD.IADD R84, R84, 0x1, -R0 ;  /* 0x000000015454e824 */ /* 0x000fe200078e0a00 */
[----:B------:R-:W-:Y:S01]  /*1f30*/  ISETP.GE.AND P6, PT, R17, RZ, PT ;  /* 0x000000ff1100720c */ /* 0x000fe20003fc6270 */
[C---:B------:R-:W-:Y:S01]  /*1f40*/  IMAD R82, R0.reuse, R5, R11 ;  /* 0x0000000500527224 */ /* 0x040fe200078e020b */
[----:B------:R-:W-:Y:S01]  /*1f50*/  ISETP.GT.U32.AND P3, PT, R0, R30, PT ;  /* 0x0000001e0000720c */ /* 0x000fe20003f64070 */
[----:B------:R-:W-:Y:S01]  /*1f60*/  IMAD.HI.U32 R5, R4, R9, RZ ;  /* 0x0000000904057227 */ /* 0x000fe200078e00ff */
[----:B------:R-:W-:-:S02]  /*1f70*/  ISETP.GT.U32.AND P5, PT, R0, R84, PT ;  /* 0x000000540000720c */ /* 0x000fc40003fa4070 */
[C---:B------:R-:W-:Y:S01]  /*1f80*/  LOP3.LUT R17, R3.reuse, 0x84, RZ, 0xfc, !PT ;  /* 0x0000008403117812 */ /* 0x040fe200078efcff */
[----:B------:R-:W-:Y:S01]  /*1f90*/  @!P2 IMAD.MOV R88, RZ, RZ, -R88 ;  /* 0x000000ffff58a224 */ /* 0x000fe200078e0a58 */
[----:B------:R-:W-:Y:S01]  /*1fa0*/  ISETP.GT.U32.AND P2, PT, R0, R82, PT ;  /* 0x000000520000720c */ /* 0x000fe20003f44070 */
[----:B------:R-:W-:Y:S01]  /*1fb0*/  IMAD.MOV R5, RZ, RZ, -R5 ;  /* 0x000000ffff057224 */ /* 0x000fe200078e0a05 */
[----:B------:R-:W-:Y:S01]  /*1fc0*/  LOP3.LUT R11, R3, 0x88, RZ, 0xfc, !PT ;  /* 0x00000088030b7812 */ /* 0x000fe200078efcff */
[----:B------:R-:W-:-:S04]  /*1fd0*/  IMAD.HI.U32 R7, R4, R13, RZ ;  /* 0x0000000d04077227 */ /* 0x000fc800078e00ff */
[----:B------:R-:W-:Y:S01]  /*1fe0*/  IMAD R32, R0, R5, R9 ;  /* 0x0000000500207224 */ /* 0x000fe200078e0209 */
[----:B------:R-:W-:Y:S01]  /*1ff0*/  IABS R9, R11 ;  /* 0x0000000b00097213 */ /* 0x000fe20000000000 */
[----:B------:R-:W-:Y:S02]  /*2000*/  IMAD.MOV R7, RZ, RZ, -R7 ;  /* 0x000000ffff077224 */ /* 0x000fe400078e0a07 */
[--C-:B------:R-:W-:Y:S01]  /*2010*/  @!P3 IMAD.IADD R30, R30, 0x1, -R0.reuse ;  /* 0x000000011e1eb824 */ /* 0x100fe200078e0a00 */
[C---:B------:R-:W-:Y:S01]  /*2020*/  ISETP.GT.U32.AND P3, PT, R0.reuse, R32, PT ;  /* 0x000000200000720c */ /* 0x040fe20003f64070 */
[----:B------:R-:W-:Y:S01]  /*2030*/  IMAD R80, R0, R7, R13 ;  /* 0x0000000700507224 */ /* 0x000fe200078e020d */
[----:B------:R-:W-:Y:S01]  /*2040*/  IABS R7, R17 ;  /* 0x0000001100077213 */ /* 0x000fe20000000000 */
[--C-:B------:R-:W-:Y:S01]  /*2050*/  @!P5 IMAD.IADD R84, R84, 0x1, -R0.reuse ;  /* 0x000000015454d824 */ /* 0x100fe200078e0a00 */
[----:B------:R-:W-:Y:S01]  /*2060*/  LOP3.LUT R13, R3, 0x8c, RZ, 0xfc, !PT ;  /* 0x0000008c030d7812 */ /* 0x000fe200078efcff */
[----:B------:R-:W-:Y:S01]  /*2070*/  @!P2 IMAD.IADD R82, R82, 0x1, -R0 ;  /* 0x000000015252a824 */ /* 0x000fe200078e0a00 */
[----:B------:R-:W-:Y:S01]  /*2080*/  ISETP.GE.AND P5, PT, R19, RZ, PT ;  /* 0x000000ff1300720c */ /* 0x000fe20003fa6270 */
[----:B------:R-:W-:Y:S01]  /*2090*/  @!P4 IMAD.MOV R86, RZ, RZ, -R86 ;  /* 0x000000ffff56c224 */ /* 0x000fe200078e0a56 */
[C---:B------:R-:W-:Y:S01]  /*20a0*/  ISETP.GT.U32.AND P4, PT, R0.reuse, R80, PT ;  /* 0x000000500000720c */ /* 0x040fe20003f84070 */
[----:B------:R-:W-:Y:S01]  /*20b0*/  @!P1 IMAD.MOV R84, RZ, RZ, -R84 ;  /* 0x000000ffff549224 */ /* 0x000fe200078e0a54 */
[----:B------:R-:W-:Y:S01]  /*20c0*/  ISETP.GT.U32.AND P1, PT, R0, R82, PT ;  /* 0x000000520000720c */ /* 0x000fe20003f24070 */
[----:B------:R-:W-:Y:S01]  /*20d0*/  IMAD.HI.U32 R5, R4, R7, RZ ;  /* 0x0000000704057227 */ /* 0x000fe200078e00ff */
[----:B------:R-:W-:-:S02]  /*20e0*/  ISETP.GE.AND P2, PT, R15, RZ, PT ;  /* 0x000000ff0f00720c */ /* 0x000fc40003f46270 */
[C---:B------:R-:W-:Y:S01]  /*20f0*/  LOP3.LUT R15, R3.reuse, 0x94, RZ, 0xfc, !PT ;  /* 0x00000094030f7812 */ /* 0x040fe200078efcff */
[----:B------:R-:W-:Y:S01]  /*2100*/  IMAD.MOV R5, RZ, RZ, -R5 ;  /* 0x000000ffff057224 */ /* 0x000fe200078e0a05 */
[----:B------:R-:W-:Y:S01]  /*2110*/  LOP3.LUT R19, R3, 0xb0, RZ, 0xfc, !PT ;  /* 0x000000b003137812 */ /* 0x000fe200078efcff */
[--C-:B------:R-:W-:Y:S02]  /*2120*/  @!P3 IMAD.IADD R32, R32, 0x1, -R0.reuse ;  /* 0x000000012020b824 */ /* 0x100fe400078e0a00 */
[----:B------:R-:W-:Y:S01]  /*2130*/  IMAD R78, R0, R5, R7 ;  /* 0x00000005004e7224 */ /* 0x000fe200078e0207 */
[----:B------:R-:W-:Y:S01]  /*2140*/  IABS R7, R13 ;  /* 0x0000000d00077213 */ /* 0x000fe20000000000 */
[----:B------:R-:W-:Y:S01]  /*2150*/  @!P4 IMAD.IADD R80, R80, 0x1, -R0 ;  /* 0x000000015050c824 */ /* 0x000fe200078e0a00 */
[----:B------:R-:W-:Y:S01]  /*2160*/  ISETP.GT.U32.AND P3, PT, R0, R32, PT ;  /* 0x000000200000720c */ /* 0x000fe20003f64070 */
[----:B------:R-:W-:-:S03]  /*2170*/  IMAD.HI.U32 R5, R4, R9, RZ ;  /* 0x0000000904057227 */ /* 0x000fc600078e00ff */
[----:B------:R-:W-:Y:S01]  /*2180*/  ISETP.GT.U32.AND P4, PT, R0, R80, PT ;  /* 0x000000500000720c */ /* 0x000fe20003f84070 */
[----:B------:R-:W-:Y:S01]  /*2190*/  @!P1 IMAD.IADD R82, R82, 0x1, -R0 ;  /* 0x0000000152529824 */ /* 0x000fe200078e0a00 */
[----:B------:R-:W-:Y:S01]  /*21a0*/  ISETP.GT.U32.AND P1, PT, R0, R78, PT ;  /* 0x0000004e0000720c */ /* 0x000fe20003f24070 */
[----:B------:R-:W-:Y:S01]  /*21b0*/  @!P0 IMAD.MOV R28, RZ, RZ, -R28 ;  /* 0x000000ffff1c8224 */ /* 0x000fe200078e0a1c */
[----:B------:R-:W-:Y:S01]  /*21c0*/  ISETP.GE.AND P0, PT, R14, RZ, PT ;  /* 0x000000ff0e00720c */ /* 0x000fe20003f06270 */
[----:B------:R-:W-:Y:S01]  /*21d0*/  IMAD.MOV R5, RZ, RZ, -R5 ;  /* 0x000000ffff057224 */ /* 0x000fe200078e0a05 */
[----:B------:R-:W-:Y:S01]  /*21e0*/  LOP3.LUT R14, R3, 0x90, RZ, 0xfc, !PT ;  /* 0x00000090030e7812 */ /* 0x000fe200078efcff */
[----:B------:R-:W-:Y:S01]  /*21f0*/  @!P6 IMAD.MOV R30, RZ, RZ, -R30 ;  /* 0x000000ffff1ee224 */ /* 0x000fe200078e0a1e */
[----:B------:R-:W-:Y:S01]  /*2200*/  ISETP.GE.AND P6, PT, R17, RZ, PT ;  /* 0x000000ff1100720c */ /* 0x000fe20003fc6270 */
[----:B------:R-:W-:Y:S01]  /*2210*/  IMAD R76, R0, R5, R9 ;  /* 0x00000005004c7224 */ /* 0x000fe200078e0209 */
[----:B------:R-:W-:Y:S01]  /*2220*/  IABS R9, R14 ;  /* 0x0000000e00097213 */ /* 0x000fe20000000000 */
[----:B------:R-:W-:Y:S01]  /*2230*/  @!P3 IMAD.IADD R32, R32, 0x1, -R0 ;  /* 0x000000012020b824 */ /* 0x000fe200078e0a00 */
[----:B------:R-:W-:Y:S01]  /*2240*/  LOP3.LUT R17, R3, 0xac, RZ, 0xfc, !PT ;  /* 0x000000ac03117812 */ /* 0x000fe200078efcff */
[----:B------:R-:W-:Y:S01]  /*2250*/  IMAD.HI.U32 R5, R4, R7, RZ ;  /* 0x0000000704057227 */ /* 0x000fe200078e00ff */
[----:B------:R-:W-:-:S03]  /*2260*/  ISETP.GT.U32.AND P3, PT, R0, R76, PT ;  /* 0x0000004c0000720c */ /* 0x000fc60003f64070 */
[--C-:B------:R-:W-:Y:S01]  /*2270*/  @!P1 IMAD.IADD R78, R78, 0x1, -R0.reuse ;  /* 0x000000014e4e9824 */ /* 0x100fe200078e0a00 */
[----:B------:R-:W-:Y:S01]  /*2280*/  ISETP.GE.AND P1, PT, R13, RZ, PT ;  /* 0x000000ff0d00720c */ /* 0x000fe20003f26270 */
[----:B------:R-:W-:Y:S01]  /*2290*/  @!P4 IMAD.IADD R80, R80, 0x1, -R0 ;  /* 0x000000015050c824 */ /* 0x000fe200078e0a00 */
[----:B------:R-:W-:Y:S01]  /*22a0*/  ISETP.GE.AND P4, PT, R11, RZ, PT ;  /* 0x000000ff0b00720c */ /* 0x000fe20003f86270 */
[----:B------:R-:W-:Y:S01]  /*22b0*/  IMAD.MOV R5, RZ, RZ, -R5 ;  /* 0x000000ffff057224 */ /* 0x000fe200078e0a05 */
[----:B------:R-:W-:Y:S01]  /*22c0*/  IABS R11, R15 ;  /* 0x0000000f000b7213 */ /* 0x000fe20000000000 */
[----:B------:R-:W-:Y:S01]  /*22d0*/  @!P0 IMAD.MOV R82, RZ, RZ, -R82 ;  /* 0x000000ffff528224 */ /* 0x000fe200078e0a52 */
[C---:B------:R-:W-:Y:S01]  /*22e0*/  ISETP.GT.U32.AND P0, PT, R0.reuse, R78, PT ;  /* 0x0000004e0000720c */ /* 0x040fe20003f04070 */
[----:B------:R-:W-:Y:S02]  /*22f0*/  IMAD R34, R0, R5, R7 ;  /* 0x0000000500227224 */ /* 0x000fe400078e0207 */
[----:B------:R-:W-:-:S04]  /*2300*/  IMAD.HI.U32 R7, R4, R11, RZ ;  /* 0x0000000b04077227 */ /* 0x000fc800078e00ff */
[----:B------:R-:W-:Y:S02]  /*2310*/  @!P3 IMAD.IADD R76, R76, 0x1, -R0 ;  /* 0x000000014c4cb824 */ /* 0x000fe400078e0a00 */
[----:B------:R-:W-:Y:S01]  /*2320*/  @!P5 IMAD.MOV R80, RZ, RZ, -R80 ;  /* 0x000000ffff50d224 */ /* 0x000fe200078e0a50 */
[C---:B------:R-:W-:Y:S01]  /*2330*/  ISETP.GT.U32.AND P5, PT, R0.reuse, R34, PT ;  /* 0x000000220000720c */ /* 0x040fe20003fa4070 */
[----:B------:R-:W-:Y:S01]  /*2340*/  IMAD.MOV R7, RZ, RZ, -R7 ;  /* 0x000000ffff077224 */ /* 0x000fe200078e0a07 */
[----:B------:R-:W-:Y:S01]  /*2350*/  ISETP.GT.U32.AND P3, PT, R0, R76, PT ;  /* 0x0000004c0000720c */ /* 0x000fe20003f64070 */
[----:B------:R-:W-:-:S04]  /*2360*/  IMAD.HI.U32 R5, R4, R9, RZ ;  /* 0x0000000904057227 */ /* 0x000fc800078e00ff */
[----:B------:R-:W-:Y:S01]  /*2370*/  @!P0 IMAD.IADD R78, R78, 0x1, -R0 ;  /* 0x000000014e4e8824 */ /* 0x000fe200078e0a00 */
[----:B------:R-:W-:Y:S01]  /*2380*/  ISETP.GE.AND P0, PT, R15, RZ, PT ;  /* 0x000000ff0f00720c */ /* 0x000fe20003f06270 */
[C---:B------:R-:W-:Y:S01]  /*2390*/  IMAD R36, R0.reuse, R7, R11 ;  /* 0x0000000700247224 */ /* 0x040fe200078e020b */
[C---:B------:R-:W-:Y:S01]  /*23a0*/  LOP3.LUT R15, R3.reuse, 0xa0, RZ, 0xfc, !PT ;  /* 0x000000a0030f7812 */ /* 0x040fe200078efcff */
[----:B------:R-:W-:Y:S01]  /*23b0*/  IMAD.MOV R5, RZ, RZ, -R5 ;  /* 0x000000ffff057224 */ /* 0x000fe200078e0a05 */
[----:B------:R-:W-:Y:S01]  /*23c0*/  LOP3.LUT R7, R3, 0x9c, RZ, 0xfc, !PT ;  /* 0x0000009c03077812 */ /* 0x000fe200078efcff */
[----:B------:R-:W-:Y:S01]  /*23d0*/  @!P6 IMAD.MOV R78, RZ, RZ, -R78 ;  /* 0x000000ffff4ee224 */ /* 0x000fe200078e0a4e */
[C---:B------:R-:W-:Y:S01]  /*23e0*/  ISETP.GT.U32.AND P6, PT, R0.reuse, R36, PT ;  /* 0x000000240000720c */ /* 0x040fe20003fc4070 */
        /* <DEDUP_REMOVED lines=8> */
[----:B------:R-:W-:Y:S01]  /*2470*/  @!P4 IMAD.MOV R76, RZ, RZ, -R76 ;  /* 0x000000ffff4cc224 */ /* 0x000fe200078e0a4c */
[----:B------:R-:W-:-:S02]  /*2480*/  ISETP.GE.AND P2, PT, R14, RZ, PT ;  /* 0x000000ff0e00720c */ /* 0x000fc40003f46270 */
[----:B------:R-:W-:Y:S01]  /*2490*/  LOP3.LUT R14, R3, 0x98, RZ, 0xfc, !PT ;  /* 0x00000098030e7812 */ /* 0x000fe200078efcff */
[----:B------:R-:W-:-:S03]  /*24a0*/  @!P6 IMAD.IADD R36, R36, 0x1, -R0 ;  /* 0x000000012424e824 */ /* 0x000fc600078e0a00 */
[----:B------:R-:W-:Y:S02]  /*24b0*/  IABS R9, R14 ;  /* 0x0000000e00097213 */ /* 0x000fe40000000000 */
[----:B------:R-:W-:Y:S01]  /*24c0*/  ISETP.GT.U32.AND P6, PT, R0, R36, PT ;  /* 0x000000240000720c */ /* 0x000fe20003fc4070 */
[--C-:B------:R-:W-:Y:S01]  /*24d0*/  @!P3 IMAD.IADD R74, R74, 0x1, -R0.reuse ;  /* 0x000000014a4ab824 */ /* 0x100fe200078e0a00 */
[----:B------:R-:W-:Y:S01]  /*24e0*/  ISETP.GE.AND P4, PT, R14, RZ, PT ;  /* 0x000000ff0e00720c */ /* 0x000fe20003f86270 */
[----:B------:R-:W-:Y:S01]  /*24f0*/  @!P5 IMAD.IADD R34, R34, 0x1, -R0 ;  /* 0x000000012222d824 */ /* 0x000fe200078e0a00 */
[----:B------:R-:W-:Y:S01]  /*2500*/  ISETP.GE.AND P5, PT, R7, RZ, PT ;  /* 0x000000ff0700720c */ /* 0x000fe20003fa6270 */
[----:B------:R-:W-:Y:S01]  /*2510*/  IMAD.HI.U32 R7, R4, R13, RZ ;  /* 0x0000000d04077227 */ /* 0x000fe200078e00ff */
[----:B------:R-:W-:Y:S02]  /*2520*/  ISETP.GT.U32.AND P3, PT, R0, R74, PT ;  /* 0x0000004a0000720c */ /* 0x000fe40003f64070 */
[----:B------:R-:W-:Y:S01]  /*2530*/  LOP3.LUT R14, R3, 0xa8, RZ, 0xfc, !PT ;  /* 0x000000a8030e7812 */ /* 0x000fe200078efcff */
[----:B------:R-:W-:-:S04]  /*2540*/  IMAD.HI.U32 R5, R4, R9, RZ ;  /* 0x0000000904057227 */ /* 0x000fc800078e00ff */
[----:B------:R-:W-:Y:S02]  /*2550*/  IMAD.MOV R7, RZ, RZ, -R7 ;  /* 0x000000ffff077224 */ /* 0x000fe400078e0a07 */
[----:B------:R-:W-:Y:S02]  /*2560*/  IMAD.MOV R72, RZ, RZ, -R5 ;  /* 0x000000ffff487224 */ /* 0x000fe400078e0a05 */
[----:B------:R-:W-:Y:S01]  /*2570*/  IMAD R70, R0, R7, R13 ;  /* 0x0000000700467224 */ /* 0x000fe200078e020d */
[----:B------:R-:W-:Y:S01]  /*2580*/  IABS R13, R17 ;  /* 0x00000011000d7213 */ /* 0x000fe20000000000 */
[----:B------:R-:W-:Y:S02]  /*2590*/  @!P6 IMAD.IADD R36, R36, 0x1, -R0 ;  /* 0x000000012424e824 */ /* 0x000fe400078e0a00 */
[C---:B------:R-:W-:Y:S02]  /*25a0*/  IMAD R72, R0.reuse, R72, R9 ;  /* 0x0000004800487224 */ /* 0x040fe400078e0209 */
[----:B------:R-:W-:Y:S01]  /*25b0*/  @!P0 IMAD.MOV R36, RZ, RZ, -R36 ;  /* 0x000000ffff248224 */ /* 0x000fe200078e0a24 */
[----:B------:R-:W-:Y:S01]  /*25c0*/  ISETP.GT.U32.AND P0, PT, R0, R70, PT ;  /* 0x000000460000720c */ /* 0x000fe20003f04070 */
[----:B------:R-:W-:-:S04]  /*25d0*/  IMAD.HI.U32 R5, R4, R11, RZ ;  /* 0x0000000b04057227 */ /* 0x000fc800078e00ff */
[----:B------:R-:W-:Y:S01]  /*25e0*/  @!P3 IMAD.IADD R74, R74, 0x1, -R0 ;  /* 0x000000014a4ab824 */ /* 0x000fe200078e0a00 */
[C---:B------:R-:W-:Y:S01]  /*25f0*/  ISETP.GT.U32.AND P3, PT, R0.reuse, R72, PT ;  /* 0x000000480000720c */ /* 0x040fe20003f64070 */
[----:B------:R-:W-:Y:S02]  /*2600*/  IMAD.MOV R5, RZ, RZ, -R5 ;  /* 0x000000ffff057224 */ /* 0x000fe400078e0a05 */
[----:B------:R-:W-:Y:S02]  /*2610*/  @!P2 IMAD.MOV R74, RZ, RZ, -R74 ;  /* 0x000000ffff4aa224 */ /* 0x000fe400078e0a4a */
[----:B------:R-:W-:Y:S01]  /*2620*/  IMAD R38, R0, R5, R11 ;  /* 0x0000000500267224 */ /* 0x000fe200078e020b */
[----:B------:R-:W-:Y:S01]  /*2630*/  IABS R11, R14 ;  /* 0x0000000e000b7213 */ /* 0x000fe20000000000 */
[----:B------:R-:W-:Y:S01]  /*2640*/  @!P0 IMAD.IADD R70, R70, 0x1, -R0 ;  /* 0x0000000146468824 */ /* 0x000fe200078e0a00 */
[----:B------:R-:W-:Y:S01]  /*2650*/  LOP3.LUT R5, R3, 0xa4, RZ, 0xfc, !PT ;  /* 0x000000a403057812 */ /* 0x000fe200078efcff */
[----:B------:R-:W-:Y:S01]  /*2660*/  @!P1 IMAD.MOV R34, RZ, RZ, -R34 ;  /* 0x000000ffff229224 */ /* 0x000fe200078e0a22 */
[----:B------:R-:W-:Y:S01]  /*2670*/  ISETP.GT.U32.AND P2, PT, R0, R38, PT ;  /* 0x000000260000720c */ /* 0x000fe20003f44070 */
[----:B------:R-:W-:Y:S01]  /*2680*/  IMAD.HI.U32 R7, R4, R11, RZ ;  /* 0x0000000b04077227 */ /* 0x000fe200078e00ff */
[----:B------:R-:W-:-:S02]  /*2690*/  ISETP.GE.AND P1, PT, R15, RZ, PT ;  /* 0x000000ff0f00720c */ /* 0x000fc40003f26270 */
[----:B------:R-:W-:Y:S01]  /*26a0*/  IABS R9, R5 ;  /* 0x0000000500097213 */ /* 0x000fe20000000000 */
[----:B------:R-:W-:Y:S01]  /*26b0*/  @!P3 IMAD.IADD R72, R72, 0x1, -R0 ;  /* 0x000000014848b824 */ /* 0x000fe200078e0a00 */
[----:B------:R-:W-:Y:S01]  /*26c0*/  IABS R15, R19 ;  /* 0x00000013000f7213 */ /* 0x000fe20000000000 */
[----:B------:R-:W-:Y:S01]  /*26d0*/  IMAD.MOV R7, RZ, RZ, -R7 ;  /* 0x000000ffff077224 */ /* 0x000fe200078e0a07 */
[C---:B------:R-:W-:Y:S02]  /*26e0*/  ISETP.GT.U32.AND P0, PT, R0.reuse, R70, PT ;  /* 0x000000460000720c */ /* 0x040fe40003f04070 */
[----:B------:R-:W-:Y:S01]  /*26f0*/  ISETP.GE.AND P6, PT, R5, RZ, PT ;  /* 0x000000ff0500720c */ /* 0x000fe20003fc6270 */
[C---:B------:R-:W-:Y:S01]  /*2700*/  IMAD R68, R0.reuse, R7, R11 ;  /* 0x0000000700447224 */ /* 0x040fe200078e020b */
[----:B------:R-:W-:Y:S01]  /*2710*/  ISETP.GT.U32.AND P3, PT, R0, R72, PT ;  /* 0x000000480000720c */ /* 0x000fe20003f64070 */
[----:B------:R-:W-:-:S04]  /*2720*/  IMAD.HI.U32 R5, R4, R9, RZ ;  /* 0x0000000904057227 */ /* 0x000fc800078e00ff */
[----:B------:R-:W-:-:S04]  /*2730*/  IMAD.HI.U32 R7, R4, R15, RZ ;  /* 0x0000000f04077227 */ /* 0x000fc800078e00ff */
[----:B------:R-:W-:Y:S02]  /*2740*/  IMAD.MOV R40, RZ, RZ, -R5 ;  /* 0x000000ffff287224 */ /* 0x000fe400078e0a05 */
[----:B------:R-:W-:Y:S02]  /*2750*/  IMAD.MOV R7, RZ, RZ, -R7 ;  /* 0x000000ffff077224 */ /* 0x000fe400078e0a07 */
[----:B------:R-:W-:-:S04]  /*2760*/  IMAD.HI.U32 R5, R4, R13, RZ ;  /* 0x0000000d04057227 */ /* 0x000fc800078e00ff */
[--C-:B------:R-:W-:Y:S02]  /*2770*/  @!P2 IMAD.IADD R38, R38, 0x1, -R0.reuse ;  /* 0x000000012626a824 */ /* 0x100fe400078e0a00 */
[----:B------:R-:W-:Y:S01]  /*2780*/  IMAD R66, R0, R7, R15 ;  /* 0x0000000700427224 */ /* 0x000fe200078e020f */
[C---:B------:R-:W-:Y:S01]  /*2790*/  LOP3.LUT R15, R3.reuse, 0xbc, RZ, 0xfc, !PT ;  /* 0x000000bc030f7812 */ /* 0x040fe200078efcff */
[--C-:B------:R-:W-:Y:S01]  /*27a0*/  @!P0 IMAD.IADD R70, R70, 0x1, -R0.reuse ;  /* 0x0000000146468824 */ /* 0x100fe200078e0a00 */
[----:B------:R-:W-:Y:S01]  /*27b0*/  ISETP.GT.U32.AND P2, PT, R0, R38, PT ;  /* 0x000000260000720c */ /* 0x000fe20003f44070 */
[----:B------:R-:W-:Y:S01]  /*27c0*/  IMAD.MOV R5, RZ, RZ, -R5 ;  /* 0x000000ffff057224 */ /* 0x000fe200078e0a05 */
[----:B------:R-:W-:Y:S01]  /*27d0*/  IABS R11, R15 ;  /* 0x0000000f000b7213 */ /* 0x000fe20000000000 */
[----:B------:R-:W-:Y:S01]  /*27e0*/  @!P3 IMAD.IADD R72, R72, 0x1, -R0 ;  /* 0x000000014848b824 */ /* 0x000fe200078e0a00 */
[----:B------:R-:W-:Y:S01]  /*27f0*/  ISETP.GE.AND P3, PT, R14, RZ, PT ;  /* 0x000000ff0e00720c */ /* 0x000fe20003f66270 */
[----:B------:R-:W-:Y:S01]  /*2800*/  @!P1 IMAD.MOV R70, RZ, RZ, -R70 ;  /* 0x000000ffff469224 */ /* 0x000fe200078e0a46 */
[C---:B------:R-:W-:Y:S01]  /*2810*/  ISETP.GT.U32.AND P1, PT, R0.reuse, R66, PT ;  /* 0x000000420000720c */ /* 0x040fe20003f24070 */
[C---:B------:R-:W-:Y:S01]  /*2820*/  IMAD R42, R0.reuse, R5, R13 ;  /* 0x00000005002a7224 */ /* 0x040fe200078e020d */
[C---:B------:R-:W-:Y:S01]  /*2830*/  LOP3.LUT R13, R3.reuse, 0xb4, RZ, 0xfc, !PT ;  /* 0x000000b4030d7812 */ /* 0x040fe200078efcff */
[----:B------:R-:W-:Y:S01]  /*2840*/  @!P4 IMAD.MOV R72, RZ, RZ, -R72 ;  /* 0x000000ffff48c224 */ /* 0x000fe200078e0a48 */
[C---:B------:R-:W-:Y:S01]  /*2850*/  ISETP.GT.U32.AND P4, PT, R0.reuse, R68, PT ;  /* 0x000000440000720c */ /* 0x040fe20003f84070 */
[----:B------:R-:W-:Y:S01]  /*2860*/  IMAD R40, R0, R40, R9 ;  /* 0x0000002800287224 */ /* 0x000fe200078e0209 */
[----:B------:R-:W-:Y:S01]  /*2870*/  IABS R7, R13 ;  /* 0x0000000d00077213 */ /* 0x000fe20000000000 */
[----:B------:R-:W-:Y:S01]  /*2880*/  @!P2 IMAD.IADD R38, R38, 0x1, -R0 ;  /* 0x000000012626a824 */ /* 0x000fe200078e0a00 */
[----:B------:R-:W-:-:S02]  /*2890*/  LOP3.LUT R14, R3, 0xb8, RZ, 0xfc, !PT ;  /* 0x000000b8030e7812 */ /* 0x000fc400078efcff */
[----:B------:R-:W-:Y:S01]  /*28a0*/  ISETP.GT.U32.AND P2, PT, R0, R40, PT ;  /* 0x000000280000720c */ /* 0x000fe20003f44070 */
[----:B------:R-:W-:Y:S01]  /*28b0*/  IMAD.HI.U32 R5, R4, R7, RZ ;  /* 0x0000000704057227 */ /* 0x000fe200078e00ff */
[----:B------:R-:W-:Y:S02]  /*28c0*/  ISETP.GT.U32.AND P0, PT, R0, R42, PT ;  /* 0x0000002a0000720c */ /* 0x000fe40003f04070 */
[----:B------:R-:W-:Y:S01]  /*28d0*/  IABS R9, R14 ;  /* 0x0000000e00097213 */ /* 0x000fe20000000000 */
[--C-:B------:R-:W-:Y:S02]  /*28e0*/  @!P1 IMAD.IADD R66, R66, 0x1, -R0.reuse ;  /* 0x0000000142429824 */ /* 0x100fe400078e0a00 */
[----:B------:R-:W-:Y:S02]  /*28f0*/  IMAD.MOV R5, RZ, RZ, -R5 ;  /* 0x000000ffff057224 */ /* 0x000fe400078e0a05 */
[----:B------:R-:W-:Y:S01]  /*2900*/  @!P4 IMAD.IADD R68, R68, 0x1, -R0 ;  /* 0x000000014444c824 */ /* 0x000fe200078e0a00 */
[C---:B------:R-:W-:Y:S01]  /*2910*/  ISETP.GT.U32.AND P1, PT, R0.reuse, R66, PT ;  /* 0x000000420000720c */ /* 0x040fe20003f24070 */
[----:B------:R-:W-:-:S02]  /*2920*/  IMAD R64, R0, R5, R7 ;  /* 0x0000000500407224 */ /* 0x000fc400078e0207 */
[----:B------:R-:W-:Y:S01]  /*2930*/  IMAD.HI.U32 R5, R4, R9, RZ ;  /* 0x0000000904057227 */ /* 0x000fe200078e00ff */
[----:B------:R-:W-:-:S03]  /*2940*/  ISETP.GT.U32.AND P4, PT, R0, R68, PT ;  /* 0x000000440000720c */ /* 0x000fc60003f84070 */
[----:B------:R-:W-:Y:S02]  /*2950*/  IMAD.MOV R5, RZ, RZ, -R5 ;  /* 0x000000ffff057224 */ /* 0x000fe400078e0a05 */
[--C-:B------:R-:W-:Y:S02]  /*2960*/  @!P2 IMAD.IADD R40, R40, 0x1, -R0.reuse ;  /* 0x000000012828a824 */ /* 0x100fe400078e0a00 */
[--C-:B------:R-:W-:Y:S02]  /*2970*/  @!P0 IMAD.IADD R42, R42, 0x1, -R0.reuse ;  /* 0x000000012a2a8824 */ /* 0x100fe400078e0a00 */
[C---:B------:R-:W-:Y:S01]  /*2980*/  IMAD R44, R0.reuse, R5, R9 ;  /* 0x00000005002c7224 */ /* 0x040fe200078e0209 */
[----:B------:R-:W-:Y:S01]  /*2990*/  ISETP.GT.U32.AND P2, PT, R0, R40, PT ;  /* 0x000000280000720c */ /* 0x000fe20003f44070 */
[----:B------:R-:W-:Y:S01]  /*29a0*/  @!P1 IMAD.IADD R66, R66, 0x1, -R0 ;  /* 0x0000000142429824 */ /* 0x000fe200078e0a00 */
[C---:B------:R-:W-:Y:S01]  /*29b0*/  ISETP.GT.U32.AND P0, PT, R0.reuse, R42, PT ;  /* 0x0000002a0000720c */ /* 0x040fe20003f04070 */
[----:B------:R-:W-:Y:S01]  /*29c0*/  @!P5 IMAD.MOV R38, RZ, RZ, -R38 ;  /* 0x000000ffff26d224 */ /* 0x000fe200078e0a26 */
[----:B------:R-:W-:Y:S01]  /*29d0*/  ISETP.GT.U32.AND P1, PT, R0, R44, PT ;  /* 0x0000002c0000720c */ /* 0x000fe20003f24070 */
[----:B------:R-:W-:Y:S01]  /*29e0*/  @!P4 IMAD.IADD R68, R68, 0x1, -R0 ;  /* 0x000000014444c824 */ /* 0x000fe200078e0a00 */
[----:B------:R-:W-:Y:S01]  /*29f0*/  ISETP.GE.AND P5, PT, R17, RZ, PT ;  /* 0x000000ff1100720c */ /* 0x000fe20003fa6270 */
[----:B------:R-:W-:Y:S01]  /*2a00*/  IMAD.HI.U32 R7, R4, R11, RZ ;  /* 0x0000000b04077227 */ /* 0x000fe200078e00ff */
[----:B------:R-:W-:-:S02]  /*2a10*/  ISETP.GT.U32.AND P4, PT, R0, R64, PT ;  /* 0x000000400000720c */ /* 0x000fc40003f84070 */
[C---:B------:R-:W-:Y:S01]  /*2a20*/  LOP3.LUT R5, R3.reuse, 0xc0, RZ, 0xfc, !PT ;  /* 0x000000c003057812 */ /* 0x040fe200078efcff */
[----:B------:R-:W-:Y:S01]  /*2a30*/  IMAD.MOV R7, RZ, RZ, -R7 ;  /* 0x000000ffff077224 */ /* 0x000fe200078e0a07 */
[----:B------:R-:W-:Y:S01]  /*2a40*/  LOP3.LUT R17, R3, 0xcc, RZ, 0xfc, !PT ;  /* 0x000000cc03117812 */ /* 0x000fe200078efcff */
[--C-:B------:R-:W-:Y:S01]  /*2a50*/  @!P2 IMAD.IADD R40, R40, 0x1, -R0.reuse ;  /* 0x000000012828a824 */ /* 0x100fe200078e0a00 */
[----:B------:R-:W-:Y:S01]  /*2a60*/  ISETP.GE.AND P2, PT, R19, RZ, PT ;  /* 0x000000ff1300720c */ /* 0x000fe20003f46270 */
[--C-:B------:R-:W-:Y:S01]  /*2a70*/  @!P0 IMAD.IADD R42, R42, 0x1, -R0.reuse ;  /* 0x000000012a2a8824 */ /* 0x100fe200078e0a00 */
[----:B------:R-:W-:Y:S01]  /*2a80*/  IABS R9, R5 ;  /* 0x0000000500097213 */ /* 0x000fe20000000000 */
[--C-:B------:R-:W-:Y:S01]  /*2a90*/  @!P1 IMAD.IADD R44, R44, 0x1, -R0.reuse ;  /* 0x000000012c2c9824 */ /* 0x100fe200078e0a00 */
[----:B------:R-:W-:Y:S01]  /*2aa0*/  ISETP.GE.AND P0, PT, R15, RZ, PT ;  /* 0x000000ff0f00720c */ /* 0x000fe20003f06270 */
[----:B------:R-:W-:Y:S01]  /*2ab0*/  IMAD R62, R0, R7, R11 ;  /* 0x00000007003e7224 */ /* 0x000fe200078e020b */
[----:B------:R-:W-:Y:S01]  /*2ac0*/  LOP3.LUT R7, R3, 0xc4, RZ, 0xfc, !PT ;  /* 0x000000c403077812 */ /* 0x000fe200078efcff */
[----:B------:R-:W-:Y:S01]  /*2ad0*/  @!P4 IMAD.IADD R64, R64, 0x1, -R0 ;  /* 0x000000014040c824 */ /* 0x000fe200078e0a00 */
[----:B------:R-:W-:Y:S01]  /*2ae0*/  ISETP.GT.U32.AND P1, PT, R0, R44, PT ;  /* 0x0000002c0000720c */ /* 0x000fe20003f24070 */
[----:B------:R-:W-:Y:S01]  /*2af0*/  @!P5 IMAD.MOV R42, RZ, RZ, -R42 ;  /* 0x000000ffff2ad224 */ /* 0x000fe200078e0a2a */
[----:B------:R-:W-:Y:S01]  /*2b00*/  ISETP.GE.AND P5, PT, R5, RZ, PT ;  /* 0x000000ff0500720c */ /* 0x000fe20003fa6270 */
[----:B------:R-:W-:Y:S01]  /*2b10*/  IMAD.HI.U32 R5, R4, R9, RZ ;  /* 0x0000000904057227 */ /* 0x000fe200078e00ff */
[----:B------:R-:W-:-:S02]  /*2b20*/  ISETP.GT.U32.AND P4, PT, R0, R64, PT ;  /* 0x000000400000720c */ /* 0x000fc40003f84070 */
[----:B------:R-:W-:Y:S01]  /*2b30*/  IABS R11, R7 ;  /* 0x00000007000b7213 */ /* 0x000fe20000000000 */
[----:B------:R-:W-:Y:S01]  /*2b40*/  IMAD.MOV R5, RZ, RZ, -R5 ;  /* 0x000000ffff057224 */ /* 0x000fe200078e0a05 */
[----:B------:R-:W-:Y:S01]  /*2b50*/  IABS R15, R17 ;  /* 0x00000011000f7213 */ /* 0x000fe20000000000 */
[----:B------:R-:W-:Y:S01]  /*2b60*/  @!P6 IMAD.MOV R40, RZ, RZ, -R40 ;  /* 0x000000ffff28e224 */ /* 0x000fe200078e0a28 */
[----:B------:R-:W-:Y:S01]  /*2b70*/  ISETP.GE.AND P6, PT, R13, RZ, PT ;  /* 0x000000ff0d00720c */ /* 0x000fe20003fc6270 */
[----:B------:R-:W-:Y:S01]  /*2b80*/  @!P2 IMAD.MOV R66, RZ, RZ, -R66 ;  /* 0x000000ffff42a224 */ /* 0x000fe200078e0a42 */
[----:B------:R-:W-:Y:S01]  /*2b90*/  ISETP.GE.AND P2, PT, R7, RZ, PT ;  /* 0x000000ff0700720c */ /* 0x000fe20003f46270 */
[----:B------:R-:W-:Y:S01]  /*2ba0*/  IMAD.HI.U32 R7, R4, R11, RZ ;  /* 0x0000000b04077227 */ /* 0x000fe200078e00ff */
[----:B------:R-:W-:-:S03]  /*2bb0*/  LOP3.LUT R19, R3, 0xd4, RZ, 0xfc, !PT ;  /* 0x000000d403137812 */ /* 0x000fc600078efcff */
[----:B------:R-:W-:Y:S02]  /*2bc0*/  IMAD R60, R0, R5, R9 ;  /* 0x00000005003c7224 */ /* 0x000fe400078e0209 */
[----:B------:R-:W-:Y:S02]  /*2bd0*/  IMAD.MOV R7, RZ, RZ, -R7 ;  /* 0x000000ffff077224 */ /* 0x000fe400078e0a07 */
[--C-:B------:R-:W-:Y:S01]  /*2be0*/  @!P1 IMAD.IADD R44, R44, 0x1, -R0.reuse ;  /* 0x000000012c2c9824 */ /* 0x100fe200078e0a00 */
[----:B------:R-:W-:Y:S01]  /*2bf0*/  ISETP.GT.U32.AND P1, PT, R0, R60, PT ;  /* 0x0000003c0000720c */ /* 0x000fe20003f24070 */
[----:B------:R-:W-:Y:S01]  /*2c00*/  @!P4 IMAD.IADD R64, R64, 0x1, -R0 ;  /* 0x000000014040c824 */ /* 0x000fe200078e0a00 */
[C---:B------:R-:W-:Y:S01]  /*2c10*/  ISETP.GT.U32.AND P4, PT, R0.reuse, R62, PT ;  /* 0x0000003e0000720c */ /* 0x040fe20003f84070 */
[----:B------:R-:W-:Y:S01]  /*2c20*/  IMAD R46, R0, R7, R11 ;  /* 0x00000007002e7224 */ /* 0x000fe200078e020b */
[----:B------:R-:W-:Y:S01]  /*2c30*/  IABS R11, R19 ;  /* 0x00000013000b7213 */ /* 0x000fe20000000000 */
[----:B------:R-:W-:-:S02]  /*2c40*/  @!P6 IMAD.MOV R64, RZ, RZ, -R64 ;  /* 0x000000ffff40e224 */ /* 0x000fc400078e0a40 */
[----:B------:R-:W-:Y:S01]  /*2c50*/  @!P3 IMAD.MOV R68, RZ, RZ, -R68 ;  /* 0x000000ffff44b224 */ /* 0x000fe200078e0a44 */
[----:B------:R-:W-:Y:S01]  /*2c60*/  ISETP.GT.U32.AND P6, PT, R0, R46, PT ;  /* 0x0000002e0000720c */ /* 0x000fe20003fc4070 */
[----:B------:R-:W-:Y:S01]  /*2c70*/  IMAD.HI.U32 R7, R4, R15, RZ ;  /* 0x0000000f04077227 */ /* 0x000fe200078e00ff */
[----:B------:R-:W-:Y:S02]  /*2c80*/  ISETP.GE.AND P3, PT, R14, RZ, PT ;  /* 0x000000ff0e00720c */ /* 0x000fe40003f66270 */
[----:B------:R-:W-:Y:S01]  /*2c90*/  LOP3.LUT R14, R3, 0xc8, RZ, 0xfc, !PT ;  /* 0x000000c8030e7812 */ /* 0x000fe200078efcff */
[--C-:B------:R-:W-:Y:S02]  /*2ca0*/  @!P1 IMAD.IADD R60, R60, 0x1, -R0.reuse ;  /* 0x000000013c3c9824 */ /* 0x100fe400078e0a00 */
[----:B------:R-:W-:Y:S01]  /*2cb0*/  IMAD.MOV R7, RZ, RZ, -R7 ;  /* 0x000000ffff077224 */ /* 0x000fe200078e0a07 */
[----:B------:R-:W-:Y:S01]  /*2cc0*/  IABS R13, R14 ;  /* 0x0000000e000d7213 */ /* 0x000fe20000000000 */
[----:B------:R-:W-:Y:S01]  /*2cd0*/  @!P4 IMAD.IADD R62, R62, 0x1, -R0 ;  /* 0x000000013e3ec824 */ /* 0x000fe200078e0a00 */
[C---:B------:R-:W-:Y:S01]  /*2ce0*/  ISETP.GT.U32.AND P1, PT, R0.reuse, R60, PT ;  /* 0x0000003c0000720c */ /* 0x040fe20003f24070 */
[----:B------:R-:W-:Y:S01]  /*2cf0*/  IMAD R56, R0, R7, R15 ;  /* 0x0000000700387224 */ /* 0x000fe200078e020f */
[----:B------:R-:W-:Y:S01]  /*2d00*/  IABS R15, R23 ;  /* 0x00000017000f7213 */ /* 0x000fe20000000000 */
[----:B------:R-:W-:Y:S01]  /*2d10*/  IMAD.HI.U32 R5, R4, R13, RZ ;  /* 0x0000000d04057227 */ /* 0x000fe200078e00ff */
[----:B------:R-:W-:-:S03]  /*2d20*/  ISETP.GT.U32.AND P4, PT, R0, R62, PT ;  /* 0x0000003e0000720c */ /* 0x000fc60003f84070 */
[----:B------:R-:W-:Y:S02]  /*2d30*/  @!P6 IMAD.IADD R46, R46, 0x1, -R0 ;  /* 0x000000012e2ee824 */ /* 0x000fe400078e0a00 */
[----:B------:R-:W-:Y:S01]  /*2d40*/  @!P3 IMAD.MOV R44, RZ, RZ, -R44 ;  /* 0x000000ffff2cb224 */ /* 0x000fe200078e0a2c */
[----:B------:R-:W-:Y:S01]  /*2d50*/  ISETP.GE.AND P3, PT, R14, RZ, PT ;  /* 0x000000ff0e00720c */ /* 0x000fe20003f66270 */
[----:B------:R-:W-:Y:S01]  /*2d60*/  IMAD.MOV R5, RZ, RZ, -R5 ;  /* 0x000000ffff057224 */ /* 0x000fe200078e0a05 */
[----:B------:R-:W-:Y:S01]  /*2d70*/  LOP3.LUT R14, R3, 0xd0, RZ, 0xfc, !PT ;  /* 0x000000d0030e7812 */ /* 0x000fe200078efcff */
[--C-:B------:R-:W-:Y:S01]  /*2d80*/  @!P1 IMAD.IADD R60, R60, 0x1, -R0.reuse ;  /* 0x000000013c3c9824 */ /* 0x100fe200078e0a00 */
[C---:B------:R-:W-:Y:S01]  /*2d90*/  ISETP.GT.U32.AND P6, PT, R0.reuse, R46, PT ;  /* 0x0000002e0000720c */ /* 0x040fe20003fc4070 */
[----:B------:R-:W-:Y:S01]  /*2da0*/  IMAD R58, R0, R5, R13 ;  /* 0x00000005003a7224 */ /* 0x000fe200078e020d */
[----:B------:R-:W-:Y:S01]  /*2db0*/  IABS R9, R14 ;  /* 0x0000000e00097213 */ /* 0x000fe20000000000 */
[----:B------:R-:W-:Y:S01]  /*2dc0*/  @!P4 IMAD.IADD R62, R62, 0x1, -R0 ;  /* 0x000000013e3ec824 */ /* 0x000fe200078e0a00 */
[----:B------:R-:W-:Y:S01]  /*2dd0*/  ISETP.GE.AND P4, PT, R17, RZ, PT ;  /* 0x000000ff1100720c */ /* 0x000fe20003f86270 */
[----:B------:R-:W-:Y:S01]  /*2de0*/  @!P5 IMAD.MOV R60, RZ, RZ, -R60 ;  /* 0x000000ffff3cd224 */ /* 0x000fe200078e0a3c */
[----:B------:R-:W-:Y:S01]  /*2df0*/  ISETP.GT.U32.AND P1, PT, R0, R58, PT ;  /* 0x0000003a0000720c */ /* 0x000fe20003f24070 */
[----:B------:R-:W-:Y:S01]  /*2e00*/  IMAD.HI.U32 R5, R4, R9, RZ ;  /* 0x0000000904057227 */ /* 0x000fe200078e00ff */
[----:B------:R-:W-:-:S02]  /*2e10*/  IABS R13, R21 ;  /* 0x00000015000d7213 */ /* 0x000fc40000000000 */
[----:B------:R-:W-:Y:S01]  /*2e20*/  IABS R17, R25 ;  /* 0x0000001900117213 */ /* 0x000fe20000000000 */
[----:B------:R-:W-:Y:S02]  /*2e30*/  IMAD.MOV R48, RZ, RZ, -R5 ;  /* 0x000000ffff307224 */ /* 0x000fe400078e0a05 */
[----:B------:R-:W-:Y:S01]  /*2e40*/  @!P6 IMAD.IADD R46, R46, 0x1, -R0 ;  /* 0x000000012e2ee824 */ /* 0x000fe200078e0a00 */
[----:B------:R-:W-:Y:S01]  /*2e50*/  ISETP.GT.U32.AND P6, PT, R0, R56, PT ;  /* 0x000000380000720c */ /* 0x000fe20003fc4070 */
[----:B------:R-:W-:-:S04]  /*2e60*/  IMAD.HI.U32 R5, R4, R11, RZ ;  /* 0x0000000b04057227 */ /* 0x000fc800078e00ff */
[----:B------:R-:W-:Y:S02]  /*2e70*/  IMAD R48, R0, R48, R9 ;  /* 0x0000003000307224 */ /* 0x000fe400078e0209 */
[----:B------:R-:W-:Y:S02]  /*2e80*/  IMAD.MOV R54, RZ, RZ, -R5 ;  /* 0x000000ffff367224 */ /* 0x000fe400078e0a05 */
[--C-:B------:R-:W-:Y:S01]  /*2e90*/  @!P1 IMAD.IADD R58, R58, 0x1, -R0.reuse ;  /* 0x000000013a3a9824 */ /* 0x100fe200078e0a00 */
[C---:B------:R-:W-:Y:S01]  /*2ea0*/  ISETP.GT.U32.AND P1, PT, R0.reuse, R48, PT ;  /* 0x000000300000720c */ /* 0x040fe20003f24070 */
[----:B------:R-:W-:Y:S02]  /*2eb0*/  IMAD R54, R0, R54, R11 ;  /* 0x0000003600367224 */ /* 0x000fe400078e020b */
[----:B------:R-:W-:Y:S02]  /*2ec0*/  @!P6 IMAD.IADD R56, R56, 0x1, -R0 ;  /* 0x000000013838e824 */ /* 0x000fe400078e0a00 */
[----:B------:R-:W-:Y:S01]  /*2ed0*/  IMAD.HI.U32 R7, R4, R13, RZ ;  /* 0x0000000d04077227 */ /* 0x000fe200078e00ff */
[----:B------:R-:W-:-:S03]  /*2ee0*/  ISETP.GT.U32.AND P6, PT, R0, R54, PT ;  /* 0x000000360000720c */ /* 0x000fc60003fc4070 */
[----:B------:R-:W-:-:S04]  /*2ef0*/  IMAD.HI.U32 R9, R4, R15, RZ ;  /* 0x0000000f04097227 */ /* 0x000fc800078e00ff */
[----:B------:R-:W-:Y:S01]  /*2f00*/  @!P1 IMAD.IADD R48, R48, 0x1, -R0 ;  /* 0x0000000130309824 */ /* 0x000fe200078e0a00 */
[----:B------:R-:W-:Y:S01]  /*2f10*/  ISETP.GT.U32.AND P1, PT, R0, R58, PT ;  /* 0x0000003a0000720c */ /* 0x000fe20003f24070 */
[----:B------:R-:W-:-:S03]  /*2f20*/  IMAD.HI.U32 R5, R4, R17, RZ ;  /* 0x0000001104057227 */ /* 0x000fc600078e00ff */
[C---:B------:R-:W-:Y:S01]  /*2f30*/  ISETP.GT.U32.AND P5, PT, R0.reuse, R48, PT ;  /* 0x000000300000720c */ /* 0x040fe20003fa4070 */
[----:B------:R-:W-:Y:S01]  /*2f40*/  @!P0 IMAD.MOV R62, RZ, RZ, -R62 ;  /* 0x000000ffff3e8224 */ /* 0x000fe200078e0a3e */
[----:B------:R-:W-:Y:S01]  /*2f50*/  ISETP.GT.U32.AND P0, PT, R0, R56, PT ;  /* 0x000000380000720c */ /* 0x000fe20003f04070 */
[----:B------:R-:W-:Y:S02]  /*2f60*/  @!P6 IMAD.IADD R54, R54, 0x1, -R0 ;  /* 0x000000013636e824 */ /* 0x000fe400078e0a00 */
[----:B------:R-:W-:Y:S02]  /*2f70*/  IMAD.MOV R7, RZ, RZ, -R7 ;  /* 0x000000ffff077224 */ /* 0x000fe400078e0a07 */
[----:B------:R-:W-:Y:S01]  /*2f80*/  IMAD.MOV R9, RZ, RZ, -R9 ;  /* 0x000000ffff097224 */ /* 0x000fe200078e0a09 */
[C---:B------:R-:W-:Y:S01]  /*2f90*/  ISETP.GT.U32.AND P6, PT, R0.reuse, R54, PT ;  /* 0x000000360000720c */ /* 0x040fe20003fc4070 */
[----:B------:R-:W-:Y:S02]  /*2fa0*/  IMAD.MOV R5, RZ, RZ, -R5 ;  /* 0x000000ffff057224 */ /* 0x000fe400078e0a05 */
[C---:B------:R-:W-:Y:S01]  /*2fb0*/  IMAD R52, R0.reuse, R7, R13 ;  /* 0x0000000700347224 */ /* 0x040fe200078e020d */
[C---:B------:R-:W-:Y:S01]  /*2fc0*/  LOP3.LUT R13, R3.reuse, 0xe4, RZ, 0xfc, !PT ;  /* 0x000000e4030d7812 */ /* 0x040fe200078efcff */
[C---:B------:R-:W-:Y:S01]  /*2fd0*/  IMAD R50, R0.reuse, R9, R15 ;  /* 0x0000000900327224 */ /* 0x040fe200078e020f */
[----:B------:R-:W-:Y:S01]  /*2fe0*/  LOP3.LUT R15, R3, 0xe8, RZ, 0xfc, !PT ;  /* 0x000000e8030f7812 */ /* 0x000fe200078efcff */
[----:B------:R-:W-:Y:S01]  /*2ff0*/  IMAD R170, R0, R5, R17 ;  /* 0x0000000500aa7224 */ /* 0x000fe200078e0211 */
[----:B------:R-:W-:Y:S01]  /*3000*/  IABS R9, R13 ;  /* 0x0000000d00097213 */ /* 0x000fe20000000000 */
[----:B------:R-:W-:Y:S01]  /*3010*/  @!P2 IMAD.MOV R46, RZ, RZ, -R46 ;  /* 0x000000ffff2ea224 */ /* 0x000fe200078e0a2e */
[----:B------:R-:W-:Y:S01]  /*3020*/  IABS R11, R15 ;  /* 0x0000000f000b7213 */ /* 0x000fe20000000000 */
[--C-:B------:R-:W-:Y:S01]  /*3030*/  @!P5 IMAD.IADD R48, R48, 0x1, -R0.reuse ;  /* 0x000000013030d824 */ /* 0x100fe200078e0a00 */
[----:B------:R-:W-:Y:S01]  /*3040*/  ISETP.GT.U32.AND P2, PT, R0, R52, PT ;  /* 0x000000340000720c */ /* 0x000fe20003f44070 */
[----:B------:R-:W-:Y:S01]  /*3050*/  @!P0 IMAD.IADD R56, R56, 0x1, -R0 ;  /* 0x0000000138388824 */ /* 0x000fe200078e0a00 */
[----:B------:R-:W-:Y:S01]  /*3060*/  ISETP.GT.U32.AND P5, PT, R0, R170, PT ;  /* 0x000000aa0000720c */ /* 0x000fe20003fa4070 */
[----:B------:R-:W-:Y:S01]  /*3070*/  IMAD.HI.U32 R5, R4, R9, RZ ;  /* 0x0000000904057227 */ /* 0x000fe200078e00ff */
[----:B------:R-:W-:-:S02]  /*3080*/  ISETP.GE.AND P0, PT, R14, RZ, PT ;  /* 0x000000ff0e00720c */ /* 0x000fc40003f06270 */
[C---:B------:R-:W-:Y:S01]  /*3090*/  LOP3.LUT R14, R3.reuse, 0xf0, RZ, 0xfc, !PT ;  /* 0x000000f0030e7812 */ /* 0x040fe200078efcff */
[----:B------:R-:W-:Y:S01]  /*30a0*/  IMAD.HI.U32 R7, R4, R11, RZ ;  /* 0x0000000b04077227 */ /* 0x000fe200078e00ff */
[----:B------:R-:W-:-:S03]  /*30b0*/  LOP3.LUT R17, R3, 0x104, RZ, 0xfc, !PT ;  /* 0x0000010403117812 */ /* 0x000fc600078efcff */
[--C-:B------:R-:W-:Y:S01]  /*30c0*/  @!P1 IMAD.IADD R58, R58, 0x1, -R0.reuse ;  /* 0x000000013a3a9824 */ /* 0x100fe200078e0a00 */
[----:B------:R-:W-:Y:S01]  /*30d0*/  ISETP.GT.U32.AND P1, PT, R0, R50, PT ;  /* 0x000000320000720c */ /* 0x000fe20003f24070 */
[--C-:B------:R-:W-:Y:S01]  /*30e0*/  @!P6 IMAD.IADD R54, R54, 0x1, -R0.reuse ;  /* 0x000000013636e824 */ /* 0x100fe200078e0a00 */
[----:B------:R-:W-:Y:S01]  /*30f0*/  ISETP.GE.AND P6, PT, R19, RZ, PT ;  /* 0x000000ff1300720c */ /* 0x000fe20003fc6270 */
[----:B------:R-:W-:Y:S01]  /*3100*/  IMAD.MOV R5, RZ, RZ, -R5 ;  /* 0x000000ffff057224 */ /* 0x000fe200078e0a05 */
[----:B------:R-:W-:Y:S01]  /*3110*/  LOP3.LUT R19, R3, 0x108, RZ, 0xfc, !PT ;  /* 0x0000010803137812 */ /* 0x000fe200078efcff */
[----:B------:R-:W-:Y:S02]  /*3120*/  IMAD.MOV R7, RZ, RZ, -R7 ;  /* 0x000000ffff077224 */ /* 0x000fe400078e0a07 */
[--C-:B------:R-:W-:Y:S01]  /*3130*/  @!P2 IMAD.IADD R52, R52, 0x1, -R0.reuse ;  /* 0x000000013434a824 */ /* 0x100fe200078e0a00 */
[----:B------:R-:W-:Y:S01]  /*3140*/  ISETP.GE.AND P2, PT, R21, RZ, PT ;  /* 0x000000ff1500720c */ /* 0x000fe20003f46270 */
[C---:B------:R-:W-:Y:S01]  /*3150*/  IMAD R168, R0.reuse, R5, R9 ;  /* 0x0000000500a87224 */ /* 0x040fe200078e0209 */
[C---:B------:R-:W-:Y:S01]  /*3160*/  LOP3.LUT R21, R3.reuse, 0x10c, RZ, 0xfc, !PT ;  /* 0x0000010c03157812 */ /* 0x040fe200078efcff */
[----:B------:R-:W-:Y:S01]  /*3170*/  IMAD R166, R0, R7, R11 ;  /* 0x0000000700a67224 */ /* 0x000fe200078e020b */
[----:B------:R-:W-:Y:S01]  /*3180*/  LOP3.LUT R7, R3, 0xec, RZ, 0xfc, !PT ;  /* 0x000000ec03077812 */ /* 0x000fe200078efcff */
[----:B------:R-:W-:Y:S01]  /*3190*/  @!P5 IMAD.IADD R170, R170, 0x1, -R0 ;  /* 0x00000001aaaad824 */ /* 0x000fe200078e0a00 */
[----:B------:R-:W-:Y:S01]  /*31a0*/  IABS R11, R14 ;  /* 0x0000000e000b7213 */ /* 0x000fe20000000000 */
[----:B------:R-:W-:Y:S01]  /*31b0*/  @!P3 IMAD.MOV R58, RZ, RZ, -R58 ;  /* 0x000000ffff3ab224 */ /* 0x000fe200078e0a3a */
[C---:B------:R-:W-:Y:S01]  /*31c0*/  ISETP.GT.U32.AND P3, PT, R0.reuse, R52, PT ;  /* 0x000000340000720c */ /* 0x040fe20003f64070 */
[----:B------:R-:W-:Y:S01]  /*31d0*/  @!P4 IMAD.MOV R56, RZ, RZ, -R56 ;  /* 0x000000ffff38c224 */ /* 0x000fe200078e0a38 */
[C---:B------:R-:W-:Y:S01]  /*31e0*/  ISETP.GT.U32.AND P4, PT, R0.reuse, R170, PT ;  /* 0x000000aa0000720c */ /* 0x040fe20003f84070 */
[----:B------:R-:W-:Y:S01]  /*31f0*/  @!P0 IMAD.MOV R48, RZ, RZ, -R48 ;  /* 0x000000ffff308224 */ /* 0x000fe200078e0a30 */
[----:B------:R-:W-:Y:S01]  /*3200*/  ISETP.GT.U32.AND P0, PT, R0, R168, PT ;  /* 0x000000a80000720c */ /* 0x000fe20003f04070 */
[----:B------:R-:W-:Y:S01]  /*3210*/  @!P1 IMAD.IADD R50, R50, 0x1, -R0 ;  /* 0x0000000132329824 */ /* 0x000fe200078e0a00 */
[----:B------:R-:W-:Y:S01]  /*3220*/  IABS R9, R7 ;  /* 0x0000000700097213 */ /* 0x000fe20000000000 */
[----:B------:R-:W-:Y:S01]  /*3230*/  @!P6 IMAD.MOV R54, RZ, RZ, -R54 ;  /* 0x000000ffff36e224 */ /* 0x000fe200078e0a36 */
[----:B------:R-:W-:-:S02]  /*3240*/  ISETP.GE.AND P6, PT, R25, RZ, PT ;  /* 0x000000ff1900720c */ /* 0x000fc40003fc6270 */
[----:B------:R-:W-:Y:S01]  /*3250*/  ISETP.GT.U32.AND P5, PT, R0, R50, PT ;  /* 0x000000320000720c */ /* 0x000fe20003fa4070 */
[----:B------:R-:W-:Y:S01]  /*3260*/  IMAD.HI.U32 R5, R4, R9, RZ ;  /* 0x0000000904057227 */ /* 0x000fe200078e00ff */
[----:B------:R-:W-:Y:S02]  /*3270*/  ISETP.GE.AND P1, PT, R23, RZ, PT ;  /* 0x000000ff1700720c */ /* 0x000fe40003f26270 */
[C---:B------:R-:W-:Y:S01]  /*3280*/  LOP3.LUT R23, R3.reuse, 0x18c, RZ, 0xfc, !PT ;  /* 0x0000018c03177812 */ /* 0x040fe200078efcff */
[----:B------:R-:W-:Y:S01]  /*3290*/  IMAD.MOV R5, RZ, RZ, -R5 ;  /* 0x000000ffff057224 */ /* 0x000fe200078e0a05 */
[----:B------:R-:W-:Y:S01]  /*32a0*/  LOP3.LUT R25, R3, 0x1b8, RZ, 0xfc, !PT ;  /* 0x000001b803197812 */ /* 0x000fe200078efcff */
[--C-:B------:R-:W-:Y:S01]  /*32b0*/  @!P3 IMAD.IADD R52, R52, 0x1, -R0.reuse ;  /* 0x000000013434b824 */ /* 0x100fe200078e0a00 */
[----:B------:R-:W-:Y:S01]  /*32c0*/  ISETP.GT.U32.AND P3, PT, R0, R166, PT ;  /* 0x000000a60000720c */ /* 0x000fe20003f64070 */
[--C-:B------:R-:W-:Y:S01]  /*32d0*/  @!P4 IMAD.IADD R170, R170, 0x1, -R0.reuse ;  /* 0x00000001aaaac824 */ /* 0x100fe200078e0a00 */
[----:B------:R-:W-:Y:S01]  /*32e0*/  ISETP.GE.AND P4, PT, R15, RZ, PT ;  /* 0x000000ff0f00720c */ /* 0x000fe20003f86270 */
[----:B------:R-:W-:Y:S01]  /*32f0*/  @!P0 IMAD.IADD R168, R168, 0x1, -R0 ;  /* 0x00000001a8a88824 */ /* 0x000fe200078e0a00 */
[----:B------:R-:W-:Y:S01]  /*3300*/  ISETP.GE.AND P0, PT, R7, RZ, PT ;  /* 0x000000ff0700720c */ /* 0x000fe20003f06270 */
[C---:B------:R-:W-:Y:S01]  /*3310*/  IMAD R172, R0.reuse, R5, R9 ;  /* 0x0000000500ac7224 */ /* 0x040fe200078e0209 */
[----:B------:R-:W-:Y:S01]  /*3320*/  LOP3.LUT R5, R3, 0xf4, RZ, 0xfc, !PT ;  /* 0x000000f403057812 */ /* 0x000fe200078efcff */
[----:B------:R-:W-:Y:S01]  /*3330*/  @!P2 IMAD.MOV R52, RZ, RZ, -R52 ;  /* 0x000000ffff34a224 */ /* 0x000fe200078e0a34 */
[C---:B------:R-:W-:Y:S01]  /*3340*/  ISETP.GT.U32.AND P2, PT, R0.reuse, R168, PT ;  /* 0x000000a80000720c */ /* 0x040fe20003f44070 */
[----:B------:R-:W-:Y:S01]  /*3350*/  @!P6 IMAD.MOV R170, RZ, RZ, -R170 ;  /* 0x000000ffffaae224 */ /* 0x000fe200078e0aaa */
[----:B------:R-:W-:Y:S01]  /*3360*/  ISETP.GT.U32.AND P6, PT, R0, R172, PT ;  /* 0x000000ac0000720c */ /* 0x000fe20003fc4070 */
[--C-:B------:R-:W-:Y:S01]  /*3370*/  @!P5 IMAD.IADD R50, R50, 0x1, -R0.reuse ;  /* 0x000000013232d824 */ /* 0x100fe200078e0a00 */
[----:B------:R-:W-:Y:S01]  /*3380*/  ISETP.GE.AND P5, PT, R13, RZ, PT ;  /* 0x000000ff0d00720c */ /* 0x000fe20003fa6270 */
[----:B------:R-:W-:Y:S01]  /*3390*/  @!P3 IMAD.IADD R166, R166, 0x1, -R0 ;  /* 0x00000001a6a6b824 */ /* 0x000fe200078e0a00 */
[----:B------:R-:W-:Y:S01]  /*33a0*/  ISETP.GE.AND P3, PT, R14, RZ, PT ;  /* 0x000000ff0e00720c */ /* 0x000fe20003f66270 */
[----:B------:R-:W-:Y:S01]  /*33b0*/  IMAD.HI.U32 R7, R4, R11, RZ ;  /* 0x0000000b04077227 */ /* 0x000fe200078e00ff */
[----:B------:R-:W-:-:S03]  /*33c0*/  LOP3.LUT R14, R3, 0xfc, RZ, 0xfc, !PT ;  /* 0x000000fc030e7812 */ /* 0x000fc600078efcff */
[----:B------:R-:W-:Y:S01]  /*33d0*/  @!P1 IMAD.MOV R50, RZ, RZ, -R50 ;  /* 0x000000ffff329224 */ /* 0x000fe200078e0a32 */
[----:B------:R-:W-:Y:S01]  /*33e0*/  ISETP.GT.U32.AND P1, PT, R0, R166, PT ;  /* 0x000000a60000720c */ /* 0x000fe20003f24070 */
[--C-:B------:R-:W-:Y:S01]  /*33f0*/  @!P2 IMAD.IADD R168, R168, 0x1, -R0.reuse ;  /* 0x00000001a8a8a824 */ /* 0x100fe200078e0a00 */
[----:B------:R-:W-:Y:S01]  /*3400*/  IABS R15, R14 ;  /* 0x0000000e000f7213 */ /* 0x000fe20000000000 */
[----:B------:R-:W-:Y:S01]  /*3410*/  @!P6 IMAD.IADD R172, R172, 0x1, -R0 ;  /* 0x00000001acace824 */ /* 0x000fe200078e0a00 */
[----:B------:R-:W-:Y:S01]  /*3420*/  ISETP.GE.AND P2, PT, R5, RZ, PT ;  /* 0x000000ff0500720c */ /* 0x000fe20003f46270 */
[----:B------:R-:W-:Y:S02]  /*3430*/  @!P5 IMAD.MOV R168, RZ, RZ, -R168 ;  /* 0x000000ffffa8d224 */ /* 0x000fe400078e0aa8 */
[----:B------:R-:W-:Y:S01]  /*3440*/  IMAD.MOV R7, RZ, RZ, -R7 ;  /* 0x000000ffff077224 */ /* 0x000fe200078e0a07 */
[----:B------:R-:W-:Y:S01]  /*3450*/  ISETP.GT.U32.AND P5, PT, R0, R172, PT ;  /* 0x000000ac0000720c */ /* 0x000fe20003fa4070 */
[----:B------:R-:W-:-:S04]  /*3460*/  IMAD.HI.U32 R9, R4, R15, RZ ;  /* 0x0000000f04097227 */ /* 0x000fc800078e00ff */
[----:B------:R-:W-:Y:S01]  /*3470*/  IMAD R174, R0, R7, R11 ;  /* 0x0000000700ae7224 */ /* 0x000fe200078e020b */
[----:B------:R-:W-:Y:S01]  /*3480*/  LOP3.LUT R7, R3, 0xf8, RZ, 0xfc, !PT ;  /* 0x000000f803077812 */ /* 0x000fe200078efcff */
[----:B------:R-:W-:Y:S01]  /*3490*/  IMAD.MOV R9, RZ, RZ, -R9 ;  /* 0x000000ffff097224 */ /* 0x000fe200078e0a09 */
[----:B------:R-:W-:Y:S01]  /*34a0*/  IABS R11, R5 ;  /* 0x00000005000b7213 */ /* 0x000fe20000000000 */
[--C-:B------:R-:W-:Y:S01]  /*34b0*/  @!P1 IMAD.IADD R166, R166, 0x1, -R0.reuse ;  /* 0x00000001a6a69824 */ /* 0x100fe200078e0a00 */
[----:B------:R-:W-:Y:S01]  /*34c0*/  IABS R13, R7 ;  /* 0x00000007000d7213 */ /* 0x000fe20000000000 */
[----:B------:R-:W-:Y:S01]  /*34d0*/  IMAD R180, R0, R9, R15 ;  /* 0x0000000900b47224 */ /* 0x000fe200078e020f */
[----:B------:R-:W-:Y:S01]  /*34e0*/  ISETP.GE.AND P6, PT, R7, RZ, PT ;  /* 0x000000ff0700720c */ /* 0x000fe20003fc6270 */
[----:B------:R-:W-:Y:S01]  /*34f0*/  IMAD.HI.U32 R5, R4, R11, RZ ;  /* 0x0000000b04057227 */ /* 0x000fe200078e00ff */
[----:B------:R-:W-:Y:S02]  /*3500*/  ISETP.GT.U32.AND P1, PT, R0, R174, PT ;  /* 0x000000ae0000720c */ /* 0x000fe40003f24070 */
[----:B------:R-:W-:Y:S01]  /*3510*/  IABS R15, R21 ;  /* 0x00000015000f7213 */ /* 0x000fe20000000000 */
[----:B------:R-:W-:-:S02]  /*3520*/  @!P5 IMAD.IADD R172, R172, 0x1, -R0 ;  /* 0x00000001acacd824 */ /* 0x000fc400078e0a00 */
[----:B------:R-:W-:-:S04]  /*3530*/  IMAD.HI.U32 R7, R4, R13, RZ ;  /* 0x0000000d04077227 */ /* 0x000fc800078e00ff */
[----:B------:R-:W-:Y:S02]  /*3540*/  IMAD.MOV R5, RZ, RZ, -R5 ;  /* 0x000000ffff057224 */ /* 0x000fe400078e0a05 */
[----:B------:R-:W-:Y:S01]  /*3550*/  @!P4 IMAD.MOV R166, RZ, RZ, -R166 ;  /* 0x000000ffffa6c224 */ /* 0x000fe200078e0aa6 */
[----:B------:R-:W-:Y:S01]  /*3560*/  ISETP.GE.AND P4, PT, R14, RZ, PT ;  /* 0x000000ff0e00720c */ /* 0x000fe20003f86270 */
[----:B------:R-:W-:Y:S01]  /*3570*/  @!P0 IMAD.MOV R172, RZ, RZ, -R172 ;  /* 0x000000ffffac8224 */ /* 0x000fe200078e0aac */
[C---:B------:R-:W-:Y:S01]  /*3580*/  ISETP.GT.U32.AND P0, PT, R0.reuse, R180, PT ;  /* 0x000000b40000720c */ /* 0x040fe20003f04070 */
[----:B------:R-:W-:Y:S01]  /*3590*/  IMAD.MOV R7, RZ, RZ, -R7 ;  /* 0x000000ffff077224 */ /* 0x000fe200078e0a07 */
[----:B------:R-:W-:Y:S01]  /*35a0*/  LOP3.LUT R14, R3, 0x100, RZ, 0xfc, !PT ;  /* 0x00000100030e7812 */ /* 0x000fe200078efcff */
[C---:B------:R-:W-:Y:S01]  /*35b0*/  IMAD R176, R0.reuse, R5, R11 ;  /* 0x0000000500b07224 */ /* 0x040fe200078e020b */
[----:B------:R-:W-:Y:S01]  /*35c0*/  IABS R11, R17 ;  /* 0x00000011000b7213 */ /* 0x000fe20000000000 */
[----:B------:R-:W-:Y:S01]  /*35d0*/  IMAD R178, R0, R7, R13 ;  /* 0x0000000700b27224 */ /* 0x000fe200078e020d */
[----:B------:R-:W-:Y:S01]  /*35e0*/  IABS R7, R14 ;  /* 0x0000000e00077213 */ /* 0x000fe20000000000 */
[----:B------:R-:W-:Y:S01]  /*35f0*/  @!P1 IMAD.IADD R174, R174, 0x1, -R0 ;  /* 0x00000001aeae9824 */ /* 0x000fe200078e0a00 */
[----:B------:R-:W-:Y:S01]  /*3600*/  ISETP.GT.U32.AND P5, PT, R0, R176, PT ;  /* 0x000000b00000720c */ /* 0x000fe20003fa4070 */
[----:B------:R-:W-:Y:S01]  /*3610*/  IMAD.HI.U32 R9, R4, R15, RZ ;  /* 0x0000000f04097227 */ /* 0x000fe200078e00ff */
[----:B------:R-:W-:-:S02]  /*3620*/  IABS R13, R19 ;  /* 0x00000013000d7213 */ /* 0x000fc40000000000 */
[----:B------:R-:W-:Y:S01]  /*3630*/  ISETP.GT.U32.AND P1, PT, R0, R174, PT ;  /* 0x000000ae0000720c */ /* 0x000fe20003f24070 */
[----:B------:R-:W-:-:S04]  /*3640*/  IMAD.HI.U32 R5, R4, R7, RZ ;  /* 0x0000000704057227 */ /* 0x000fc800078e00ff */
[--C-:B------:R-:W-:Y:S02]  /*3650*/  @!P0 IMAD.IADD R180, R180, 0x1, -R0.reuse ;  /* 0x00000001b4b48824 */ /* 0x100fe400078e0a00 */
[----:B------:R-:W-:Y:S02]  /*3660*/  IMAD.MOV R5, RZ, RZ, -R5 ;  /* 0x000000ffff057224 */ /* 0x000fe400078e0a05 */
[----:B------:R-:W-:Y:S01]  /*3670*/  @!P5 IMAD.IADD R176, R176, 0x1, -R0 ;  /* 0x00000001b0b0d824 */ /* 0x000fe200078e0a00 */
[C---:B------:R-:W-:Y:S01]  /*3680*/  ISETP.GT.U32.AND P0, PT, R0.reuse, R180, PT ;  /* 0x000000b40000720c */ /* 0x040fe20003f04070 */
[----:B------:R-:W-:Y:S02]  /*3690*/  IMAD R182, R0, R5, R7 ;  /* 0x0000000500b67224 */ /* 0x000fe400078e0207 */
[----:B------:R-:W-:Y:S01]  /*36a0*/  IMAD.HI.U32 R7, R4, R13, RZ ;  /* 0x0000000d04077227 */ /* 0x000fe200078e00ff */
[----:B------:R-:W-:-:S03]  /*36b0*/  ISETP.GT.U32.AND P5, PT, R0, R176, PT ;  /* 0x000000b00000720c */ /* 0x000fc60003fa4070 */
[----:B------:R-:W-:Y:S02]  /*36c0*/  IMAD.MOV R7, RZ, RZ, -R7 ;  /* 0x000000ffff077224 */ /* 0x000fe400078e0a07 */
[----:B------:R-:W-:-:S04]  /*36d0*/  IMAD.HI.U32 R5, R4, R11, RZ ;  /* 0x0000000b04057227 */ /* 0x000fc800078e00ff */
[----:B------:R-:W-:Y:S02]  /*36e0*/  IMAD.MOV R9, RZ, RZ, -R9 ;  /* 0x000000ffff097224 */ /* 0x000fe400078e0a09 */
[C---:B------:R-:W-:Y:S02]  /*36f0*/  IMAD R190, R0.reuse, R7, R13 ;  /* 0x0000000700be7224 */ /* 0x040fe400078e020d */
[----:B------:R-:W-:Y:S02]  /*3700*/  IMAD.MOV R5, RZ, RZ, -R5 ;  /* 0x000000ffff057224 */ /* 0x000fe400078e0a05 */
[----:B------:R-:W-:Y:S02]  /*3710*/  IMAD R186, R0, R9, R15 ;  /* 0x0000000900ba7224 */ /* 0x000fe400078e020f */
[--C-:B------:R-:W-:Y:S01]  /*3720*/  @!P0 IMAD.IADD R180, R180, 0x1, -R0.reuse ;  /* 0x00000001b4b48824 */ /* 0x100fe200078e0a00 */
[----:B------:R-:W-:Y:S01]  /*3730*/  ISETP.GT.U32.AND P0, PT, R0, R190, PT ;  /* 0x000000be0000720c */ /* 0x000fe20003f04070 */
[----:B------:R-:W-:Y:S01]  /*3740*/  @!P1 IMAD.IADD R174, R174, 0x1, -R0 ;  /* 0x00000001aeae9824 */ /* 0x000fe200078e0a00 */
[C---:B------:R-:W-:Y:S01]  /*3750*/  ISETP.GT.U32.AND P1, PT, R0.reuse, R178, PT ;  /* 0x000000b20000720c */ /* 0x040fe20003f24070 */
[C---:B------:R-:W-:Y:S01]  /*3760*/  IMAD R184, R0.reuse, R5, R11 ;  /* 0x0000000500b87224 */ /* 0x040fe200078e020b */
[C---:B------:R-:W-:Y:S01]  /*3770*/  LOP3.LUT R11, R3.reuse, 0x110, RZ, 0xfc, !PT ;  /* 0x00000110030b7812 */ /* 0x040fe200078efcff */
[----:B------:R-:W-:Y:S01]  /*3780*/  @!P4 IMAD.MOV R180, RZ, RZ, -R180 ;  /* 0x000000ffffb4c224 */ /* 0x000fe200078e0ab4 */
[----:B------:R-:W-:Y:S01]  /*3790*/  ISETP.GT.U32.AND P4, PT, R0, R186, PT ;  /* 0x000000ba0000720c */ /* 0x000fe20003f84070 */
[----:B------:R-:W-:Y:S01]  /*37a0*/  @!P5 IMAD.IADD R176, R176, 0x1, -R0 ;  /* 0x00000001b0b0d824 */ /* 0x000fe200078e0a00 */
[----:B------:R-:W-:Y:S01]  /*37b0*/  IABS R7, R11 ;  /* 0x0000000b00077213 */ /* 0x000fe20000000000 */
[----:B------:R-:W-:Y:S01]  /*37c0*/  @!P3 IMAD.MOV R174, RZ, RZ, -R174 ;  /* 0x000000ffffaeb224 */ /* 0x000fe200078e0aae */
[----:B------:R-:W-:Y:S01]  /*37d0*/  ISETP.GT.U32.AND P5, PT, R0, R182, PT ;  /* 0x000000b60000720c */ /* 0x000fe20003fa4070 */
[----:B------:R-:W-:Y:S01]  /*37e0*/  @!P2 IMAD.MOV R176, RZ, RZ, -R176 ;  /* 0x000000ffffb0a224 */ /* 0x000fe200078e0ab0 */
[----:B------:R-:W-:Y:S01]  /*37f0*/  ISETP.GE.AND P3, PT, R14, RZ, PT ;  /* 0x000000ff0e00720c */ /* 0x000fe20003f66270 */
[----:B------:R-:W-:Y:S01]  /*3800*/  IMAD.HI.U32 R5, R4, R7, RZ ;  /* 0x0000000704057227 */ /* 0x000fe200078e00ff */
[----:B------:R-:W-:-:S02]  /*3810*/  LOP3.LUT R14, R3, 0x114, RZ, 0xfc, !PT ;  /* 0x00000114030e7812 */ /* 0x000fc400078efcff */
[----:B------:R-:W-:Y:S01]  /*3820*/  ISETP.GT.U32.AND P2, PT, R0, R184, PT ;  /* 0x000000b80000720c */ /* 0x000fe20003f44070 */
[--C-:B------:R-:W-:Y:S01]  /*3830*/  @!P0 IMAD.IADD R190, R190, 0x1, -R0.reuse ;  /* 0x00000001bebe8824 */ /* 0x100fe200078e0a00 */
[----:B------:R-:W-:Y:S01]  /*3840*/  IABS R9, R14 ;  /* 0x0000000e00097213 */ /* 0x000fe20000000000 */
[--C-:B------:R-:W-:Y:S02]  /*3850*/  @!P1 IMAD.IADD R178, R178, 0x1, -R0.reuse ;  /* 0x00000001b2b29824 */ /* 0x100fe400078e0a00 */
[----:B------:R-:W-:Y:S02]  /*3860*/  IMAD.MOV R5, RZ, RZ, -R5 ;  /* 0x000000ffff057224 */ /* 0x000fe400078e0a05 */
[--C-:B------:R-:W-:Y:S01]  /*3870*/  @!P4 IMAD.IADD R186, R186, 0x1, -R0.reuse ;  /* 0x00000001babac824 */ /* 0x100fe200078e0a00 */
[C---:B------:R-:W-:Y:S01]  /*3880*/  ISETP.GT.U32.AND P4, PT, R0.reuse, R190, PT ;  /* 0x000000be0000720c */ /* 0x040fe20003f84070 */
[C---:B------:R-:W-:Y:S01]  /*3890*/  IMAD R188, R0.reuse, R5, R7 ;  /* 0x0000000500bc7224 */ /* 0x040fe200078e0207 */
[----:B------:R-:W-:Y:S01]  /*38a0*/  ISETP.GT.U32.AND P1, PT, R0, R178, PT ;  /* 0x000000b20000720c */ /* 0x000fe20003f24070 */
[----:B------:R-:W-:-:S02]  /*38b0*/  @!P5 IMAD.IADD R182, R182, 0x1, -R0 ;  /* 0x00000001b6b6d824 */ /* 0x000fc400078e0a00 */
[----:B------:R-:W-:-:S03]  /*38c0*/  IMAD.HI.U32 R5, R4, R9, RZ ;  /* 0x0000000904057227 */ /* 0x000fc600078e00ff */
[----:B------:R-:W-:Y:S01]  /*38d0*/  ISETP.GT.U32.AND P5, PT, R0, R182, PT ;  /* 0x000000b60000720c */ /* 0x000fe20003fa4070 */
[----:B------:R-:W-:Y:S02]  /*38e0*/  IMAD.MOV R5, RZ, RZ, -R5 ;  /* 0x000000ffff057224 */ /* 0x000fe400078e0a05 */
[--C-:B------:R-:W-:Y:S01]  /*38f0*/  @!P2 IMAD.IADD R184, R184, 0x1, -R0.reuse ;  /* 0x00000001b8b8a824 */ /* 0x100fe200078e0a00 */
[----:B------:R-:W-:Y:S01]  /*3900*/  ISETP.GE.AND P2, PT, R11, RZ, PT ;  /* 0x000000ff0b00720c */ /* 0x000fe20003f46270 */
[----:B------:R-:W-:Y:S02]  /*3910*/  IMAD R192, R0, R5, R9 ;  /* 0x0000000500c07224 */ /* 0x000fe400078e0209 */
[--C-:B------:R-:W-:Y:S01]  /*3920*/  @!P4 IMAD.IADD R190, R190, 0x1, -R0.reuse ;  /* 0x00000001bebec824 */ /* 0x100fe200078e0a00 */
[----:B------:R-:W-:Y:S01]  /*3930*/  ISETP.GT.U32.AND P0, PT, R0, R184, PT ;  /* 0x000000b80000720c */ /* 0x000fe20003f04070 */
[----:B------:R-:W-:Y:S01]  /*3940*/  @!P1 IMAD.IADD R178, R178, 0x1, -R0 ;  /* 0x00000001b2b29824 */ /* 0x000fe200078e0a00 */
[----:B------:R-:W-:-:S02]  /*3950*/  ISETP.GT.U32.AND P4, PT, R0, R192, PT ;  /* 0x000000c00000720c */ /* 0x000fc40003f84070 */
[----:B------:R-:W-:Y:S01]  /*3960*/  ISETP.GE.AND P1, PT, R17, RZ, PT ;  /* 0x000000ff1100720c */ /* 0x000fe20003f26270 */
[----:B------:R-:W-:Y:S01]  /*3970*/  @!P6 IMAD.MOV R178, RZ, RZ, -R178 ;  /* 0x000000ffffb2e224 */ /* 0x000fe200078e0ab2 */
[----:B------:R-:W-:Y:S01]  /*3980*/  ISETP.GE.AND P6, PT, R19, RZ, PT ;  /* 0x000000ff1300720c */ /* 0x000fe20003fc6270 */
[----:B------:R-:W-:Y:S01]  /*3990*/  @!P5 IMAD.IADD R182, R182, 0x1, -R0 ;  /* 0x00000001b6b6d824 */ /* 0x000fe200078e0a00 */
[----:B------:R-:W-:Y:S02]  /*39a0*/  LOP3.LUT R19, R3, 0x11c, RZ, 0xfc, !PT ;  /* 0x0000011c03137812 */ /* 0x000fe400078efcff */
[----:B------:R-:W-:Y:S01]  /*39b0*/  ISETP.GE.AND P5, PT, R21, RZ, PT ;  /* 0x000000ff1500720c */ /* 0x000fe20003fa6270 */
[----:B------:R-:W-:Y:S01]  /*39c0*/  @!P3 IMAD.MOV R182, RZ, RZ, -R182 ;  /* 0x000000ffffb6b224 */ /* 0x000fe200078e0ab6 */
[----:B------:R-:W-:Y:S01]  /*39d0*/  ISETP.GT.U32.AND P3, PT, R0, R186, PT ;  /* 0x000000ba0000720c */ /* 0x000fe20003f64070 */
[--C-:B------:R-:W-:Y:S01]  /*39e0*/  @!P0 IMAD.IADD R184, R184, 0x1, -R0.reuse ;  /* 0x00000001b8b88824 */ /* 0x100fe200078e0a00 */
[C---:B------:R-:W-:Y:S01]  /*39f0*/  LOP3.LUT R21, R3.reuse, 0x120, RZ, 0xfc, !PT ;  /* 0x0000012003157812 */ /* 0x040fe200078efcff */
[----:B------:R-:W-:Y:S01]  /*3a00*/  @!P4 IMAD.IADD R192, R192, 0x1, -R0 ;  /* 0x00000001c0c0c824 */ /* 0x000fe200078e0a00 */
[----:B------:R-:W-:Y:S01]  /*3a10*/  IABS R13, R19 ;  /* 0x00000013000d7213 */ /* 0x000fe20000000000 */
[----:B------:R-:W-:Y:S01]  /*3a20*/  @!P1 IMAD.MOV R184, RZ, RZ, -R184 ;  /* 0x000000ffffb89224 */ /* 0x000fe200078e0ab8 */
[----:B------:R-:W-:Y:S01]  /*3a30*/  LOP3.LUT R17, R3, 0x118, RZ, 0xfc, !PT ;  /* 0x0000011803117812 */ /* 0x000fe200078efcff */
[----:B------:R-:W-:Y:S01]  /*3a40*/  @!P6 IMAD.MOV R190, RZ, RZ, -R190 ;  /* 0x000000ffffbee224 */ /* 0x000fe200078e0abe */
[----:B------:R-:W-:Y:S01]  /*3a50*/  IABS R15, R21 ;  /* 0x00000015000f7213 */ /* 0x000fe20000000000 */
[----:B------:R-:W-:Y:S01]  /*3a60*/  IMAD.HI.U32 R7, R4, R13, RZ ;  /* 0x0000000d04077227 */ /* 0x000fe200078e00ff */
[----:B------:R-:W-:-:S02]  /*3a70*/  IABS R11, R17 ;  /* 0x00000011000b7213 */ /* 0x000fc40000000000 */
[----:B------:R-:W-:Y:S01]  /*3a80*/  ISETP.GT.U32.AND P4, PT, R0, R192, PT ;  /* 0x000000c00000720c */ /* 0x000fe20003f84070 */
[----:B------:R-:W-:Y:S01]  /*3a90*/  IMAD.HI.U32 R9, R4, R15, RZ ;  /* 0x0000000f04097227 */ /* 0x000fe200078e00ff */
[----:B------:R-:W-:-:S03]  /*3aa0*/  ISETP.GT.U32.AND P0, PT, R0, R188, PT ;  /* 0x000000bc0000720c */ /* 0x000fc60003f04070 */
[----:B------:R-:W-:Y:S02]  /*3ab0*/  IMAD.MOV R7, RZ, RZ, -R7 ;  /* 0x000000ffff077224 */ /* 0x000fe400078e0a07 */
[----:B------:R-:W-:Y:S01]  /*3ac0*/  @!P3 IMAD.IADD R186, R186, 0x1, -R0 ;  /* 0x00000001babab824 */ /* 0x000fe200078e0a00 */
[----:B------:R-:W-:Y:S01]  /*3ad0*/  ISETP.GE.AND P3, PT, R14, RZ, PT ;  /* 0x000000ff0e00720c */ /* 0x000fe20003f66270 */
[----:B------:R-:W-:Y:S01]  /*3ae0*/  IMAD.HI.U32 R5, R4, R11, RZ ;  /* 0x0000000b04057227 */ /* 0x000fe200078e00ff */
[----:B------:R-:W-:-:S03]  /*3af0*/  LOP3.LUT R14, R3, 0x12c, RZ, 0xfc, !PT ;  /* 0x0000012c030e7812 */ /* 0x000fc600078efcff */
[----:B------:R-:W-:Y:S02]  /*3b00*/  IMAD.MOV R9, RZ, RZ, -R9 ;  /* 0x000000ffff097224 */ /* 0x000fe400078e0a09 */
[C---:B------:R-:W-:Y:S01]  /*3b10*/  IMAD R198, R0.reuse, R7, R13 ;  /* 0x0000000700c67224 */ /* 0x040fe200078e020d */
[C---:B------:R-:W-:Y:S01]  /*3b20*/  LOP3.LUT R13, R3.reuse, 0x128, RZ, 0xfc, !PT ;  /* 0x00000128030d7812 */ /* 0x040fe200078efcff */
[----:B------:R-:W-:Y:S02]  /*3b30*/  IMAD.MOV R5, RZ, RZ, -R5 ;  /* 0x000000ffff057224 */ /* 0x000fe400078e0a05 */
[C---:B------:R-:W-:Y:S01]  /*3b40*/  IMAD R194, R0.reuse, R9, R15 ;  /* 0x0000000900c27224 */ /* 0x040fe200078e020f */
[----:B------:R-:W-:Y:S01]  /*3b50*/  IABS R9, R13 ;  /* 0x0000000d00097213 */ /* 0x000fe20000000000 */
[----:B------:R-:W-:Y:S01]  /*3b60*/  @!P5 IMAD.MOV R186, RZ, RZ, -R186 ;  /* 0x000000ffffbad224 */ /* 0x000fe200078e0aba */
[C---:B------:R-:W-:Y:S01]  /*3b70*/  ISETP.GT.U32.AND P5, PT, R0.reuse, R198, PT ;  /* 0x000000c60000720c */ /* 0x040fe20003fa4070 */
[----:B------:R-:W-:Y:S01]  /*3b80*/  IMAD R196, R0, R5, R11 ;  /* 0x0000000500c47224 */ /* 0x000fe200078e020b */
[----:B------:R-:W-:Y:S01]  /*3b90*/  LOP3.LUT R11, R3, 0x124, RZ, 0xfc, !PT ;  /* 0x00000124030b7812 */ /* 0x000fe200078efcff */
[--C-:B------:R-:W-:Y:S01]  /*3ba0*/  @!P4 IMAD.IADD R192, R192, 0x1, -R0.reuse ;  /* 0x00000001c0c0c824 */ /* 0x100fe200078e0a00 */
[----:B------:R-:W-:Y:S01]  /*3bb0*/  ISETP.GT.U32.AND P4, PT, R0, R194, PT ;  /* 0x000000c20000720c */ /* 0x000fe20003f84070 */
[----:B------:R-:W-:Y:S01]  /*3bc0*/  @!P0 IMAD.IADD R188, R188, 0x1, -R0 ;  /* 0x00000001bcbc8824 */ /* 0x000fe200078e0a00 */
[----:B------:R-:W-:Y:S01]  /*3bd0*/  ISETP.GT.U32.AND P6, PT, R0, R196, PT ;  /* 0x000000c40000720c */ /* 0x000fe20003fc4070 */
[----:B------:R-:W-:Y:S01]  /*3be0*/  @!P3 IMAD.MOV R192, RZ, RZ, -R192 ;  /* 0x000000ffffc0b224 */ /* 0x000fe200078e0ac0 */
[----:B------:R-:W-:-:S02]  /*3bf0*/  IABS R7, R11 ;  /* 0x0000000b00077213 */ /* 0x000fc40000000000 */
[----:B------:R-:W-:Y:S02]  /*3c00*/  ISETP.GT.U32.AND P1, PT, R0, R188, PT ;  /* 0x000000bc0000720c */ /* 0x000fe40003f24070 */
[----:B------:R-:W-:Y:S01]  /*3c10*/  ISETP.GE.AND P0, PT, R17, RZ, PT ;  /* 0x000000ff1100720c */ /* 0x000fe20003f06270 */
[----:B------:R-:W-:Y:S01]  /*3c20*/  @!P5 IMAD.IADD R198, R198, 0x1, -R0 ;  /* 0x00000001c6c6d824 */ /* 0x000fe200078e0a00 */
[C---:B------:R-:W-:Y:S01]  /*3c30*/  LOP3.LUT R15, R3.reuse, 0x130, RZ, 0xfc, !PT ;  /* 0x00000130030f7812 */ /* 0x040fe200078efcff */
[----:B------:R-:W-:Y:S01]  /*3c40*/  IMAD.HI.U32 R5, R4, R7, RZ ;  /* 0x0000000704057227 */ /* 0x000fe200078e00ff */
[----:B------:R-:W-:-:S03]  /*3c50*/  LOP3.LUT R17, R3, 0x134, RZ, 0xfc, !PT ;  /* 0x0000013403117812 */ /* 0x000fc600078efcff */
[----:B------:R-:W-:Y:S01]  /*3c60*/  @!P4 IMAD.IADD R194, R194, 0x1, -R0 ;  /* 0x00000001c2c2c824 */ /* 0x000fe200078e0a00 */
[----:B------:R-:W-:Y:S01]  /*3c70*/  ISETP.GT.U32.AND P4, PT, R0, R198, PT ;  /* 0x000000c60000720c */ /* 0x000fe20003f84070 */
[----:B------:R-:W-:Y:S02]  /*3c80*/  IMAD.MOV R200, RZ, RZ, -R5 ;  /* 0x000000ffffc87224 */ /* 0x000fe400078e0a05 */
[----:B------:R-:W-:-:S04]  /*3c90*/  IMAD.HI.U32 R5, R4, R9, RZ ;  /* 0x0000000904057227 */ /* 0x000fc800078e00ff */
[--C-:B------:R-:W-:Y:S01]  /*3ca0*/  @!P6 IMAD.IADD R196, R196, 0x1, -R0.reuse ;  /* 0x00000001c4c4e824 */ /* 0x100fe200078e0a00 */
[----:B------:R-:W-:Y:S01]  /*3cb0*/  ISETP.GE.AND P6, PT, R21, RZ, PT ;  /* 0x000000ff1500720c */ /* 0x000fe20003fc6270 */
[----:B------:R-:W-:Y:S01]  /*3cc0*/  IMAD.MOV R5, RZ, RZ, -R5 ;  /* 0x000000ffff057224 */ /* 0x000fe200078e0a05 */
[----:B------:R-:W-:Y:S01]  /*3cd0*/  LOP3.LUT R21, R3, 0x184, RZ, 0xfc, !PT ;  /* 0x0000018403157812 */ /* 0x000fe200078efcff */
[----:B------:R-:W-:Y:S01]  /*3ce0*/  @!P1 IMAD.IADD R188, R188, 0x1, -R0 ;  /* 0x00000001bcbc9824 */ /* 0x000fe200078e0a00 */
[C---:B------:R-:W-:Y:S01]  /*3cf0*/  ISETP.GT.U32.AND P5, PT, R0.reuse, R196, PT ;  /* 0x000000c40000720c */ /* 0x040fe20003fa4070 */
[C---:B------:R-:W-:Y:S01]  /*3d00*/  IMAD R204, R0.reuse, R5, R9 ;  /* 0x0000000500cc7224 */ /* 0x040fe200078e0209 */
[----:B------:R-:W-:Y:S01]  /*3d10*/  IABS R9, R15 ;  /* 0x0000000f00097213 */ /* 0x000fe20000000000 */
[----:B------:R-:W-:Y:S01]  /*3d20*/  @!P2 IMAD.MOV R188, RZ, RZ, -R188 ;  /* 0x000000ffffbca224 */ /* 0x000fe200078e0abc */
[C---:B------:R-:W-:Y:S01]  /*3d30*/  ISETP.GT.U32.AND P2, PT, R0.reuse, R194, PT ;  /* 0x000000c20000720c */ /* 0x040fe20003f44070 */
[----:B------:R-:W-:Y:S01]  /*3d40*/  IMAD R200, R0, R200, R7 ;  /* 0x000000c800c87224 */ /* 0x000fe200078e0207 */
[----:B------:R-:W-:Y:S01]  /*3d50*/  IABS R7, R14 ;  /* 0x0000000e00077213 */ /* 0x000fe20000000000 */
[----:B------:R-:W-:Y:S01]  /*3d60*/  @!P4 IMAD.IADD R198, R198, 0x1, -R0 ;  /* 0x00000001c6c6c824 */ /* 0x000fe200078e0a00 */
[----:B------:R-:W-:-:S02]  /*3d70*/  ISETP.GT.U32.AND P4, PT, R0, R204, PT ;  /* 0x000000cc0000720c */ /* 0x000fc40003f84070 */
[----:B------:R-:W-:Y:S01]  /*3d80*/  ISETP.GE.AND P1, PT, R19, RZ, PT ;  /* 0x000000ff1300720c */ /* 0x000fe20003f26270 */
[----:B------:R-:W-:Y:S01]  /*3d90*/  IMAD.HI.U32 R5, R4, R7, RZ ;  /* 0x0000000704057227 */ /* 0x000fe200078e00ff */
[----:B------:R-:W-:-:S03]  /*3da0*/  LOP3.LUT R19, R3, 0x164, RZ, 0xfc, !PT ;  /* 0x0000016403137812 */ /* 0x000fc600078efcff */
[--C-:B------:R-:W-:Y:S01]  /*3db0*/  @!P5 IMAD.IADD R196, R196, 0x1, -R0.reuse ;  /* 0x00000001c4c4d824 */ /* 0x100fe200078e0a00 */
[----:B------:R-:W-:Y:S01]  /*3dc0*/  ISETP.GT.U32.AND P5, PT, R0, R200, PT ;  /* 0x000000c80000720c */ /* 0x000fe20003fa4070 */
[----:B------:R-:W-:Y:S02]  /*3dd0*/  IMAD.MOV R206, RZ, RZ, -R5 ;  /* 0x000000ffffce7224 */ /* 0x000fe400078e0a05 */
[--C-:B------:R-:W-:Y:S01]  /*3de0*/  @!P2 IMAD.IADD R194, R194, 0x1, -R0.reuse ;  /* 0x00000001c2c2a824 */ /* 0x100fe200078e0a00 */
[----:B------:R-:W-:Y:S01]  /*3df0*/  ISETP.GE.AND P2, PT, R11, RZ, PT ;  /* 0x000000ff0b00720c */ /* 0x000fe20003f46270 */
[----:B------:R-:W-:Y:S01]  /*3e00*/  IMAD R206, R0, R206, R7 ;  /* 0x000000ce00ce7224 */ /* 0x000fe200078e0207 */
[----:B------:R-:W-:Y:S01]  /*3e10*/  IABS R11, R17 ;  /* 0x00000011000b7213 */ /* 0x000fe20000000000 */
[----:B------:R-:W-:Y:S02]  /*3e20*/  @!P4 IMAD.IADD R204, R204, 0x1, -R0 ;  /* 0x00000001ccccc824 */ /* 0x000fe400078e0a00 */
[----:B------:R-:W-:Y:S01]  /*3e30*/  @!P0 IMAD.MOV R196, RZ, RZ, -R196 ;  /* 0x000000ffffc48224 */ /* 0x000fe200078e0ac4 */
[----:B------:R-:W-:Y:S01]  /*3e40*/  ISETP.GT.U32.AND P0, PT, R0, R206, PT ;  /* 0x000000ce0000720c */ /* 0x000fe20003f04070 */
[----:B------:R-:W-:Y:S01]  /*3e50*/  IMAD.HI.U32 R5, R4, R9, RZ ;  /* 0x0000000904057227 */ /* 0x000fe200078e00ff */
[----:B------:R-:W-:-:S03]  /*3e60*/  ISETP.GT.U32.AND P3, PT, R0, R204, PT ;  /* 0x000000cc0000720c */ /* 0x000fc60003f64070 */
[----:B------:R-:W-:Y:S01]  /*3e70*/  IMAD.MOV.U32 R7, RZ, RZ, R11 ;  /* 0x000000ffff077224 */ /* 0x000fe200078e000b */
[----:B------:R-:W-:Y:S01]  /*3e80*/  LOP3.LUT R11, R3, 0x138, RZ, 0xfc, !PT ;  /* 0x00000138030b7812 */ /* 0x000fe200078efcff */
[----:B------:R-:W-:Y:S01]  /*3e90*/  @!P5 IMAD.IADD R200, R200, 0x1, -R0 ;  /* 0x00000001c8c8d824 */ /* 0x000fe200078e0a00 */
[----:B------:R-:W-:Y:S01]  /*3ea0*/  ISETP.GE.AND P5, PT, R13, RZ, PT ;  /* 0x000000ff0d00720c */ /* 0x000fe20003fa6270 */
[----:B------:R-:W-:Y:S02]  /*3eb0*/  IMAD.MOV R208, RZ, RZ, -R5 ;  /* 0x000000ffffd07224 */ /* 0x000fe400078e0a05 */
[----:B------:R-:W-:Y:S01]  /*3ec0*/  IMAD.HI.U32 R5, R4, R7, RZ ;  /* 0x0000000704057227 */ /* 0x000fe200078e00ff */
[----:B------:R-:W-:-:S03]  /*3ed0*/  ISETP.GT.U32.AND P4, PT, R0, R200, PT ;  /* 0x000000c80000720c */ /* 0x000fc60003f84070 */
[----:B------:R-:W-:Y:S02]  /*3ee0*/  IMAD.MOV R5, RZ, RZ, -R5 ;  /* 0x000000ffff057224 */ /* 0x000fe400078e0a05 */
[----:B------:R-:W-:Y:S01]  /*3ef0*/  IMAD R208, R0, R208, R9 ;  /* 0x000000d000d07224 */ /* 0x000fe200078e0209 */
[----:B------:R-:W-:Y:S01]  /*3f00*/  IABS R9, R11 ;  /* 0x0000000b00097213 */ /* 0x000fe20000000000 */
[--C-:B------:R-:W-:Y:S02]  /*3f10*/  @!P3 IMAD.IADD R204, R204, 0x1, -R0.reuse ;  /* 0x00000001ccccb824 */ /* 0x100fe400078e0a00 */
[----:B------:R-:W-:Y:S01]  /*3f20*/  @!P0 IMAD.IADD R206, R206, 0x1, -R0 ;  /* 0x00000001cece8824 */ /* 0x000fe200078e0a00 */
[C---:B------:R-:W-:Y:S01]  /*3f30*/  ISETP.GT.U32.AND P3, PT, R0.reuse, R208, PT ;  /* 0x000000d00000720c */ /* 0x040fe20003f64070 */
[C---:B------:R-:W-:Y:S02]  /*3f40*/  IMAD R210, R0.reuse, R5, R7 ;  /* 0x0000000500d27224 */ /* 0x040fe400078e0207 */
[----:B------:R-:W-:Y:S01]  /*3f50*/  @!P5 IMAD.MOV R204, RZ, RZ, -R204 ;  /* 0x000000ffffccd224 */ /* 0x000fe200078e0acc */
[C---:B------:R-:W-:Y:S01]  /*3f60*/  ISETP.GT.U32.AND P0, PT, R0.reuse, R206, PT ;  /* 0x000000ce0000720c */ /* 0x040fe20003f04070 */
[----:B------:R-:W-:Y:S01]  /*3f70*/  IMAD.MOV.U32 R7, RZ, RZ, R9 ;  /* 0x000000ffff077224 */ /* 0x000fe200078e0009 */
[----:B------:R-:W-:Y:S01]  /*3f80*/  ISETP.GT.U32.AND P5, PT, R0, R210, PT ;  /* 0x000000d20000720c */ /* 0x000fe20003fa4070 */
[----:B------:R-:W-:Y:S01]  /*3f90*/  @!P1 IMAD.MOV R198, RZ, RZ, -R198 ;  /* 0x000000ffffc69224 */ /* 0x000fe200078e0ac6 */
[----:B------:R-:W-:Y:S01]  /*3fa0*/  ISETP.GE.AND P1, PT, R14, RZ, PT ;  /* 0x000000ff0e00720c */ /* 0x000fe20003f26270 */
[----:B------:R-:W-:Y:S01]  /*3fb0*/  @!P4 IMAD.IADD R200, R200, 0x1, -R0 ;  /* 0x00000001c8c8c824 */ /* 0x000fe200078e0a00 */
[----:B------:R-:W-:Y:S01]  /*3fc0*/  LOP3.LUT R14, R3, 0x140, RZ, 0xfc, !PT ;  /* 0x00000140030e7812 */ /* 0x000fe200078efcff */
[----:B------:R-:W-:Y:S01]  /*3fd0*/  IMAD.HI.U32 R5, R4, R7, RZ ;  /* 0x0000000704057227 */ /* 0x000fe200078e00ff */
[----:B------:R-:W-:-:S02]  /*3fe0*/  ISETP.GE.AND P4, PT, R17, RZ, PT ;  /* 0x000000ff1100720c */ /* 0x000fc40003f86270 */
[----:B------:R-:W-:Y:S01]  /*3ff0*/  LOP3.LUT R17, R3, 0x150, RZ, 0xfc, !PT ;  /* 0x0000015003117812 */ /* 0x000fe200078efcff */
[----:B------:R-:W-:Y:S01]  /*4000*/  @!P2 IMAD.MOV R200, RZ, RZ, -R200 ;  /* 0x000000ffffc8a224 */ /* 0x000fe200078e0ac8 */
[----:B------:R-:W-:Y:S01]  /*4010*/  ISETP.GE.AND P2, PT, R11, RZ, PT ;  /* 0x000000ff0b00720c */ /* 0x000fe20003f46270 */
[----:B------:R-:W-:Y:S01]  /*4020*/  IMAD.MOV R5, RZ, RZ, -R5 ;  /* 0x000000ffff057224 */ /* 0x000fe200078e0a05 */
[----:B------:R-:W-:Y:S01]  /*4030*/  LOP3.LUT R11, R3, 0x13c, RZ, 0xfc, !PT ;  /* 0x0000013c030b7812 */ /* 0x000fe200078efcff */
[--C-:B------:R-:W-:Y:S02]  /*4040*/  @!P0 IMAD.IADD R206, R206, 0x1, -R0.reuse ;  /* 0x00000001cece8824 */ /* 0x100fe400078e0a00 */
[----:B------:R-:W-:Y:S01]  /*4050*/  IMAD R212, R0, R5, R7 ;  /* 0x0000000500d47224 */ /* 0x000fe200078e0207 */
[----:B------:R-:W-:Y:S01]  /*4060*/  IABS R9, R11 ;  /* 0x0000000b00097213 */ /* 0x000fe20000000000 */
[----:B------:R-:W-:Y:S01]  /*4070*/  @!P5 IMAD.IADD R210, R210, 0x1, -R0 ;  /* 0x00000001d2d2d824 */ /* 0x000fe200078e0a00 */
[----:B------:R-:W-:Y:S01]  /*4080*/  ISETP.GE.AND P0, PT, R11, RZ, PT ;  /* 0x000000ff0b00720c */ /* 0x000fe20003f06270 */
[----:B------:R-:W-:Y:S01]  /*4090*/  @!P1 IMAD.MOV R206, RZ, RZ, -R206 ;  /* 0x000000ffffce9224 */ /* 0x000fe200078e0ace */
[----:B------:R-:W-:Y:S01]  /*40a0*/  ISETP.GT.U32.AND P1, PT, R0, R212, PT ;  /* 0x000000d40000720c */ /* 0x000fe20003f24070 */
[----:B------:R-:W-:Y:S01]  /*40b0*/  IMAD.HI.U32 R5, R4, R9, RZ ;  /* 0x0000000904057227 */ /* 0x000fe200078e00ff */
[----:B------:R-:W-:-:S02]  /*40c0*/  ISETP.GT.U32.AND P5, PT, R0, R210, PT ;  /* 0x000000d20000720c */ /* 0x000fc40003fa4070 */
[----:B------:R-:W-:Y:S01]  /*40d0*/  IABS R11, R14 ;  /* 0x0000000e000b7213 */ /* 0x000fe20000000000 */
[----:B------:R-:W-:Y:S02]  /*40e0*/  IMAD.MOV R5, RZ, RZ, -R5 ;  /* 0x000000ffff057224 */ /* 0x000fe400078e0a05 */
[----:B------:R-:W-:Y:S01]  /*40f0*/  @!P6 IMAD.MOV R194, RZ, RZ, -R194 ;  /* 0x000000ffffc2e224 */ /* 0x000fe200078e0ac2 */
[----:B------:R-:W-:Y:S01]  /*4100*/  ISETP.GE.AND P6, PT, R15, RZ, PT ;  /* 0x000000ff0f00720c */ /* 0x000fe20003fc6270 */
[--C-:B------:R-:W-:Y:S01]  /*4110*/  @!P3 IMAD.IADD R208, R208, 0x1, -R0.reuse ;  /* 0x00000001d0d0b824 */ /* 0x100fe200078e0a00 */
[C---:B------:R-:W-:Y:S01]  /*4120*/  LOP3.LUT R15, R3.reuse, 0x144, RZ, 0xfc, !PT ;  /* 0x00000144030f7812 */ /* 0x040fe200078efcff */
[----:B------:R-:W-:Y:S01]  /*4130*/  IMAD R216, R0, R5, R9 ;  /* 0x0000000500d87224 */ /* 0x000fe200078e0209 */
[----:B------:R-:W-:Y:S01]  /*4140*/  LOP3.LUT R9, R3, 0x148, RZ, 0xfc, !PT ;  /* 0x0000014803097812 */ /* 0x000fe200078efcff */
[--C-:B------:R-:W-:Y:S01]  /*4150*/  @!P1 IMAD.IADD R212, R212, 0x1, -R0.reuse ;  /* 0x00000001d4d49824 */ /* 0x100fe200078e0a00 */
[----:B------:R-:W-:Y:S01]  /*4160*/  ISETP.GT.U32.AND P3, PT, R0, R208, PT ;  /* 0x000000d00000720c */ /* 0x000fe20003f64070 */
[----:B------:R-:W-:Y:S01]  /*4170*/  @!P5 IMAD.IADD R210, R210, 0x1, -R0 ;  /* 0x00000001d2d2d824 */ /* 0x000fe200078e0a00 */
[----:B------:R-:W-:Y:S01]  /*4180*/  IABS R13, R15 ;  /* 0x0000000f000d7213 */ /* 0x000fe20000000000 */
[----:B------:R-:W-:Y:S01]  /*4190*/  IMAD.HI.U32 R7, R4, R11, RZ ;  /* 0x0000000b04077227 */ /* 0x000fe200078e00ff */
[----:B------:R-:W-:-:S02]  /*41a0*/  ISETP.GT.U32.AND P5, PT, R0, R216, PT ;  /* 0x000000d80000720c */ /* 0x000fc40003fa4070 */
[----:B------:R-:W-:Y:S01]  /*41b0*/  ISETP.GT.U32.AND P1, PT, R0, R212, PT ;  /* 0x000000d40000720c */ /* 0x000fe20003f24070 */
[----:B------:R-:W-:-:S04]  /*41c0*/  IMAD.HI.U32 R5, R4, R13, RZ ;  /* 0x0000000d04057227 */ /* 0x000fc800078e00ff */
[----:B------:R-:W-:Y:S02]  /*41d0*/  IMAD.MOV R5, RZ, RZ, -R5 ;  /* 0x000000ffff057224 */ /* 0x000fe400078e0a05 */
[--C-:B------:R-:W-:Y:S01]  /*41e0*/  @!P3 IMAD.IADD R208, R208, 0x1, -R0.reuse ;  /* 0x00000001d0d0b824 */ /* 0x100fe200078e0a00 */
[----:B------:R-:W-:Y:S01]  /*41f0*/  ISETP.GE.AND P3, PT, R14, RZ, PT ;  /* 0x000000ff0e00720c */ /* 0x000fe20003f66270 */
[----:B------:R-:W-:Y:S01]  /*4200*/  IMAD.MOV R7, RZ, RZ, -R7 ;  /* 0x000000ffff077224 */ /* 0x000fe200078e0a07 */
[----:B------:R-:W-:Y:S01]  /*4210*/  LOP3.LUT R14, R3, 0x14c, RZ, 0xfc, !PT ;  /* 0x0000014c030e7812 */ /* 0x000fe200078efcff */
[----:B------:R-:W-:Y:S02]  /*4220*/  IMAD R218, R0, R5, R13 ;  /* 0x0000000500da7224 */ /* 0x000fe400078e020d */
[--C-:B------:R-:W-:Y:S01]  /*4230*/  @!P5 IMAD.IADD R216, R216, 0x1, -R0.reuse ;  /* 0x00000001d8d8d824 */ /* 0x100fe200078e0a00 */
[----:B------:R-:W-:Y:S01]  /*4240*/  IABS R13, R14 ;  /* 0x0000000e000d7213 */ /* 0x000fe20000000000 */
[----:B------:R-:W-:Y:S01]  /*4250*/  IMAD R214, R0, R7, R11 ;  /* 0x0000000700d67224 */ /* 0x000fe200078e020b */
[----:B------:R-:W-:Y:S01]  /*4260*/  IABS R11, R9 ;  /* 0x00000009000b7213 */ /* 0x000fe20000000000 */
[----:B------:R-:W-:Y:S01]  /*4270*/  @!P1 IMAD.IADD R212, R212, 0x1, -R0 ;  /* 0x00000001d4d49824 */ /* 0x000fe200078e0a00 */
[C---:B------:R-:W-:Y:S01]  /*4280*/  ISETP.GT.U32.AND P5, PT, R0.reuse, R216, PT ;  /* 0x000000d80000720c */ /* 0x040fe20003fa4070 */
[----:B------:R-:W-:Y:S01]  /*4290*/  @!P4 IMAD.MOV R210, RZ, RZ, -R210 ;  /* 0x000000ffffd2c224 */ /* 0x000fe200078e0ad2 */
[----:B------:R-:W-:Y:S01]  /*42a0*/  ISETP.GT.U32.AND P1, PT, R0, R218, PT ;  /* 0x000000da0000720c */ /* 0x000fe20003f24070 */
[----:B------:R-:W-:Y:S01]  /*42b0*/  IMAD.HI.U32 R7, R4, R13, RZ ;  /* 0x0000000d04077227 */ /* 0x000fe200078e00ff */
[----:B------:R-:W-:-:S03]  /*42c0*/  ISETP.GT.U32.AND P4, PT, R0, R214, PT ;  /* 0x000000d60000720c */ /* 0x000fc60003f84070 */
[----:B------:R-:W-:Y:S02]  /*42d0*/  IMAD.MOV R7, RZ, RZ, -R7 ;  /* 0x000000ffff077224 */ /* 0x000fe400078e0a07 */
[----:B------:R-:W-:Y:S01]  /*42e0*/  @!P6 IMAD.MOV R208, RZ, RZ, -R208 ;  /* 0x000000ffffd0e224 */ /* 0x000fe200078e0ad0 */
[----:B------:R-:W-:Y:S01]  /*42f0*/  ISETP.GE.AND P6, PT, R15, RZ, PT ;  /* 0x000000ff0f00720c */ /* 0x000fe20003fc6270 */
[----:B------:R-:W-:Y:S01]  /*4300*/  IMAD R224, R0, R7, R13 ;  /* 0x0000000700e07224 */ /* 0x000fe200078e020d */
[----:B------:R-:W-:Y:S01]  /*4310*/  IABS R15, R17 ;  /* 0x00000011000f7213 */ /* 0x000fe20000000000 */
[--C-:B------:R-:W-:Y:S01]  /*4320*/  @!P5 IMAD.IADD R216, R216, 0x1, -R0.reuse ;  /* 0x00000001d8d8d824 */ /* 0x100fe200078e0a00 */
[----:B------:R-:W-:Y:S01]  /*4330*/  ISETP.GE.AND P5, PT, R14, RZ, PT ;  /* 0x000000ff0e00720c */ /* 0x000fe20003fa6270 */
[--C-:B------:R-:W-:Y:S01]  /*4340*/  @!P1 IMAD.IADD R218, R218, 0x1, -R0.reuse ;  /* 0x00000001dada9824 */ /* 0x100fe200078e0a00 */
[----:B------:R-:W-:Y:S01]  /*4350*/  LOP3.LUT R14, R3, 0x158, RZ, 0xfc, !PT ;  /* 0x00000158030e7812 */ /* 0x000fe200078efcff */
[----:B------:R-:W-:-:S02]  /*4360*/  @!P4 IMAD.IADD R214, R214, 0x1, -R0 ;  /* 0x00000001d6d6c824 */ /* 0x000fc400078e0a00 */
[----:B------:R-:W-:Y:S01]  /*4370*/  @!P0 IMAD.MOV R216, RZ, RZ, -R216 ;  /* 0x000000ffffd88224 */ /* 0x000fe200078e0ad8 */
[----:B------:R-:W-:Y:S01]  /*4380*/  ISETP.GT.U32.AND P1, PT, R0, R218, PT ;  /* 0x000000da0000720c */ /* 0x000fe20003f24070 */
[----:B------:R-:W-:Y:S01]  /*4390*/  IMAD.HI.U32 R5, R4, R11, RZ ;  /* 0x0000000b04057227 */ /* 0x000fe200078e00ff */
[C---:B------:R-:W-:Y:S02]  /*43a0*/  ISETP.GT.U32.AND P0, PT, R0.reuse, R224, PT ;  /* 0x000000e00000720c */ /* 0x040fe40003f04070 */
[C---:B------:R-:W-:Y:S01]  /*43b0*/  ISETP.GT.U32.AND P4, PT, R0.reuse, R214, PT ;  /* 0x000000d60000720c */ /* 0x040fe20003f84070 */
[----:B------:R-:W-:Y:S02]  /*43c0*/  IMAD.MOV R5, RZ, RZ, -R5 ;  /* 0x000000ffff057224 */ /* 0x000fe400078e0a05 */
[----:B------:R-:W-:Y:S01]  /*43d0*/  @!P2 IMAD.MOV R212, RZ, RZ, -R212 ;  /* 0x000000ffffd4a224 */ /* 0x000fe200078e0ad4 */
[----:B------:R-:W-:Y:S01]  /*43e0*/  ISETP.GE.AND P2, PT, R9, RZ, PT ;  /* 0x000000ff0900720c */ /* 0x000fe20003f46270 */
[----:B------:R-:W-:Y:S01]  /*43f0*/  IMAD R220, R0, R5, R11 ;  /* 0x0000000500dc7224 */ /* 0x000fe200078e020b */
[----:B------:R-:W-:Y:S01]  /*4400*/  IABS R11, R14 ;  /* 0x0000000e000b7213 */ /* 0x000fe20000000000 */
[----:B------:R-:W-:Y:S01]  /*4410*/  IMAD.HI.U32 R9, R4, R15, RZ ;  /* 0x0000000f04097227 */ /* 0x000fe200078e00ff */
[----:B------:R-:W-:-:S03]  /*4420*/  LOP3.LUT R5, R3, 0x154, RZ, 0xfc, !PT ;  /* 0x0000015403057812 */ /* 0x000fc600078efcff */
[--C-:B------:R-:W-:Y:S02]  /*4430*/  @!P1 IMAD.IADD R218, R218, 0x1, -R0.reuse ;  /* 0x00000001dada9824 */ /* 0x100fe400078e0a00 */
[--C-:B------:R-:W-:Y:S02]  /*4440*/  @!P0 IMAD.IADD R224, R224, 0x1, -R0.reuse ;  /* 0x00000001e0e08824 */ /* 0x100fe400078e0a00 */
[----:B------:R-:W-:Y:S01]  /*4450*/  @!P4 IMAD.IADD R214, R214, 0x1, -R0 ;  /* 0x00000001d6d6c824 */ /* 0x000fe200078e0a00 */
[C---:B------:R-:W-:Y:S01]  /*4460*/  ISETP.GT.U32.AND P4, PT, R0.reuse, R220, PT ;  /* 0x000000dc0000720c */ /* 0x040fe20003f84070 */
[----:B------:R-:W-:Y:S01]  /*4470*/  @!P6 IMAD.MOV R218, RZ, RZ, -R218 ;  /* 0x000000ffffdae224 */ /* 0x000fe200078e0ada */
[----:B------:R-:W-:Y:S01]  /*4480*/  ISETP.GT.U32.AND P6, PT, R0, R224, PT ;  /* 0x000000e00000720c */ /* 0x000fe20003fc4070 */
[----:B------:R-:W-:-:S04]  /*4490*/  IMAD.HI.U32 R7, R4, R11, RZ ;  /* 0x0000000b04077227 */ /* 0x000fc800078e00ff */
[----:B------:R-:W-:Y:S02]  /*44a0*/  IMAD.MOV R9, RZ, RZ, -R9 ;  /* 0x000000ffff097224 */ /* 0x000fe400078e0a09 */
[----:B------:R-:W-:Y:S02]  /*44b0*/  IMAD.MOV R7, RZ, RZ, -R7 ;  /* 0x000000ffff077224 */ /* 0x000fe400078e0a07 */
[C---:B------:R-:W-:Y:S01]  /*44c0*/  IMAD R222, R0.reuse, R9, R15 ;  /* 0x0000000900de7224 */ /* 0x040fe200078e020f */
[----:B------:R-:W-:Y:S01]  /*44d0*/  IABS R9, R5 ;  /* 0x0000000500097213 */ /* 0x000fe20000000000 */
[----:B------:R-:W-:Y:S01]  /*44e0*/  IMAD R228, R0, R7, R11 ;  /* 0x0000000700e47224 */ /* 0x000fe200078e020b */
[----:B------:R-:W-:Y:S01]  /*44f0*/  LOP3.LUT R15, R3, 0x15c, RZ, 0xfc, !PT ;  /* 0x0000015c030f7812 */ /* 0x000fe200078efcff */
[--C-:B------:R-:W-:Y:S01]  /*4500*/  @!P4 IMAD.IADD R220, R220, 0x1, -R0.reuse ;  /* 0x00000001dcdcc824 */ /* 0x100fe200078e0a00 */
[----:B------:R-:W-:Y:S01]  /*4510*/  ISETP.GE.AND P4, PT, R5, RZ, PT ;  /* 0x000000ff0500720c */ /* 0x000fe20003f86270 */
[----:B------:R-:W-:Y:S01]  /*4520*/  @!P6 IMAD.IADD R224, R224, 0x1, -R0 ;  /* 0x00000001e0e0e824 */ /* 0x000fe200078e0a00 */
[----:B------:R-:W-:Y:S01]  /*4530*/  ISETP.GT.U32.AND P6, PT, R0, R228, PT ;  /* 0x000000e40000720c */ /* 0x000fe20003fc4070 */
[----:B------:R-:W-:Y:S01]  /*4540*/  IMAD.HI.U32 R5, R4, R9, RZ ;  /* 0x0000000904057227 */ /* 0x000fe200078e00ff */
[----:B------:R-:W-:-:S02]  /*4550*/  IABS R13, R15 ;  /* 0x0000000f000d7213 */ /* 0x000fc40000000000 */
[C---:B------:R-:W-:Y:S01]  /*4560*/  ISETP.GT.U32.AND P0, PT, R0.reuse, R220, PT ;  /* 0x000000dc0000720c */ /* 0x040fe20003f04070 */
[----:B------:R-:W-:Y:S01]  /*4570*/  IMAD.MOV R5, RZ, RZ, -R5 ;  /* 0x000000ffff057224 */ /* 0x000fe200078e0a05 */
[C---:B------:R-:W-:Y:S01]  /*4580*/  ISETP.GT.U32.AND P1, PT, R0.reuse, R222, PT ;  /* 0x000000de0000720c */ /* 0x040fe20003f24070 */
[----:B------:R-:W-:Y:S01]  /*4590*/  @!P3 IMAD.MOV R214, RZ, RZ, -R214 ;  /* 0x000000ffffd6b224 */ /* 0x000fe200078e0ad6 */
[----:B------:R-:W-:Y:S01]  /*45a0*/  ISETP.GE.AND P3, PT, R17, RZ, PT ;  /* 0x000000ff1100720c */ /* 0x000fe20003f66270 */
[----:B------:R-:W-:Y:S01]  /*45b0*/  IMAD R226, R0, R5, R9 ;  /* 0x0000000500e27224 */ /* 0x000fe200078e0209 */
[----:B------:R-:W-:Y:S01]  /*45c0*/  LOP3.LUT R17, R3, 0x160, RZ, 0xfc, !PT ;  /* 0x0000016003117812 */ /* 0x000fe200078efcff */
[----:B------:R-:W-:Y:S01]  /*45d0*/  IMAD.MOV.U32 R9, RZ, RZ, R13 ;  /* 0x000000ffff097224 */ /* 0x000fe200078e000d */
[----:B------:R-:W-:Y:S01]  /*45e0*/  IABS R13, R19 ;  /* 0x00000013000d7213 */ /* 0x000fe20000000000 */
[----:B------:R-:W-:Y:S01]  /*45f0*/  @!P6 IMAD.IADD R228, R228, 0x1, -R0 ;  /* 0x00000001e4e4e824 */ /* 0x000fe200078e0a00 */
[----:B------:R-:W-:Y:S01]  /*4600*/  IABS R11, R17 ;  /* 0x00000011000b7213 */ /* 0x000fe20000000000 */
[----:B------:R-:W-:-:S03]  /*4610*/  IMAD.HI.U32 R5, R4, R9, RZ ;  /* 0x0000000904057227 */ /* 0x000fc600078e00ff */
[----:B------:R-:W-:Y:S01]  /*4620*/  ISETP.GT.U32.AND P6, PT, R0, R228, PT ;  /* 0x000000e40000720c */ /* 0x000fe20003fc4070 */
[----:B------:R-:W-:Y:S02]  /*4630*/  IMAD.MOV R230, RZ, RZ, -R5 ;  /* 0x000000ffffe67224 */ /* 0x000fe400078e0a05 */
[----:B------:R-:W-:-:S04]  /*4640*/  IMAD.HI.U32 R5, R4, R11, RZ ;  /* 0x0000000b04057227 */ /* 0x000fc800078e00ff */
[--C-:B------:R-:W-:Y:S01]  /*4650*/  @!P0 IMAD.IADD R220, R220, 0x1, -R0.reuse ;  /* 0x00000001dcdc8824 */ /* 0x100fe200078e0a00 */
[----:B------:R-:W-:Y:S01]  /*4660*/  ISETP.GT.U32.AND P0, PT, R0, R226, PT ;  /* 0x000000e20000720c */ /* 0x000fe20003f04070 */
[----:B------:R-:W-:Y:S02]  /*4670*/  IMAD.MOV R5, RZ, RZ, -R5 ;  /* 0x000000ffff057224 */ /* 0x000fe400078e0a05 */
[----:B------:R-:W-:Y:S02]  /*4680*/  @!P1 IMAD.IADD R222, R222, 0x1, -R0 ;  /* 0x00000001dede9824 */ /* 0x000fe400078e0a00 */
[C---:B------:R-:W-:Y:S02]  /*4690*/  IMAD R230, R0.reuse, R230, R9 ;  /* 0x000000e600e67224 */ /* 0x040fe400078e0209 */
[C---:B------:R-:W-:Y:S01]  /*46a0*/  IMAD R232, R0.reuse, R5, R11 ;  /* 0x0000000500e87224 */ /* 0x040fe200078e020b */
[C---:B------:R-:W-:Y:S01]  /*46b0*/  ISETP.GT.U32.AND P1, PT, R0.reuse, R222, PT ;  /* 0x000000de0000720c */ /* 0x040fe20003f24070 */
[----:B------:R-:W-:Y:S01]  /*46c0*/  @!P5 IMAD.MOV R224, RZ, RZ, -R224 ;  /* 0x000000ffffe0d224 */ /* 0x000fe200078e0ae0 */
[----:B------:R-:W-:Y:S01]  /*46d0*/  ISETP.GT.U32.AND P5, PT, R0, R230, PT ;  /* 0x000000e60000720c */ /* 0x000fe20003fa4070 */
[----:B------:R-:W-:Y:S01]  /*46e0*/  @!P6 IMAD.IADD R228, R228, 0x1, -R0 ;  /* 0x00000001e4e4e824 */ /* 0x000fe200078e0a00 */
[----:B------:R-:W-:Y:S01]  /*46f0*/  ISETP.GT.U32.AND P6, PT, R0, R232, PT ;  /* 0x000000e80000720c */ /* 0x000fe20003fc4070 */
[----:B------:R-:W-:-:S04]  /*4700*/  IMAD.HI.U32 R7, R4, R13, RZ ;  /* 0x0000000d04077227 */ /* 0x000fc800078e00ff */
[--C-:B------:R-:W-:Y:S02]  /*4710*/  @!P0 IMAD.IADD R226, R226, 0x1, -R0.reuse ;  /* 0x00000001e2e28824 */ /* 0x100fe400078e0a00 */
[----:B------:R-:W-:Y:S02]  /*4720*/  IMAD.MOV R7, RZ, RZ, -R7 ;  /* 0x000000ffff077224 */ /* 0x000fe400078e0a07 */
[--C-:B------:R-:W-:Y:S01]  /*4730*/  @!P1 IMAD.IADD R222, R222, 0x1, -R0.reuse ;  /* 0x00000001dede9824 */ /* 0x100fe200078e0a00 */
[C---:B------:R-:W-:Y:S01]  /*4740*/  ISETP.GT.U32.AND P0, PT, R0.reuse, R226, PT ;  /* 0x000000e20000720c */ /* 0x040fe20003f04070 */
[----:B------:R-:W-:Y:S01]  /*4750*/  IMAD R234, R0, R7, R13 ;  /* 0x0000000700ea7224 */ /* 0x000fe200078e020d */
[C---:B------:R-:W-:Y:S01]  /*4760*/  LOP3.LUT R13, R3.reuse, 0x168, RZ, 0xfc, !PT ;  /* 0x00000168030d7812 */ /* 0x040fe200078efcff */
[--C-:B------:R-:W-:Y:S01]  /*4770*/  @!P5 IMAD.IADD R230, R230, 0x1, -R0.reuse ;  /* 0x00000001e6e6d824 */ /* 0x100fe200078e0a00 */
[----:B------:R-:W-:Y:S01]  /*4780*/  ISETP.GE.AND P1, PT, R14, RZ, PT ;  /* 0x000000ff0e00720c */ /* 0x000fe20003f26270 */
[----:B------:R-:W-:Y:S01]  /*4790*/  @!P6 IMAD.IADD R232, R232, 0x1, -R0 ;  /* 0x00000001e8e8e824 */ /* 0x000fe200078e0a00 */
[----:B------:R-:W-:Y:S01]  /*47a0*/  LOP3.LUT R14, R3, 0x16c, RZ, 0xfc, !PT ;  /* 0x0000016c030e7812 */ /* 0x000fe200078efcff */
[----:B------:R-:W-:Y:S01]  /*47b0*/  @!P2 IMAD.MOV R220, RZ, RZ, -R220 ;  /* 0x000000ffffdca224 */ /* 0x000fe200078e0adc */
[----:B------:R-:W-:Y:S01]  /*47c0*/  IABS R9, R13 ;  /* 0x0000000d00097213 */ /* 0x000fe20000000000 */
[----:B------:R-:W-:Y:S01]  /*47d0*/  @!P3 IMAD.MOV R222, RZ, RZ, -R222 ;  /* 0x000000ffffdeb224 */ /* 0x000fe200078e0ade */
[----:B------:R-:W-:-:S02]  /*47e0*/  IABS R11, R14 ;  /* 0x0000000e000b7213 */ /* 0x000fc40000000000 */
[----:B------:R-:W-:Y:S01]  /*47f0*/  ISETP.GT.U32.AND P5, PT, R0, R230, PT ;  /* 0x000000e60000720c */ /* 0x000fe20003fa4070 */
[----:B------:R-:W-:Y:S01]  /*4800*/  IMAD.HI.U32 R5, R4, R9, RZ ;  /* 0x0000000904057227 */ /* 0x000fe200078e00ff */
[----:B------:R-:W-:Y:S02]  /*4810*/  ISETP.GT.U32.AND P6, PT, R0, R232, PT ;  /* 0x000000e80000720c */ /* 0x000fe40003fc4070 */
[----:B------:R-:W-:Y:S01]  /*4820*/  ISETP.GE.AND P2, PT, R15, RZ, PT ;  /* 0x000000ff0f00720c */ /* 0x000fe20003f46270 */
[----:B------:R-:W-:Y:S01]  /*4830*/  @!P0 IMAD.IADD R226, R226, 0x1, -R0 ;  /* 0x00000001e2e28824 */ /* 0x000fe200078e0a00 */
[----:B------:R-:W-:Y:S01]  /*4840*/  LOP3.LUT R15, R3, 0x170, RZ, 0xfc, !PT ;  /* 0x00000170030f7812 */ /* 0x000fe200078efcff */
[----:B------:R-:W-:Y:S01]  /*4850*/  IMAD.HI.U32 R7, R4, R11, RZ ;  /* 0x0000000b04077227 */ /* 0x000fe200078e00ff */
[----:B------:R-:W-:Y:S02]  /*4860*/  ISETP.GE.AND P3, PT, R17, RZ, PT ;  /* 0x000000ff1100720c */ /* 0x000fe40003f66270 */
[----:B------:R-:W-:Y:S01]  /*4870*/  LOP3.LUT R17, R3, 0x17c, RZ, 0xfc, !PT ;  /* 0x0000017c03117812 */ /* 0x000fe200078efcff */
[----:B------:R-:W-:Y:S01]  /*4880*/  IMAD.MOV R5, RZ, RZ, -R5 ;  /* 0x000000ffff057224 */ /* 0x000fe200078e0a05 */
[----:B------:R-:W-:Y:S01]  /*4890*/  ISETP.GE.AND P0, PT, R19, RZ, PT ;  /* 0x000000ff1300720c */ /* 0x000fe20003f06270 */
[----:B------:R-:W-:Y:S01]  /*48a0*/  @!P4 IMAD.MOV R226, RZ, RZ, -R226 ;  /* 0x000000ffffe2c224 */ /* 0x000fe200078e0ae2 */
[C---:B------:R-:W-:Y:S01]  /*48b0*/  ISETP.GT.U32.AND P4, PT, R0.reuse, R234, PT ;  /* 0x000000ea0000720c */ /* 0x040fe20003f84070 */
[----:B------:R-:W-:Y:S01]  /*48c0*/  IMAD.MOV R7, RZ, RZ, -R7 ;  /* 0x000000ffff077224 */ /* 0x000fe200078e0a07 */
[C---:B------:R-:W-:Y:S01]  /*48d0*/  LOP3.LUT R19, R3.reuse, 0x180, RZ, 0xfc, !PT ;  /* 0x0000018003137812 */ /* 0x040fe200078efcff */
[----:B------:R-:W-:Y:S01]  /*48e0*/  IMAD R236, R0, R5, R9 ;  /* 0x0000000500ec7224 */ /* 0x000fe200078e0209 */
[----:B------:R-:W-:Y:S01]  /*48f0*/  LOP3.LUT R9, R3, 0x174, RZ, 0xfc, !PT ;  /* 0x0000017403097812 */ /* 0x000fe200078efcff */
[--C-:B------:R-:W-:Y:S01]  /*4900*/  @!P5 IMAD.IADD R230, R230, 0x1, -R0.reuse ;  /* 0x00000001e6e6d824 */ /* 0x100fe200078e0a00 */
[----:B------:R-:W-:Y:S01]  /*4910*/  ISETP.GE.AND P5, PT, R14, RZ, PT ;  /* 0x000000ff0e00720c */ /* 0x000fe20003fa6270 */
[----:B------:R-:W-:Y:S01]  /*4920*/  IMAD R238, R0, R7, R11 ;  /* 0x0000000700ee7224 */ /* 0x000fe200078e020b */
[----:B------:R-:W-:Y:S01]  /*4930*/  IABS R7, R9 ;  /* 0x0000000900077213 */ /* 0x000fe20000000000 */
[----:B------:R-:W-:Y:S01]  /*4940*/  @!P6 IMAD.IADD R232, R232, 0x1, -R0 ;  /* 0x00000001e8e8e824 */ /* 0x000fe200078e0a00 */
[C---:B------:R-:W-:Y:S01]  /*4950*/  ISETP.GT.U32.AND P6, PT, R0.reuse, R236, PT ;  /* 0x000000ec0000720c */ /* 0x040fe20003fc4070 */
[----:B------:R-:W-:Y:S01]  /*4960*/  @!P2 IMAD.MOV R230, RZ, RZ, -R230 ;  /* 0x000000ffffe6a224 */ /* 0x000fe200078e0ae6 */
[----:B------:R-:W-:Y:S01]  /*4970*/  ISETP.GT.U32.AND P2, PT, R0, R238, PT ;  /* 0x000000ee0000720c */ /* 0x000fe20003f44070 */
[----:B------:R-:W-:Y:S01]  /*4980*/  @!P1 IMAD.MOV R228, RZ, RZ, -R228 ;  /* 0x000000ffffe49224 */ /* 0x000fe200078e0ae4 */
[----:B------:R-:W-:Y:S01]  /*4990*/  ISETP.GE.AND P1, PT, R13, RZ, PT ;  /* 0x000000ff0d00720c */ /* 0x000fe20003f26270 */
[----:B------:R-:W-:Y:S01]  /*49a0*/  @!P4 IMAD.IADD R234, R234, 0x1, -R0 ;  /* 0x00000001eaeac824 */ /* 0x000fe200078e0a00 */
[----:B------:R-:W-:Y:S01]  /*49b0*/  IABS R13, R15 ;  /* 0x0000000f000d7213 */ /* 0x000fe20000000000 */
[----:B------:R-:W-:Y:S01]  /*49c0*/  @!P3 IMAD.MOV R232, RZ, RZ, -R232 ;  /* 0x000000ffffe8b224 */ /* 0x000fe200078e0ae8 */
[----:B------:R-:W-:-:S02]  /*49d0*/  LOP3.LUT R14, R3, 0x178, RZ, 0xfc, !PT ;  /* 0x00000178030e7812 */ /* 0x000fc400078efcff */
[----:B------:R-:W-:Y:S01]  /*49e0*/  ISETP.GT.U32.AND P4, PT, R0, R234, PT ;  /* 0x000000ea0000720c */ /* 0x000fe20003f84070 */
[----:B------:R-:W-:Y:S01]  /*49f0*/  IMAD.HI.U32 R5, R4, R13, RZ ;  /* 0x0000000d04057227 */ /* 0x000fe200078e00ff */
[----:B------:R-:W-:Y:S02]  /*4a00*/  IABS R11, R17 ;  /* 0x00000011000b7213 */ /* 0x000fe40000000000 */
[----:B------:R-:W-:Y:S01]  /*4a10*/  ISETP.GE.AND P3, PT, R15, RZ, PT ;  /* 0x000000ff0f00720c */ /* 0x000fe20003f66270 */
[--C-:B------:R-:W-:Y:S01]  /*4a20*/  @!P6 IMAD.IADD R236, R236, 0x1, -R0.reuse ;  /* 0x00000001ecece824 */ /* 0x100fe200078e0a00 */
[----:B------:R-:W-:Y:S01]  /*4a30*/  IABS R15, R21 ;  /* 0x00000015000f7213 */ /* 0x000fe20000000000 */
[----:B------:R-:W-:Y:S02]  /*4a40*/  @!P2 IMAD.IADD R238, R238, 0x1, -R0 ;  /* 0x00000001eeeea824 */ /* 0x000fe400078e0a00 */
[----:B------:R-:W-:Y:S01]  /*4a50*/  IMAD.MOV R5, RZ, RZ, -R5 ;  /* 0x000000ffff057224 */ /* 0x000fe200078e0a05 */
[----:B------:R-:W-:-:S02]  /*4a60*/  ISETP.GT.U32.AND P6, PT, R0, R236, PT ;  /* 0x000000ec0000720c */ /* 0x000fc40003fc4070 */
[C---:B------:R-:W-:Y:S01]  /*4a70*/  ISETP.GT.U32.AND P2, PT, R0.reuse, R238, PT ;  /* 0x000000ee0000720c */ /* 0x040fe20003f44070 */
[----:B------:R-:W-:Y:S01]  /*4a80*/  IMAD R240, R0, R5, R13 ;  /* 0x0000000500f07224 */ /* 0x000fe200078e020d */
[----:B------:R-:W-:Y:S01]  /*4a90*/  IABS R13, R19 ;  /* 0x00000013000d7213 */ /* 0x000fe20000000000 */
[----:B------:R-:W-:-:S04]  /*4aa0*/  IMAD.HI.U32 R5, R4, R7, RZ ;  /* 0x0000000704057227 */ /* 0x000fc800078e00ff */
[--C-:B------:R-:W-:Y:S01]  /*4ab0*/  @!P4 IMAD.IADD R234, R234, 0x1, -R0.reuse ;  /* 0x00000001eaeac824 */ /* 0x100fe200078e0a00 */
[----:B------:R-:W-:Y:S01]  /*4ac0*/  ISETP.GE.AND P4, PT, R9, RZ, PT ;  /* 0x000000ff0900720c */ /* 0x000fe20003f86270 */
[----:B------:R-:W-:Y:S01]  /*4ad0*/  IMAD.MOV R5, RZ, RZ, -R5 ;  /* 0x000000ffff057224 */ /* 0x000fe200078e0a05 */
[----:B------:R-:W-:Y:S01]  /*4ae0*/  IABS R9, R14 ;  /* 0x0000000e00097213 */ /* 0x000fe20000000000 */
[----:B------:R-:W-:Y:S01]  /*4af0*/  @!P6 IMAD.IADD R236, R236, 0x1, -R0 ;  /* 0x00000001ecece824 */ /* 0x000fe200078e0a00 */
[C---:B------:R-:W-:Y:S01]  /*4b00*/  ISETP.GT.U32.AND P6, PT, R0.reuse, R240, PT ;  /* 0x000000f00000720c */ /* 0x040fe20003fc4070 */
[----:B------:R-:W-:Y:S02]  /*4b10*/  IMAD R242, R0, R5, R7 ;  /* 0x0000000500f27224 */ /* 0x000fe400078e0207 */
[----:B------:R-:W-:-:S04]  /*4b20*/  IMAD.HI.U32 R5, R4, R9, RZ ;  /* 0x0000000904057227 */ /* 0x000fc800078e00ff */
[----:B------:R-:W-:Y:S01]  /*4b30*/  @!P2 IMAD.IADD R238, R238, 0x1, -R0 ;  /* 0x00000001eeeea824 */ /* 0x000fe200078e0a00 */
[----:B------:R-:W-:Y:S01]  /*4b40*/  ISETP.GT.U32.AND P2, PT, R0, R242, PT ;  /* 0x000000f20000720c */ /* 0x000fe20003f44070 */
[----:B------:R-:W-:-:S04]  /*4b50*/  IMAD.HI.U32 R7, R4, R11, RZ ;  /* 0x0000000b04077227 */ /* 0x000fc800078e00ff */
[----:B------:R-:W-:Y:S02]  /*4b60*/  IMAD.MOV R5, RZ, RZ, -R5 ;  /* 0x000000ffff057224 */ /* 0x000fe400078e0a05 */
[----:B------:R-:W-:Y:S02]  /*4b70*/  IMAD.MOV R7, RZ, RZ, -R7 ;  /* 0x000000ffff077224 */ /* 0x000fe400078e0a07 */
[C---:B------:R-:W-:Y:S02]  /*4b80*/  IMAD R244, R0.reuse, R5, R9 ;  /* 0x0000000500f47224 */ /* 0x040fe400078e0209 */
[----:B------:R-:W-:Y:S01]  /*4b90*/  IMAD R246, R0, R7, R11 ;  /* 0x0000000700f67224 */ /* 0x000fe200078e020b */
[----:B------:R-:W-:Y:S01]  /*4ba0*/  LOP3.LUT R11, R3, 0x188, RZ, 0xfc, !PT ;  /* 0x00000188030b7812 */ /* 0x000fe200078efcff */
[--C-:B------:R-:W-:Y:S01]  /*4bb0*/  @!P6 IMAD.IADD R240, R240, 0x1, -R0.reuse ;  /* 0x00000001f0f0e824 */ /* 0x100fe200078e0a00 */
[----:B------:R-:W-:Y:S01]  /*4bc0*/  ISETP.GT.U32.AND P6, PT, R0, R244, PT ;  /* 0x000000f40000720c */ /* 0x000fe20003fc4070 */
[----:B------:R-:W-:Y:S01]  /*4bd0*/  @!P2 IMAD.IADD R242, R242, 0x1, -R0 ;  /* 0x00000001f2f2a824 */ /* 0x000fe200078e0a00 */
[----:B------:R-:W-:Y:S01]  /*4be0*/  ISETP.GT.U32.AND P2, PT, R0, R246, PT ;  /* 0x000000f60000720c */ /* 0x000fe20003f44070 */
[----:B------:R-:W-:Y:S01]  /*4bf0*/  IMAD.HI.U32 R5, R4, R13, RZ ;  /* 0x0000000d04057227 */ /* 0x000fe200078e00ff */
[----:B------:R-:W-:-:S03]  /*4c00*/  IABS R9, R11 ;  /* 0x0000000b00097213 */ /* 0x000fc60000000000 */
[----:B------:R-:W-:Y:S02]  /*4c10*/  IMAD.MOV R5, RZ, RZ, -R5 ;  /* 0x000000ffff057224 */ /* 0x000fe400078e0a05 */
[----:B------:R-:W-:-:S04]  /*4c20*/  IMAD.HI.U32 R7, R4, R15, RZ ;  /* 0x0000000f04077227 */ /* 0x000fc800078e00ff */
[--C-:B------:R-:W-:Y:S01]  /*4c30*/  @!P6 IMAD.IADD R244, R244, 0x1, -R0.reuse ;  /* 0x00000001f4f4e824 */ /* 0x100fe200078e0a00 */
[----:B------:R-:W-:Y:S01]  /*4c40*/  ISETP.GT.U32.AND P6, PT, R0, R240, PT ;  /* 0x000000f00000720c */ /* 0x000fe20003fc4070 */
[----:B------:R-:W-:Y:S02]  /*4c50*/  @!P2 IMAD.IADD R246, R246, 0x1, -R0 ;  /* 0x00000001f6f6a824 */ /* 0x000fe400078e0a00 */
[C---:B------:R-:W-:Y:S01]  /*4c60*/  IMAD R248, R0.reuse, R5, R13 ;  /* 0x0000000500f87224 */ /* 0x040fe200078e020d */
[----:B------:R-:W-:Y:S01]  /*4c70*/  ISETP.GT.U32.AND P2, PT, R0, R244, PT ;  /* 0x000000f40000720c */ /* 0x000fe20003f44070 */
[----:B------:R-:W-:Y:S01]  /*4c80*/  IMAD.HI.U32 R5, R4, R9, RZ ;  /* 0x0000000904057227 */ /* 0x000fe200078e00ff */
[----:B------:R-:W-:-:S03]  /*4c90*/  LOP3.LUT R13, R3, 0x194, RZ, 0xfc, !PT ;  /* 0x00000194030d7812 */ /* 0x000fc600078efcff */
[----:B------:R-:W-:Y:S01]  /*4ca0*/  IMAD.MOV R5, RZ, RZ, -R5 ;  /* 0x000000ffff057224 */ /* 0x000fe200078e0a05 */
[----:B------:R-:W-:Y:S01]  /*4cb0*/  IABS R77, R13 ;  /* 0x0000000d004d7213 */ /* 0x000fe20000000000 */
[----:B------:R-:W-:Y:S01]  /*4cc0*/  @!P0 IMAD.MOV R234, RZ, RZ, -R234 ;  /* 0x000000ffffea8224 */ /* 0x000fe200078e0aea */
[C---:B------:R-:W-:Y:S01]  /*4cd0*/  ISETP.GT.U32.AND P0, PT, R0.reuse, R242, PT ;  /* 0x000000f20000720c */ /* 0x040fe20003f04070 */
[C---:B------:R-:W-:Y:S01]  /*4ce0*/  IMAD R252, R0.reuse, R5, R9 ;  /* 0x0000000500fc7224 */ /* 0x040fe200078e0209 */
[----:B------:R-:W-:Y:S01]  /*4cf0*/  LOP3.LUT R9, R3, 0x190, RZ, 0xfc, !PT ;  /* 0x0000019003097812 */ /* 0x000fe200078efcff */
[----:B------:R-:W-:Y:S01]  /*4d00*/  @!P1 IMAD.MOV R236, RZ, RZ, -R236 ;  /* 0x000000ffffec9224 */ /* 0x000fe200078e0aec */
[----:B------:R-:W-:Y:S01]  /*4d10*/  ISETP.GT.U32.AND P1, PT, R0, R246, PT ;  /* 0x000000f60000720c */ /* 0x000fe20003f24070 */
[----:B------:R-:W-:Y:S01]  /*4d20*/  @!P2 IMAD.IADD R244, R244, 0x1, -R0 ;  /* 0x00000001f4f4a824 */ /* 0x000fe200078e0a00 */
[----:B------:R-:W-:Y:S01]  /*4d30*/  ISETP.GT.U32.AND P2, PT, R0, R252, PT ;  /* 0x000000fc0000720c */ /* 0x000fe20003f44070 */
[----:B------:R-:W-:-:S02]  /*4d40*/  IMAD.MOV R7, RZ, RZ, -R7 ;  /* 0x000000ffff077224 */ /* 0x000fc400078e0a07 */
[----:B------:R-:W-:Y:S01]  /*4d50*/  @!P5 IMAD.MOV R238, RZ, RZ, -R238 ;  /* 0x000000ffffeed224 */ /* 0x000fe200078e0aee */
[C---:B------:R-:W-:Y:S01]  /*4d60*/  ISETP.GT.U32.AND P5, PT, R0.reuse, R248, PT ;  /* 0x000000f80000720c */ /* 0x040fe20003fa4070 */
[----:B------:R-:W-:Y:S01]  /*4d70*/  IMAD R250, R0, R7, R15 ;  /* 0x0000000700fa7224 */ /* 0x000fe200078e020f */
[----:B------:R-:W-:Y:S01]  /*4d80*/  IABS R15, R23 ;  /* 0x00000017000f7213 */ /* 0x000fe20000000000 */
[--C-:B------:R-:W-:Y:S01]  /*4d90*/  @!P0 IMAD.IADD R242, R242, 0x1, -R0.reuse ;  /* 0x00000001f2f28824 */ /* 0x100fe200078e0a00 */
[----:B------:R-:W-:Y:S01]  /*4da0*/  IABS R7, R9 ;  /* 0x0000000900077213 */ /* 0x000fe20000000000 */
[--C-:B------:R-:W-:Y:S01]  /*4db0*/  @!P6 IMAD.IADD R240, R240, 0x1, -R0.reuse ;  /* 0x00000001f0f0e824 */ /* 0x100fe200078e0a00 */
[----:B------:R-:W-:Y:S01]  /*4dc0*/  ISETP.GE.AND P0, PT, R14, RZ, PT ;  /* 0x000000ff0e00720c */ /* 0x000fe20003f06270 */
[----:B------:R-:W-:Y:S01]  /*4dd0*/  IMAD.HI.U32 R5, R4, R15, RZ ;  /* 0x0000000f04057227 */ /* 0x000fe200078e00ff */
[----:B------:R-:W-:Y:S02]  /*4de0*/  ISETP.GT.U32.AND P6, PT, R0, R250, PT ;  /* 0x000000fa0000720c */ /* 0x000fe40003fc4070 */
[----:B------:R-:W-:Y:S01]  /*4df0*/  LOP3.LUT R14, R3, 0x198, RZ, 0xfc, !PT ;  /* 0x00000198030e7812 */ /* 0x000fe200078efcff */
[--C-:B------:R-:W-:Y:S01]  /*4e00*/  @!P1 IMAD.IADD R246, R246, 0x1, -R0.reuse ;  /* 0x00000001f6f69824 */ /* 0x100fe200078e0a00 */
[----:B------:R-:W-:Y:S01]  /*4e10*/  ISETP.GE.AND P1, PT, R17, RZ, PT ;  /* 0x000000ff1100720c */ /* 0x000fe20003f26270 */
[----:B------:R-:W-:Y:S01]  /*4e20*/  @!P2 IMAD.IADD R252, R252, 0x1, -R0 ;  /* 0x00000001fcfca824 */ /* 0x000fe200078e0a00 */
[----:B------:R-:W-:Y:S01]  /*4e30*/  IABS R81, R14 ;  /* 0x0000000e00517213 */ /* 0x000fe20000000000 */
[----:B------:R-:W-:Y:S01]  /*4e40*/  IMAD.MOV R5, RZ, RZ, -R5 ;  /* 0x000000ffff057224 */ /* 0x000fe200078e0a05 */
[----:B------:R-:W-:Y:S01]  /*4e50*/  LOP3.LUT R17, R3, 0x19c, RZ, 0xfc, !PT ;  /* 0x0000019c03117812 */ /* 0x000fe200078efcff */
[----:B------:R-:W-:Y:S01]  /*4e60*/  @!P4 IMAD.MOV R242, RZ, RZ, -R242 ;  /* 0x000000fffff2c224 */ /* 0x000fe200078e0af2 */
[C---:B------:R-:W-:Y:S01]  /*4e70*/  ISETP.GT.U32.AND P4, PT, R0.reuse, R252, PT ;  /* 0x000000fc0000720c */ /* 0x040fe20003f84070 */
[----:B------:R-:W-:Y:S01]  /*4e80*/  IMAD R15, R0, R5, R15 ;  /* 0x00000005000f7224 */ /* 0x000fe200078e020f */
[----:B------:R-:W-:Y:S01]  /*4e90*/  IABS R85, R17 ;  /* 0x0000001100557213 */ /* 0x000fe20000000000 */
[----:B------:R-:W-:-:S04]  /*4ea0*/  IMAD.HI.U32 R5, R4, R7, RZ ;  /* 0x0000000704057227 */ /* 0x000fc800078e00ff */
[----:B------:R-:W-:Y:S01]  /*4eb0*/  @!P5 IMAD.IADD R248, R248, 0x1, -R0 ;  /* 0x00000001f8f8d824 */ /* 0x000fe200078e0a00 */
[----:B------:R-:W-:Y:S01]  /*4ec0*/  ISETP.GE.AND P5, PT, R19, RZ, PT ;  /* 0x000000ff1300720c */ /* 0x000fe20003fa6270 */
[----:B------:R-:W-:Y:S01]  /*4ed0*/  IMAD.MOV R5, RZ, RZ, -R5 ;  /* 0x000000ffff057224 */ /* 0x000fe200078e0a05 */
[----:B------:R-:W-:Y:S01]  /*4ee0*/  LOP3.LUT R19, R3, 0x1a0, RZ, 0xfc, !PT ;  /* 0x000001a003137812 */ /* 0x000fe200078efcff */
[----:B------:R-:W-:Y:S01]  /*4ef0*/  @!P1 IMAD.MOV R246, RZ, RZ, -R246 ;  /* 0x000000fffff69224 */ /* 0x000fe200078e0af6 */
[C---:B------:R-:W-:Y:S01]  /*4f00*/  ISETP.GT.U32.AND P2, PT, R0.reuse, R248, PT ;  /* 0x000000f80000720c */ /* 0x040fe20003f44070 */
[C---:B------:R-:W-:Y:S01]  /*4f10*/  IMAD R7, R0.reuse, R5, R7 ;  /* 0x0000000500077224 */ /* 0x040fe200078e0207 */
[----:B------:R-:W-:Y:S01]  /*4f20*/  ISETP.GT.U32.AND P1, PT, R0, R15, PT ;  /* 0x0000000f0000720c */ /* 0x000fe20003f24070 */
[----:B------:R-:W-:Y:S01]  /*4f30*/  @!P4 IMAD.IADD R252, R252, 0x1, -R0 ;  /* 0x00000001fcfcc824 */ /* 0x000fe200078e0a00 */
[----:B------:R-:W-:Y:S01]  /*4f40*/  IABS R89, R19 ;  /* 0x0000001300597213 */ /* 0x000fe20000000000 */
[----:B------:R-:W-:Y:S01]  /*4f50*/  IMAD.HI.U32 R5, R4, R77, RZ ;  /* 0x0000004d04057227 */ /* 0x000fe200078e00ff */
[----:B------:R-:W-:-:S03]  /*4f60*/  ISETP.GT.U32.AND P4, PT, R0, R7, PT ;  /* 0x000000070000720c */ /* 0x000fc60003f84070 */
[----:B------:R-:W-:Y:S02]  /*4f70*/  IMAD.MOV R5, RZ, RZ, -R5 ;  /* 0x000000ffff057224 */ /* 0x000fe400078e0a05 */
[--C-:B------:R-:W-:Y:S01]  /*4f80*/  @!P6 IMAD.IADD R250, R250, 0x1, -R0.reuse ;  /* 0x00000001fafae824 */ /* 0x100fe200078e0a00 */
[----:B------:R-:W-:Y:S01]  /*4f90*/  ISETP.GE.AND P6, PT, R21, RZ, PT ;  /* 0x000000ff1500720c */ /* 0x000fe20003fc6270 */
[--C-:B------:R-:W-:Y:S01]  /*4fa0*/  @!P2 IMAD.IADD R248, R248, 0x1, -R0.reuse ;  /* 0x00000001f8f8a824 */ /* 0x100fe200078e0a00 */
[----:B------:R-:W-:Y:S01]  /*4fb0*/  LOP3.LUT R21, R3, 0x1a4, RZ, 0xfc, !PT ;  /* 0x000001a403157812 */ /* 0x000fe200078efcff */
[----:B------:R-:W-:Y:S01]  /*4fc0*/  @!P1 IMAD.IADD R15, R15, 0x1, -R0 ;  /* 0x000000010f0f9824 */ /* 0x000fe200078e0a00 */
[----:B------:R-:W-:Y:S01]  /*4fd0*/  ISETP.GE.AND P1, PT, R13, RZ, PT ;  /* 0x000000ff0d00720c */ /* 0x000fe20003f26270 */
[----:B------:R-:W-:Y:S01]  /*4fe0*/  @!P5 IMAD.MOV R248, RZ, RZ, -R248 ;  /* 0x000000fffff8d224 */ /* 0x000fe200078e0af8 */
[----:B------:R-:W-:Y:S01]  /*4ff0*/  ISETP.GE.AND P2, PT, R23, RZ, PT ;  /* 0x000000ff1700720c */ /* 0x000fe20003f46270 */
[----:B------:R-:W-:Y:S01]  /*5000*/  @!P4 IMAD.IADD R7, R7, 0x1, -R0 ;  /* 0x000000010707c824 */ /* 0x000fe200078e0a00 */
[C---:B------:R-:W-:Y:S01]  /*5010*/  ISETP.GT.U32.AND P5, PT, R0.reuse, R15, PT ;  /* 0x0000000f0000720c */ /* 0x040fe20003fa4070 */
[----:B------:R-:W-:Y:S01]  /*5020*/  IMAD R77, R0, R5, R77 ;  /* 0x00000005004d7224 */ /* 0x000fe200078e024d */
[----:B------:R-:W-:Y:S01]  /*5030*/  IABS R13, R21 ;  /* 0x00000015000d7213 */ /* 0x000fe20000000000 */
[----:B------:R-:W-:Y:S01]  /*5040*/  IMAD.HI.U32 R5, R4, R81, RZ ;  /* 0x0000005104057227 */ /* 0x000fe200078e00ff */
[----:B------:R-:W-:-:S02]  /*5050*/  ISETP.GT.U32.AND P4, PT, R0, R7, PT ;  /* 0x000000070000720c */ /* 0x000fc40003f84070 */
[----:B------:R-:W-:Y:S01]  /*5060*/  LOP3.LUT R23, R3, 0x1a8, RZ, 0xfc, !PT ;  /* 0x000001a803177812 */ /* 0x000fe200078efcff */
[----:B------:R-:W-:Y:S02]  /*5070*/  IMAD.MOV R5, RZ, RZ, -R5 ;  /* 0x000000ffff057224 */ /* 0x000fe400078e0a05 */
[----:B------:R-:W-:Y:S01]  /*5080*/  @!P3 IMAD.MOV R240, RZ, RZ, -R240 ;  /* 0x000000fffff0b224 */ /* 0x000fe200078e0af0 */
[C---:B------:R-:W-:Y:S01]  /*5090*/  ISETP.GT.U32.AND P3, PT, R0.reuse, R250, PT ;  /* 0x000000fa0000720c */ /* 0x040fe20003f64070 */
[C---:B------:R-:W-:Y:S02]  /*50a0*/  IMAD R81, R0.reuse, R5, R81 ;  /* 0x0000000500517224 */ /* 0x040fe400078e0251 */
[----:B------:R-:W-:Y:S01]  /*50b0*/  @!P5 IMAD.IADD R15, R15, 0x1, -R0 ;  /* 0x000000010f0fd824 */ /* 0x000fe200078e0a00 */
[C---:B------:R-:W-:Y:S01]  /*50c0*/  ISETP.GT.U32.AND P5, PT, R0.reuse, R77, PT ;  /* 0x0000004d0000720c */ /* 0x040fe20003fa4070 */
[----:B------:R-:W-:Y:S01]  /*50d0*/  @!P0 IMAD.MOV R244, RZ, RZ, -R244 ;  /* 0x000000fffff48224 */ /* 0x000fe200078e0af4 */
[----:B------:R-:W-:Y:S01]  /*50e0*/  ISETP.GE.AND P0, PT, R11, RZ, PT ;  /* 0x000000ff0b00720c */ /* 0x000fe20003f06270 */
[----:B------:R-:W-:Y:S01]  /*50f0*/  @!P4 IMAD.IADD R7, R7, 0x1, -R0 ;  /* 0x000000010707c824 */ /* 0x000fe200078e0a00 */
[----:B------:R-:W-:Y:S01]  /*5100*/  ISETP.GT.U32.AND P4, PT, R0, R81, PT ;  /* 0x000000510000720c */ /* 0x000fe20003f84070 */
[----:B------:R-:W-:-:S04]  /*5110*/  IMAD.HI.U32 R5, R4, R85, RZ ;  /* 0x0000005504057227 */ /* 0x000fc800078e00ff */
[----:B------:R-:W-:Y:S01]  /*5120*/  @!P3 IMAD.IADD R250, R250, 0x1, -R0 ;  /* 0x00000001fafab824 */ /* 0x000fe200078e0a00 */
[----:B------:R-:W-:Y:S01]  /*5130*/  ISETP.GE.AND P3, PT, R9, RZ, PT ;  /* 0x000000ff0900720c */ /* 0x000fe20003f66270 */
[----:B------:R-:W-:-:S04]  /*5140*/  IMAD.HI.U32 R9, R4, R89, RZ ;  /* 0x0000005904097227 */ /* 0x000fc800078e00ff */
[--C-:B------:R-:W-:Y:S01]  /*5150*/  @!P5 IMAD.IADD R77, R77, 0x1, -R0.reuse ;  /* 0x000000014d4dd824 */ /* 0x100fe200078e0a00 */
[----:B------:R-:W-:Y:S01]  /*5160*/  ISETP.GE.AND P5, PT, R14, RZ, PT ;  /* 0x000000ff0e00720c */ /* 0x000fe20003fa6270 */
[----:B------:R-:W-:Y:S01]  /*5170*/  IMAD.MOV R5, RZ, RZ, -R5 ;  /* 0x000000ffff057224 */ /* 0x000fe200078e0a05 */
[----:B------:R-:W-:Y:S01]  /*5180*/  LOP3.LUT R14, R3, 0x1ac, RZ, 0xfc, !PT ;  /* 0x000001ac030e7812 */ /* 0x000fe200078efcff */
[----:B------:R-:W-:Y:S01]  /*5190*/  @!P4 IMAD.IADD R81, R81, 0x1, -R0 ;  /* 0x000000015151c824 */ /* 0x000fe200078e0a00 */
[----:B------:R-:W-:Y:S01]  /*51a0*/  ISETP.GT.U32.AND P4, PT, R0, R77, PT ;  /* 0x0000004d0000720c */ /* 0x000fe20003f84070 */
[----:B------:R-:W-:-:S04]  /*51b0*/  IMAD.HI.U32 R11, R4, R13, RZ ;  /* 0x0000000d040b7227 */ /* 0x000fc800078e00ff */
[----:B------:R-:W-:Y:S02]  /*51c0*/  IMAD.MOV R9, RZ, RZ, -R9 ;  /* 0x000000ffff097224 */ /* 0x000fe400078e0a09 */
[C---:B------:R-:W-:Y:S01]  /*51d0*/  IMAD R85, R0.reuse, R5, R85 ;  /* 0x0000000500557224 */ /* 0x040fe200078e0255 */
[----:B------:R-:W-:Y:S01]  /*51e0*/  IABS R5, R23 ;  /* 0x0000001700057213 */ /* 0x000fe20000000000 */
[----:B------:R-:W-:Y:S02]  /*51f0*/  IMAD.MOV R11, RZ, RZ, -R11 ;  /* 0x000000ffff0b7224 */ /* 0x000fe400078e0a0b */
[C---:B------:R-:W-:Y:S02]  /*5200*/  IMAD R89, R0.reuse, R9, R89 ;  /* 0x0000000900597224 */ /* 0x040fe400078e0259 */
[----:B------:R-:W-:Y:S01]  /*5210*/  @!P0 IMAD.MOV R252, RZ, RZ, -R252 ;  /* 0x000000fffffc8224 */ /* 0x000fe200078e0afc */
[C---:B------:R-:W-:Y:S01]  /*5220*/  ISETP.GT.U32.AND P0, PT, R0.reuse, R85, PT ;  /* 0x000000550000720c */ /* 0x040fe20003f04070 */
[C---:B------:R-:W-:Y:S01]  /*5230*/  IMAD R164, R0.reuse, R11, R13 ;  /* 0x0000000b00a47224 */ /* 0x040fe200078e020d */
[----:B------:R-:W-:Y:S01]  /*5240*/  IABS R11, R14 ;  /* 0x0000000e000b7213 */ /* 0x000fe20000000000 */
[----:B------:R-:W-:Y:S01]  /*5250*/  @!P2 IMAD.MOV R15, RZ, RZ, -R15 ;  /* 0x000000ffff0fa224 */ /* 0x000fe200078e0a0f */
[----:B------:R-:W-:Y:S01]  /*5260*/  ISETP.GT.U32.AND P2, PT, R0, R89, PT ;  /* 0x000000590000720c */ /* 0x000fe20003f44070 */
[----:B------:R-:W-:-:S02]  /*5270*/  IMAD.MOV.U32 R9, RZ, RZ, R5 ;  /* 0x000000ffff097224 */ /* 0x000fc400078e0005 */
[----:B------:R-:W-:Y:S01]  /*5280*/  @!P4 IMAD.IADD R77, R77, 0x1, -R0 ;  /* 0x000000014d4dc824 */ /* 0x000fe200078e0a00 */
[----:B------:R-:W-:Y:S01]  /*5290*/  ISETP.GT.U32.AND P4, PT, R0, R164, PT ;  /* 0x000000a40000720c */ /* 0x000fe20003f84070 */
        /* <DEDUP_REMOVED lines=9> */
[----:B------:R-:W-:Y:S02]  /*5330*/  IMAD.MOV.U32 R9, RZ, RZ, R11 ;  /* 0x000000ffff097224 */ /* 0x000fe400078e000b */
[----:B------:R-:W-:Y:S01]  /*5340*/  @!P6 IMAD.MOV R250, RZ, RZ, -R250 ;  /* 0x000000fffffae224 */ /* 0x000fe200078e0afa */
[----:B------:R-:W-:Y:S01]  /*5350*/  ISETP.GT.U32.AND P6, PT, R0, R81, PT ;  /* 0x000000510000720c */ /* 0x000fe20003fc4070 */
[----:B------:R-:W-:Y:S01]  /*5360*/  @!P4 IMAD.IADD R164, R164, 0x1, -R0 ;  /* 0x00000001a4a4c824 */ /* 0x000fe200078e0a00 */
[----:B------:R-:W-:Y:S01]  /*5370*/  ISETP.GT.U32.AND P4, PT, R0, R89, PT ;  /* 0x000000590000720c */ /* 0x000fe20003f84070 */
[----:B------:R-:W-:-:S04]  /*5380*/  IMAD.HI.U32 R5, R4, R9, RZ ;  /* 0x0000000904057227 */ /* 0x000fc800078e00ff */
[----:B------:R-:W-:Y:S02]  /*5390*/  IMAD.MOV R5, RZ, RZ, -R5 ;  /* 0x000000ffff057224 */ /* 0x000fe400078e0a05 */
[--C-:B------:R-:W-:Y:S01]  /*53a0*/  @!P2 IMAD.IADD R85, R85, 0x1, -R0.reuse ;  /* 0x000000015555a824 */ /* 0x100fe200078e0a00 */
[C---:B------:R-:W-:Y:S01]  /*53b0*/  ISETP.GT.U32.AND P2, PT, R0.reuse, R162, PT ;  /* 0x000000a20000720c */ /* 0x040fe20003f44070 */
[C---:B------:R-:W-:Y:S02]  /*53c0*/  IMAD R160, R0.reuse, R5, R9 ;  /* 0x0000000500a07224 */ /* 0x040fe400078e0209 */
[--C-:B------:R-:W-:Y:S01]  /*53d0*/  @!P6 IMAD.IADD R81, R81, 0x1, -R0.reuse ;  /* 0x000000015151e824 */ /* 0x100fe200078e0a00 */
[----:B------:R-:W-:Y:S01]  /*53e0*/  ISETP.GE.AND P6, PT, R19, RZ, PT ;  /* 0x000000ff1300720c */ /* 0x000fe20003fc6270 */
[--C-:B------:R-:W-:Y:S01]  /*53f0*/  @!P4 IMAD.IADD R89, R89, 0x1, -R0.reuse ;  /* 0x000000015959c824 */ /* 0x100fe200078e0a00 */
[----:B------:R-:W-:Y:S01]  /*5400*/  ISETP.GT.U32.AND P4, PT, R0, R160, PT ;  /* 0x000000a00000720c */ /* 0x000fe20003f84070 */
[----:B------:R-:W-:Y:S01]  /*5410*/  @!P3 IMAD.MOV R7, RZ, RZ, -R7 ;  /* 0x000000ffff07b224 */ /* 0x000fe200078e0a07 */
[----:B------:R-:W-:Y:S01]  /*5420*/  LOP3.LUT R19, R3, 0x1b0, RZ, 0xfc, !PT ;  /* 0x000001b003137812 */ /* 0x000fe200078efcff */
[----:B------:R-:W-:Y:S01]  /*5430*/  @!P5 IMAD.MOV R81, RZ, RZ, -R81 ;  /* 0x000000ffff51d224 */ /* 0x000fe200078e0a51 */
[----:B------:R-:W-:Y:S01]  /*5440*/  ISETP.GE.AND P3, PT, R17, RZ, PT ;  /* 0x000000ff1100720c */ /* 0x000fe20003f66270 */
[----:B------:R-:W-:Y:S01]  /*5450*/  @!P1 IMAD.MOV R77, RZ, RZ, -R77 ;  /* 0x000000ffff4d9224 */ /* 0x000fe200078e0a4d */
[----:B------:R-:W-:Y:S01]  /*5460*/  IABS R11, R19 ;  /* 0x00000013000b7213 */ /* 0x000fe20000000000 */
[----:B------:R-:W-:Y:S01]  /*5470*/  @!P2 IMAD.IADD R162, R162, 0x1, -R0 ;  /* 0x00000001a2a2a824 */ /* 0x000fe200078e0a00 */
[----:B------:R-:W-:-:S02]  /*5480*/  IABS R17, R25 ;  /* 0x0000001900117213 */ /* 0x000fc40000000000 */
[----:B------:R-:W-:Y:S01]  /*5490*/  ISETP.GE.AND P2, PT, R14, RZ, PT ;  /* 0x000000ff0e00720c */ /* 0x000fe20003f46270 */
[----:B------:R-:W-:Y:S01]  /*54a0*/  IMAD.HI.U32 R5, R4, R11, RZ ;  /* 0x0000000b04057227 */ /* 0x000fe200078e00ff */
[----:B------:R-:W-:Y:S02]  /*54b0*/  LOP3.LUT R14, R3, 0x1bc, RZ, 0xfc, !PT ;  /* 0x000001bc030e7812 */ /* 0x000fe400078efcff */
[----:B------:R-:W-:Y:S01]  /*54c0*/  ISETP.GT.U32.AND P1, PT, R0, R164, PT ;  /* 0x000000a40000720c */ /* 0x000fe20003f24070 */
[----:B------:R-:W-:Y:S01]  /*54d0*/  @!P4 IMAD.IADD R160, R160, 0x1, -R0 ;  /* 0x00000001a0a0c824 */ /* 0x000fe200078e0a00 */
[----:B------:R-:W-:Y:S01]  /*54e0*/  ISETP.GT.U32.AND P4, PT, R0, R162, PT ;  /* 0x000000a20000720c */ /* 0x000fe20003f84070 */
[----:B------:R-:W-:Y:S02]  /*54f0*/  IMAD.MOV R158, RZ, RZ, -R5 ;  /* 0x000000ffff9e7224 */ /* 0x000fe400078e0a05 */
[----:B------:R-:W-:-:S04]  /*5500*/  IMAD.HI.U32 R5, R4, R13, RZ ;  /* 0x0000000d04057227 */ /* 0x000fc800078e00ff */
[----:B------:R-:W-:Y:S02]  /*5510*/  IMAD R158, R0, R158, R11 ;  /* 0x0000009e009e7224 */ /* 0x000fe400078e020b */
[----:B------:R-:W-:Y:S02]  /*5520*/  IMAD.MOV R5, RZ, RZ, -R5 ;  /* 0x000000ffff057224 */ /* 0x000fe400078e0a05 */
[----:B------:R-:W-:Y:S01]  /*5530*/  IMAD.HI.U32 R9, R4, R17, RZ ;  /* 0x0000001104097227 */ /* 0x000fe200078e00ff */
[----:B------:R-:W-:-:S03]  /*5540*/  ISETP.GT.U32.AND P5, PT, R0, R158, PT ;  /* 0x0000009e0000720c */ /* 0x000fc60003fa4070 */
[----:B------:R-:W-:Y:S02]  /*5550*/  IMAD R156, R0, R5, R13 ;  /* 0x00000005009c7224 */ /* 0x000fe400078e020d */
[--C-:B------:R-:W-:Y:S02]  /*5560*/  @!P4 IMAD.IADD R162, R162, 0x1, -R0.reuse ;  /* 0x00000001a2a2c824 */ /* 0x100fe400078e0a00 */
[----:B------:R-:W-:Y:S01]  /*5570*/  IMAD.MOV R9, RZ, RZ, -R9 ;  /* 0x000000ffff097224 */ /* 0x000fe200078e0a09 */
[----:B------:R-:W-:Y:S01]  /*5580*/  ISETP.GT.U32.AND P4, PT, R0, R156, PT ;  /* 0x0000009c0000720c */ /* 0x000fe20003f84070 */
[--C-:B------:R-:W-:Y:S01]  /*5590*/  @!P1 IMAD.IADD R164, R164, 0x1, -R0.reuse ;  /* 0x00000001a4a49824 */ /* 0x100fe200078e0a00 */
[----:B------:R-:W-:Y:S01]  /*55a0*/  ISETP.GE.AND P1, PT, R23, RZ, PT ;  /* 0x000000ff1700720c */ /* 0x000fe20003f26270 */
[----:B------:R-:W-:Y:S01]  /*55b0*/  IMAD R154, R0, R9, R17 ;  /* 0x00000009009a7224 */ /* 0x000fe200078e0211 */
[----:B------:R-:W-:Y:S01]  /*55c0*/  IABS R9, R14 ;  /* 0x0000000e00097213 */ /* 0x000fe20000000000 */
[----:B------:R-:W-:Y:S01]  /*55d0*/  @!P5 IMAD.IADD R158, R158, 0x1, -R0 ;  /* 0x000000019e9ed824 */ /* 0x000fe200078e0a00 */
[----:B------:R-:W-:Y:S01]  /*55e0*/  LOP3.LUT R23, R3, 0x1c8, RZ, 0xfc, !PT ;  /* 0x000001c803177812 */ /* 0x000fe200078efcff */
[----:B------:R-:W-:Y:S01]  /*55f0*/  @!P6 IMAD.MOV R89, RZ, RZ, -R89 ;  /* 0x000000ffff59e224 */ /* 0x000fe200078e0a59 */
[----:B------:R-:W-:Y:S01]  /*5600*/  ISETP.GE.AND P6, PT, R19, RZ, PT ;  /* 0x000000ff1300720c */ /* 0x000fe20003fc6270 */
[----:B------:R-:W-:Y:S01]  /*5610*/  IMAD.HI.U32 R5, R4, R9, RZ ;  /* 0x0000000904057227 */ /* 0x000fe200078e00ff */
[----:B------:R-:W-:-:S02]  /*5620*/  LOP3.LUT R19, R3, 0x1c0, RZ, 0xfc, !PT ;  /* 0x000001c003137812 */ /* 0x000fc400078efcff */
[----:B------:R-:W-:Y:S01]  /*5630*/  IABS R17, R23 ;  /* 0x0000001700117213 */ /* 0x000fe20000000000 */
[----:B------:R-:W-:Y:S01]  /*5640*/  @!P4 IMAD.IADD R156, R156, 0x1, -R0 ;  /* 0x000000019c9cc824 */ /* 0x000fe200078e0a00 */
[C---:B------:R-:W-:Y:S01]  /*5650*/  ISETP.GT.U32.AND P4, PT, R0.reuse, R158, PT ;  /* 0x0000009e0000720c */ /* 0x040fe20003f84070 */
[----:B------:R-:W-:Y:S01]  /*5660*/  IMAD.MOV R5, RZ, RZ, -R5 ;  /* 0x000000ffff057224 */ /* 0x000fe200078e0a05 */
[----:B------:R-:W-:Y:S01]  /*5670*/  IABS R11, R19 ;  /* 0x00000013000b7213 */ /* 0x000fe20000000000 */
[----:B------:R-:W-:Y:S01]  /*5680*/  @!P1 IMAD.MOV R162, RZ, RZ, -R162 ;  /* 0x000000ffffa29224 */ /* 0x000fe200078e0aa2 */
[C---:B------:R-:W-:Y:S01]  /*5690*/  ISETP.GT.U32.AND P1, PT, R0.reuse, R156, PT ;  /* 0x0000009c0000720c */ /* 0x040fe20003f24070 */
[C---:B------:R-:W-:Y:S01]  /*56a0*/  IMAD R152, R0.reuse, R5, R9 ;  /* 0x0000000500987224 */ /* 0x040fe200078e0209 */
[C---:B------:R-:W-:Y:S01]  /*56b0*/  ISETP.GT.U32.AND P5, PT, R0.reuse, R154, PT ;  /* 0x0000009a0000720c */ /* 0x040fe20003fa4070 */
[----:B------:R-:W-:Y:S01]  /*56c0*/  @!P3 IMAD.MOV R85, RZ, RZ, -R85 ;  /* 0x000000ffff55b224 */ /* 0x000fe200078e0a55 */
[----:B------:R-:W-:Y:S01]  /*56d0*/  ISETP.GT.U32.AND P3, PT, R0, R160, PT ;  /* 0x000000a00000720c */ /* 0x000fe20003f64070 */
[----:B------:R-:W-:-:S04]  /*56e0*/  IMAD.HI.U32 R5, R4, R11, RZ ;  /* 0x0000000b04057227 */ /* 0x000fc800078e00ff */
[--C-:B------:R-:W-:Y:S01]  /*56f0*/  @!P4 IMAD.IADD R158, R158, 0x1, -R0.reuse ;  /* 0x000000019e9ec824 */ /* 0x100fe200078e0a00 */
[----:B------:R-:W-:Y:S01]  /*5700*/  ISETP.GT.U32.AND P4, PT, R0, R152, PT ;  /* 0x000000980000720c */ /* 0x000fe20003f84070 */
[----:B------:R-:W-:Y:S02]  /*5710*/  IMAD.MOV R150, RZ, RZ, -R5 ;  /* 0x000000ffff967224 */ /* 0x000fe400078e0a05 */
[----:B------:R-:W-:Y:S01]  /*5720*/  @!P1 IMAD.IADD R156, R156, 0x1, -R0 ;  /* 0x000000019c9c9824 */ /* 0x000fe200078e0a00 */
[----:B------:R-:W-:Y:S01]  /*5730*/  ISETP.GE.AND P1, PT, R14, RZ, PT ;  /* 0x000000ff0e00720c */ /* 0x000fe20003f26270 */
[----:B------:R-:W-:-:S04]  /*5740*/  IMAD.HI.U32 R5, R4, R17, RZ ;  /* 0x0000001104057227 */ /* 0x000fc800078e00ff */
[----:B------:R-:W-:Y:S02]  /*5750*/  IMAD.MOV R5, RZ, RZ, -R5 ;  /* 0x000000ffff057224 */ /* 0x000fe400078e0a05 */
[--C-:B------:R-:W-:Y:S01]  /*5760*/  @!P3 IMAD.IADD R160, R160, 0x1, -R0.reuse ;  /* 0x00000001a0a0b824 */ /* 0x100fe200078e0a00 */
[----:B------:R-:W-:Y:S01]  /*5770*/  ISETP.GE.AND P3, PT, R25, RZ, PT ;  /* 0x000000ff1900720c */ /* 0x000fe20003f66270 */
[----:B------:R-:W-:Y:S01]  /*5780*/  @!P4 IMAD.IADD R152, R152, 0x1, -R0 ;  /* 0x000000019898c824 */ /* 0x000fe200078e0a00 */
[----:B------:R-:W-:Y:S01]  /*5790*/  IABS R25, R37 ;  /* 0x0000002500197213 */ /* 0x000fe20000000000 */
[C---:B------:R-:W-:Y:S01]  /*57a0*/  IMAD R150, R0.reuse, R150, R11 ;  /* 0x0000009600967224 */ /* 0x040fe200078e020b */
[----:B------:R-:W-:Y:S01]  /*57b0*/  LOP3.LUT R11, R3, 0x1d4, RZ, 0xfc, !PT ;  /* 0x000001d4030b7812 */ /* 0x000fe200078efcff */
[C---:B------:R-:W-:Y:S01]  /*57c0*/  IMAD R142, R0.reuse, R5, R17 ;  /* 0x00000005008e7224 */ /* 0x040fe200078e0211 */
[C---:B------:R-:W-:Y:S01]  /*57d0*/  ISETP.GT.U32.AND P4, PT, R0.reuse, R152, PT ;  /* 0x000000980000720c */ /* 0x040fe20003f84070 */
[----:B------:R-:W-:Y:S01]  /*57e0*/  @!P2 IMAD.MOV R160, RZ, RZ, -R160 ;  /* 0x000000ffffa0a224 */ /* 0x000fe200078e0aa0 */
[----:B------:R-:W-:Y:S01]  /*57f0*/  ISETP.GT.U32.AND P2, PT, R0, R150, PT ;  /* 0x000000960000720c */ /* 0x000fe20003f44070 */
[----:B------:R-:W-:Y:S01]  /*5800*/  @!P0 IMAD.MOV R164, RZ, RZ, -R164 ;  /* 0x000000ffffa48224 */ /* 0x000fe200078e0aa4 */
[----:B------:R-:W-:Y:S01]  /*5810*/  ISETP.GE.AND P0, PT, R21, RZ, PT ;  /* 0x000000ff1500720c */ /* 0x000fe20003f06270 */
[----:B------:R-:W-:Y:S01]  /*5820*/  @!P5 IMAD.IADD R154, R154, 0x1, -R0 ;  /* 0x000000019a9ad824 */ /* 0x000fe200078e0a00 */
[C---:B------:R-:W-:Y:S01]  /*5830*/  LOP3.LUT R21, R3.reuse, 0x1c4, RZ, 0xfc, !PT ;  /* 0x000001c403157812 */ /* 0x040fe200078efcff */
[----:B------:R-:W-:Y:S01]  /*5840*/  @!P6 IMAD.MOV R158, RZ, RZ, -R158 ;  /* 0x000000ffff9ee224 */ /* 0x000fe200078e0a9e */
[----:B------:R-:W-:Y:S01]  /*5850*/  LOP3.LUT R5, R3, 0x1cc, RZ, 0xfc, !PT ;  /* 0x000001cc03057812 */ /* 0x000fe200078efcff */
[----:B------:R-:W-:Y:S01]  /*5860*/  IMAD.HI.U32 R14, R4, R25, RZ ;  /* 0x00000019040e7227 */ /* 0x000fe200078e00ff */
[----:B------:R-:W-:-:S02]  /*5870*/  IABS R13, R21 ;  /* 0x00000015000d7213 */ /* 0x000fc40000000000 */
[----:B------:R-:W-:Y:S01]  /*5880*/  ISETP.GT.U32.AND P5, PT, R0, R154, PT ;  /* 0x0000009a0000720c */ /* 0x000fe20003fa4070 */
[----:B------:R-:W-:Y:S01]  /*5890*/  @!P4 IMAD.IADD R152, R152, 0x1, -R0 ;  /* 0x000000019898c824 */ /* 0x000fe200078e0a00 */
[----:B------:R-:W-:Y:S01]  /*58a0*/  IABS R17, R5 ;  /* 0x0000000500117213 */ /* 0x000fe20000000000 */
[----:B------:R-:W-:Y:S01]  /*58b0*/  IMAD.HI.U32 R9, R4, R13, RZ ;  /* 0x0000000d04097227 */ /* 0x000fe200078e00ff */
[----:B------:R-:W-:-:S03]  /*58c0*/  ISETP.GE.AND P4, PT, R5, RZ, PT ;  /* 0x000000ff0500720c */ /* 0x000fc60003f86270 */
[----:B------:R-:W-:Y:S01]  /*58d0*/  @!P1 IMAD.MOV R152, RZ, RZ, -R152 ;  /* 0x000000ffff989224 */ /* 0x000fe200078e0a98 */
[----:B------:R-:W-:Y:S01]  /*58e0*/  ISETP.GT.U32.AND P1, PT, R0, R142, PT ;  /* 0x0000008e0000720c */ /* 0x000fe20003f24070 */
[----:B------:R-:W-:Y:S02]  /*58f0*/  @!P2 IMAD.IADD R150, R150, 0x1, -R0 ;  /* 0x000000019696a824 */ /* 0x000fe400078e0a00 */
[----:B------:R-:W-:Y:S02]  /*5900*/  IMAD.MOV R9, RZ, RZ, -R9 ;  /* 0x000000ffff097224 */ /* 0x000fe400078e0a09 */
[----:B------:R-:W-:Y:S01]  /*5910*/  IMAD.HI.U32 R5, R4, R17, RZ ;  /* 0x0000001104057227 */ /* 0x000fe200078e00ff */
[----:B------:R-:W-:-:S03]  /*5920*/  ISETP.GT.U32.AND P2, PT, R0, R150, PT ;  /* 0x000000960000720c */ /* 0x000fc60003f44070 */
[----:B------:R-:W-:Y:S01]  /*5930*/  IMAD R146, R0, R9, R13 ;  /* 0x0000000900927224 */ /* 0x000fe200078e020d */
[----:B------:R-:W-:Y:S01]  /*5940*/  LOP3.LUT R9, R3, 0x1d0, RZ, 0xfc, !PT ;  /* 0x000001d003097812 */ /* 0x000fe200078efcff */
[----:B------:R-:W-:Y:S02]  /*5950*/  IMAD.MOV R5, RZ, RZ, -R5 ;  /* 0x000000ffff057224 */ /* 0x000fe400078e0a05 */
[--C-:B------:R-:W-:Y:S01]  /*5960*/  @!P1 IMAD.IADD R142, R142, 0x1, -R0.reuse ;  /* 0x000000018e8e9824 */ /* 0x100fe200078e0a00 */
[----:B------:R-:W-:Y:S01]  /*5970*/  ISETP.GT.U32.AND P6, PT, R0, R146, PT ;  /* 0x000000920000720c */ /* 0x000fe20003fc4070 */
[--C-:B------:R-:W-:Y:S01]  /*5980*/  @!P5 IMAD.IADD R154, R154, 0x1, -R0.reuse ;  /* 0x000000019a9ad824 */ /* 0x100fe200078e0a00 */
[----:B------:R-:W-:Y:S01]  /*5990*/  ISETP.GE.AND P5, PT, R19, RZ, PT ;  /* 0x000000ff1300720c */ /* 0x000fe20003fa6270 */
[C---:B------:R-:W-:Y:S01]  /*59a0*/  IMAD R148, R0.reuse, R5, R17 ;  /* 0x0000000500947224 */ /* 0x040fe200078e0211 */
[----:B------:R-:W-:Y:S01]  /*59b0*/  ISETP.GT.U32.AND P1, PT, R0, R142, PT ;  /* 0x0000008e0000720c */ /* 0x000fe20003f24070 */
[----:B------:R-:W-:Y:S01]  /*59c0*/  @!P2 IMAD.IADD R150, R150, 0x1, -R0 ;  /* 0x000000019696a824 */ /* 0x000fe200078e0a00 */
[----:B------:R-:W-:Y:S01]  /*59d0*/  IABS R19, R9 ;  /* 0x0000000900137213 */ /* 0x000fe20000000000 */
[----:B------:R-:W-:Y:S01]  /*59e0*/  @!P0 IMAD.MOV R156, RZ, RZ, -R156 ;  /* 0x000000ffff9c8224 */ /* 0x000fe200078e0a9c */
[----:B------:R-:W-:Y:S01]  /*59f0*/  ISETP.GE.AND P2, PT, R9, RZ, PT ;  /* 0x000000ff0900720c */ /* 0x000fe20003f46270 */
[----:B------:R-:W-:Y:S01]  /*5a00*/  @!P3 IMAD.MOV R154, RZ, RZ, -R154 ;  /* 0x000000ffff9ab224 */ /* 0x000fe200078e0a9a */
[----:B------:R-:W-:Y:S01]  /*5a10*/  ISETP.GE.AND P0, PT, R21, RZ, PT ;  /* 0x000000ff1500720c */ /* 0x000fe20003f06270 */
[----:B------:R-:W-:Y:S01]  /*5a20*/  IMAD.HI.U32 R9, R4, R19, RZ ;  /* 0x0000001304097227 */ /* 0x000fe200078e00ff */
[----:B------:R-:W-:-:S02]  /*5a30*/  IABS R21, R11 ;  /* 0x0000000b00157213 */ /* 0x000fc40000000000 */
[----:B------:R-:W-:Y:S01]  /*5a40*/  ISETP.GE.AND P3, PT, R23, RZ, PT ;  /* 0x000000ff1700720c */ /* 0x000fe20003f66270 */
[--C-:B------:R-:W-:Y:S01]  /*5a50*/  @!P6 IMAD.IADD R146, R146, 0x1, -R0.reuse ;  /* 0x000000019292e824 */ /* 0x100fe200078e0a00 */
[----:B------:R-:W-:Y:S01]  /*5a60*/  IABS R17, R29 ;  /* 0x0000001d00117213 */ /* 0x000fe20000000000 */
[----:B------:R-:W-:Y:S01]  /*5a70*/  @!P1 IMAD.IADD R142, R142, 0x1, -R0 ;  /* 0x000000018e8e9824 */ /* 0x000fe200078e0a00 */
[C---:B------:R-:W-:Y:S01]  /*5a80*/  ISETP.GT.U32.AND P1, PT, R0.reuse, R148, PT ;  /* 0x000000940000720c */ /* 0x040fe20003f24070 */
[----:B------:R-:W-:Y:S01]  /*5a90*/  IMAD.MOV R9, RZ, RZ, -R9 ;  /* 0x000000ffff097224 */ /* 0x000fe200078e0a09 */
[----:B------:R-:W-:Y:S01]  /*5aa0*/  ISETP.GT.U32.AND P6, PT, R0, R146, PT ;  /* 0x000000920000720c */ /* 0x000fe20003fc4070 */
[----:B------:R-:W-:Y:S01]  /*5ab0*/  IMAD.HI.U32 R5, R4, R17, RZ ;  /* 0x0000001104057227 */ /* 0x000fe200078e00ff */
[----:B------:R-:W-:-:S03]  /*5ac0*/  IABS R23, R27 ;  /* 0x0000001b00177213 */ /* 0x000fc60000000000 */
[----:B------:R-:W-:Y:S01]  /*5ad0*/  IMAD R144, R0, R9, R19 ;  /* 0x0000000900907224 */ /* 0x000fe200078e0213 */
[----:B------:R-:W-:Y:S01]  /*5ae0*/  IABS R19, R31 ;  /* 0x0000001f00137213 */ /* 0x000fe20000000000 */
[----:B------:R-:W-:-:S04]  /*5af0*/  IMAD.HI.U32 R13, R4, R23, RZ ;  /* 0x00000017040d7227 */ /* 0x000fc800078e00ff */
[--C-:B------:R-:W-:Y:S01]  /*5b00*/  @!P1 IMAD.IADD R148, R148, 0x1, -R0.reuse ;  /* 0x0000000194949824 */ /* 0x100fe200078e0a00 */
[----:B------:R-:W-:Y:S01]  /*5b10*/  ISETP.GT.U32.AND P1, PT, R0, R144, PT ;  /* 0x000000900000720c */ /* 0x000fe20003f24070 */
[----:B------:R-:W-:Y:S01]  /*5b20*/  @!P6 IMAD.IADD R146, R146, 0x1, -R0 ;  /* 0x000000019292e824 */ /* 0x000fe200078e0a00 */
[----:B------:R-:W-:Y:S01]  /*5b30*/  ISETP.GE.AND P6, PT, R11, RZ, PT ;  /* 0x000000ff0b00720c */ /* 0x000fe20003fc6270 */
[----:B------:R-:W-:-:S04]  /*5b40*/  IMAD.HI.U32 R11, R4, R21, RZ ;  /* 0x00000015040b7227 */ /* 0x000fc800078e00ff */
[----:B------:R-:W-:Y:S02]  /*5b50*/  IMAD.MOV R11, RZ, RZ, -R11 ;  /* 0x000000ffff0b7224 */ /* 0x000fe400078e0a0b */
[----:B------:R-:W-:Y:S02]  /*5b60*/  @!P5 IMAD.MOV R150, RZ, RZ, -R150 ;  /* 0x000000ffff96d224 */ /* 0x000fe400078e0a96 */
[----:B------:R-:W-:Y:S01]  /*5b70*/  IMAD R140, R0, R11, R21 ;  /* 0x0000000b008c7224 */ /* 0x000fe200078e0215 */
[----:B------:R-:W-:Y:S01]  /*5b80*/  IABS R21, R33 ;  /* 0x0000002100157213 */ /* 0x000fe20000000000 */
[----:B------:R-:W-:Y:S01]  /*5b90*/  @!P1 IMAD.IADD R144, R144, 0x1, -R0 ;  /* 0x0000000190909824 */ /* 0x000fe200078e0a00 */
[----:B------:R-:W-:Y:S01]  /*5ba0*/  ISETP.GT.U32.AND P1, PT, R0, R148, PT ;  /* 0x000000940000720c */ /* 0x000fe20003f24070 */
[----:B------:R-:W-:-:S03]  /*5bb0*/  IMAD.HI.U32 R9, R4, R19, RZ ;  /* 0x0000001304097227 */ /* 0x000fc600078e00ff */
[C---:B------:R-:W-:Y:S01]  /*5bc0*/  ISETP.GT.U32.AND P5, PT, R0.reuse, R144, PT ;  /* 0x000000900000720c */ /* 0x040fe20003fa4070 */
[----:B------:R-:W-:Y:S02]  /*5bd0*/  IMAD.MOV R5, RZ, RZ, -R5 ;  /* 0x000000ffff057224 */ /* 0x000fe400078e0a05 */
[----:B------:R-:W-:Y:S02]  /*5be0*/  IMAD.MOV R13, RZ, RZ, -R13 ;  /* 0x000000ffff0d7224 */ /* 0x000fe400078e0a0d */
[----:B------:R-:W-:Y:S02]  /*5bf0*/  IMAD.MOV R9, RZ, RZ, -R9 ;  /* 0x000000ffff097224 */ /* 0x000fe400078e0a09 */
[C---:B------:R-:W-:Y:S01]  /*5c00*/  IMAD R136, R0.reuse, R5, R17 ;  /* 0x0000000500887224 */ /* 0x040fe200078e0211 */
[----:B------:R-:W-:Y:S01]  /*5c10*/  LOP3.LUT R17, R3, 0x1f0, RZ, 0xfc, !PT ;  /* 0x000001f003117812 */ /* 0x000fe200078efcff */
[----:B------:R-:W-:Y:S01]  /*5c20*/  @!P0 IMAD.MOV R146, RZ, RZ, -R146 ;  /* 0x000000ffff928224 */ /* 0x000fe200078e0a92 */
[C---:B------:R-:W-:Y:S01]  /*5c30*/  ISETP.GT.U32.AND P0, PT, R0.reuse, R140, PT ;  /* 0x0000008c0000720c */ /* 0x040fe20003f04070 */
[----:B------:R-:W-:Y:S01]  /*5c40*/  IMAD R138, R0, R13, R23 ;  /* 0x0000000d008a7224 */ /* 0x000fe200078e0217 */
[----:B------:R-:W-:Y:S01]  /*5c50*/  IABS R23, R35 ;  /* 0x0000002300177213 */ /* 0x000fe20000000000 */
[----:B------:R-:W-:Y:S01]  /*5c60*/  IMAD.HI.U32 R11, R4, R21, RZ ;  /* 0x00000015040b7227 */ /* 0x000fe200078e00ff */
[----:B------:R-:W-:-:S03]  /*5c70*/  IABS R5, R17 ;  /* 0x0000001100057213 */ /* 0x000fc60000000000 */
[----:B------:R-:W-:Y:S01]  /*5c80*/  IMAD R134, R0, R9, R19 ;  /* 0x0000000900867224 */ /* 0x000fe200078e0213 */
[----:B------:R-:W-:Y:S01]  /*5c90*/  LOP3.LUT R19, R3, 0x1f4, RZ, 0xfc, !PT ;  /* 0x000001f403137812 */ /* 0x000fe200078efcff */
[----:B------:R-:W-:Y:S01]  /*5ca0*/  @!P1 IMAD.IADD R148, R148, 0x1, -R0 ;  /* 0x0000000194949824 */ /* 0x000fe200078e0a00 */
[C---:B------:R-:W-:Y:S01]  /*5cb0*/  ISETP.GT.U32.AND P1, PT, R0.reuse, R136, PT ;  /* 0x000000880000720c */ /* 0x040fe20003f24070 */
[----:B------:R-:W-:Y:S01]  /*5cc0*/  @!P3 IMAD.MOV R142, RZ, RZ, -R142 ;  /* 0x000000ffff8eb224 */ /* 0x000fe200078e0a8e */
[----:B------:R-:W-:Y:S01]  /*5cd0*/  ISETP.GT.U32.AND P3, PT, R0, R138, PT ;  /* 0x0000008a0000720c */ /* 0x000fe20003f64070 */
[----:B------:R-:W-:Y:S01]  /*5ce0*/  IMAD.MOV R11, RZ, RZ, -R11 ;  /* 0x000000ffff0b7224 */ /* 0x000fe200078e0a0b */
[----:B------:R-:W-:Y:S01]  /*5cf0*/  IABS R9, R19 ;  /* 0x0000001300097213 */ /* 0x000fe20000000000 */
[----:B------:R-:W-:Y:S01]  /*5d00*/  @!P5 IMAD.IADD R144, R144, 0x1, -R0 ;  /* 0x000000019090d824 */ /* 0x000fe200078e0a00 */
[C---:B------:R-:W-:Y:S01]  /*5d10*/  ISETP.GT.U32.AND P5, PT, R0.reuse, R134, PT ;  /* 0x000000860000720c */ /* 0x040fe20003fa4070 */
[----:B------:R-:W-:-:S02]  /*5d20*/  IMAD R130, R0, R11, R21 ;  /* 0x0000000b00827224 */ /* 0x000fc400078e0215 */
[----:B------:R-:W-:-:S04]  /*5d30*/  IMAD.HI.U32 R13, R4, R23, RZ ;  /* 0x00000017040d7227 */ /* 0x000fc800078e00ff */
[--C-:B------:R-:W-:Y:S01]  /*5d40*/  @!P0 IMAD.IADD R140, R140, 0x1, -R0.reuse ;  /* 0x000000018c8c8824 */ /* 0x100fe200078e0a00 */
[----:B------:R-:W-:Y:S01]  /*5d50*/  ISETP.GT.U32.AND P0, PT, R0, R130, PT ;  /* 0x000000820000720c */ /* 0x000fe20003f04070 */
[----:B------:R-:W-:Y:S02]  /*5d60*/  IMAD.MOV R13, RZ, RZ, -R13 ;  /* 0x000000ffff0d7224 */ /* 0x000fe400078e0a0d */
[--C-:B------:R-:W-:Y:S02]  /*5d70*/  @!P1 IMAD.IADD R136, R136, 0x1, -R0.reuse ;  /* 0x0000000188889824 */ /* 0x100fe400078e0a00 */
[----:B------:R-:W-:Y:S01]  /*5d80*/  IMAD R132, R0, R13, R23 ;  /* 0x0000000d00847224 */ /* 0x000fe200078e0217 */
[----:B------:R-:W-:Y:S01]  /*5d90*/  LOP3.LUT R13, R3, 0x1f8, RZ, 0xfc, !PT ;  /* 0x000001f8030d7812 */ /* 0x000fe200078efcff */
[----:B------:R-:W-:Y:S01]  /*5da0*/  @!P3 IMAD.IADD R138, R138, 0x1, -R0 ;  /* 0x000000018a8ab824 */ /* 0x000fe200078e0a00 */
[----:B------:R-:W-:Y:S01]  /*5db0*/  ISETP.GT.U32.AND P3, PT, R0, R140, PT ;  /* 0x0000008c0000720c */ /* 0x000fe20003f64070 */
[----:B------:R-:W-:Y:S01]  /*5dc0*/  IMAD.HI.U32 R3, R4, R5, RZ ;  /* 0x0000000504037227 */ /* 0x000fe200078e00ff */
[----:B------:R-:W-:-:S02]  /*5dd0*/  IABS R11, R13 ;  /* 0x0000000d000b7213 */ /* 0x000fc40000000000 */
[----:B------:R-:W-:Y:S01]  /*5de0*/  ISETP.GT.U32.AND P1, PT, R0, R138, PT ;  /* 0x0000008a0000720c */ /* 0x000fe20003f24070 */
[--C-:B------:R-:W-:Y:S01]  /*5df0*/  @!P5 IMAD.IADD R134, R134, 0x1, -R0.reuse ;  /* 0x000000018686d824 */ /* 0x100fe200078e0a00 */
[----:B------:R-:W-:Y:S01]  /*5e00*/  ISETP.GT.U32.AND P5, PT, R0, R136, PT ;  /* 0x000000880000720c */ /* 0x000fe20003fa4070 */
[----:B------:R-:W-:Y:S02]  /*5e10*/  IMAD.MOV R3, RZ, RZ, -R3 ;  /* 0x000000ffff037224 */ /* 0x000fe400078e0a03 */
[----:B------:R-:W-:Y:S02]  /*5e20*/  @!P0 IMAD.IADD R130, R130, 0x1, -R0 ;  /* 0x0000000182828824 */ /* 0x000fe400078e0a00 */
[----:B------:R-:W-:Y:S01]  /*5e30*/  @!P4 IMAD.MOV R148, RZ, RZ, -R148 ;  /* 0x000000ffff94c224 */ /* 0x000fe200078e0a94 */
[C---:B------:R-:W-:Y:S01]  /*5e40*/  ISETP.GT.U32.AND P4, PT, R0.reuse, R134, PT ;  /* 0x000000860000720c */ /* 0x040fe20003f84070 */
[C---:B------:R-:W-:Y:S01]  /*5e50*/  IMAD R126, R0.reuse, R3, R5 ;  /* 0x00000003007e7224 */ /* 0x040fe200078e0205 */
[----:B------:R-:W-:Y:S01]  /*5e60*/  ISETP.GT.U32.AND P0, PT, R0, R130, PT ;  /* 0x000000820000720c */ /* 0x000fe20003f04070 */
[----:B------:R-:W-:Y:S01]  /*5e70*/  IMAD.HI.U32 R3, R4, R9, RZ ;  /* 0x0000000904037227 */ /* 0x000fe200078e00ff */
[----:B------:R-:W1:Y:S03]  /*5e80*/  LDC R5, c[0x0][0x230] ;  /* 0x00008c00ff057b82 */ /* 0x000e660000000800 */
[----:B------:R-:W-:Y:S01]  /*5e90*/  @!P3 IMAD.IADD R140, R140, 0x1, -R0 ;  /* 0x000000018c8cb824 */ /* 0x000fe200078e0a00 */
[----:B------:R-:W-:Y:S01]  /*5ea0*/  ISETP.GT.U32.AND P3, PT, R0, R132, PT ;  /* 0x000000840000720c */ /* 0x000fe20003f64070 */
[----:B------:R-:W-:-:S04]  /*5eb0*/  IMAD.HI.U32 R4, R4, R11, RZ ;  /* 0x0000000b04047227 */ /* 0x000fc800078e00ff */
[----:B------:R-:W-:Y:S02]  /*5ec0*/  IMAD.MOV R3, RZ, RZ, -R3 ;  /* 0x000000ffff037224 */ /* 0x000fe400078e0a03 */
[----:B------:R-:W-:Y:S02]  /*5ed0*/  IMAD.MOV R14, RZ, RZ, -R14 ;  /* 0x000000ffff0e7224 */ /* 0x000fe400078e0a0e */
[----:B------:R-:W-:Y:S01]  /*5ee0*/  @!P5 IMAD.IADD R136, R136, 0x1, -R0 ;  /* 0x000000018888d824 */ /* 0x000fe200078e0a00 */
[C---:B------:R-:W-:Y:S01]  /*5ef0*/  ISETP.GT.U32.AND P5, PT, R0.reuse, R126, PT ;  /* 0x0000007e0000720c */ /* 0x040fe20003fa4070 */
[----:B------:R-:W-:Y:S02]  /*5f00*/  IMAD.MOV R4, RZ, RZ, -R4 ;  /* 0x000000ffff047224 */ /* 0x000fe400078e0a04 */
[C---:B------:R-:W-:Y:S02]  /*5f10*/  IMAD R124, R0.reuse, R3, R9 ;  /* 0x00000003007c7224 */ /* 0x040fe400078e0209 */
[----:B------:R-:W-:-:S02]  /*5f20*/  IMAD R128, R0, R14, R25 ;  /* 0x0000000e00807224 */ /* 0x000fc400078e0219 */
[----:B------:R-:W-:Y:S01]  /*5f30*/  IMAD R14, R0, R4, R11 ;  /* 0x00000004000e7224 */ /* 0x000fe200078e020b */
[----:B------:R-:W-:Y:S01]  /*5f40*/  LOP3.LUT R4, R143, 0x60, RZ, 0xc0, !PT ;  /* 0x000000608f047812 */ /* 0x000fe200078ec0ff */
[--C-:B------:R-:W-:Y:S01]  /*5f50*/  @!P4 IMAD.IADD R134, R134, 0x1, -R0.reuse ;  /* 0x000000018686c824 */ /* 0x100fe200078e0a00 */
[----:B------:R-:W-:Y:S01]  /*5f60*/  ISETP.GT.U32.AND P4, PT, R0, R124, PT ;  /* 0x0000007c0000720c */ /* 0x000fe20003f84070 */
[--C-:B------:R-:W-:Y:S01]  /*5f70*/  @!P1 IMAD.IADD R138, R138, 0x1, -R0.reuse ;  /* 0x000000018a8a9824 */ /* 0x100fe200078e0a00 */
[----:B------:R-:W-:Y:S01]  /*5f80*/  ISETP.GT.U32.AND P1, PT, R0, R128, PT ;  /* 0x000000800000720c */ /* 0x000fe20003f24070 */
[--C-:B------:R-:W-:Y:S01]  /*5f90*/  @!P0 IMAD.IADD R130, R130, 0x1, -R0.reuse ;  /* 0x0000000182828824 */ /* 0x100fe200078e0a00 */
[----:B------:R-:W-:Y:S01]  /*5fa0*/  ISETP.GT.U32.AND P0, PT, R0, R14, PT ;  /* 0x0000000e0000720c */ /* 0x000fe20003f04070 */
[--C-:B------:R-:W-:Y:S01]  /*5fb0*/  @!P3 IMAD.IADD R132, R132, 0x1, -R0.reuse ;  /* 0x000000018484b824 */ /* 0x100fe200078e0a00 */
[----:B------:R-:W-:Y:S01]  /*5fc0*/  ISETP.GE.AND P3, PT, R27, RZ, PT ;  /* 0x000000ff1b00720c */ /* 0x000fe20003f66270 */
[----:B------:R-:W-:Y:S01]  /*5fd0*/  @!P5 IMAD.IADD R126, R126, 0x1, -R0 ;  /* 0x000000017e7ed824 */ /* 0x000fe200078e0a00 */
[----:B------:R-:W-:Y:S01]  /*5fe0*/  ISETP.GE.AND P5, PT, R31, RZ, PT ;  /* 0x000000ff1f00720c */ /* 0x000fe20003fa6270 */
[----:B------:R-:W-:Y:S01]  /*5ff0*/  @!P2 IMAD.MOV R144, RZ, RZ, -R144 ;  /* 0x000000ffff90a224 */ /* 0x000fe200078e0a90 */
[----:B------:R-:W-:Y:S01]  /*6000*/  ISETP.GT.U32.AND P2, PT, R0, R132, PT ;  /* 0x000000840000720c */ /* 0x000fe20003f44070 */
[----:B------:R-:W-:Y:S01]  /*6010*/  IMAD.U32 R3, RZ, RZ, UR6 ;  /* 0x00000006ff037e24 */ /* 0x000fe2000f8e00ff */
[----:B------:R-:W-:Y:S01]  /*6020*/  R2UR UR49, R4 ;  /* 0x00000000043172ca */ /* 0x000fe200000e0000 */
[--C-:B------:R-:W-:Y:S01]  /*6030*/  @!P4 IMAD.IADD R124, R124, 0x1, -R0.reuse ;  /* 0x000000017c7cc824 */ /* 0x100fe200078e0a00 */
[----:B------:R-:W-:Y:S01]  /*6040*/  ISETP.GE.AND P4, PT, R135, UR7, PT ;  /* 0x0000000787007c0c */ /* 0x000fe2000bf86270 */
[--C-:B------:R-:W-:Y:S01]  /*6050*/  @!P1 IMAD.IADD R128, R128, 0x1, -R0.reuse ;  /* 0x0000000180809824 */ /* 0x100fe200078e0a00 */
[----:B------:R-:W-:Y:S01]  /*6060*/  ISETP.GE.AND P1, PT, R29, RZ, PT ;  /* 0x000000ff1d00720c */ /* 0x000fe20003f26270 */
[----:B------:R-:W-:Y:S01]  /*6070*/  @!P0 IMAD.IADD R14, R14, 0x1, -R0 ;  /* 0x000000010e0e8824 */ /* 0x000fe200078e0a00 */
[----:B------:R-:W-:Y:S01]  /*6080*/  SEL R3, R3, RZ, !P4 ;  /* 0x000000ff03037207 */ /* 0x000fe20006000000 */
[----:B------:R-:W-:Y:S01]  /*6090*/  @!P6 IMAD.MOV R140, RZ, RZ, -R140 ;  /* 0x000000ffff8ce224 */ /* 0x000fe200078e0a8c */
[C---:B------:R-:W-:Y:S01]  /*60a0*/  ISETP.GT.U32.AND P4, PT, R0.reuse, R128, PT ;  /* 0x000000800000720c */ /* 0x040fe20003f84070 */
[----:B------:R-:W-:Y:S01]  /*60b0*/  @!P5 IMAD.MOV R134, RZ, RZ, -R134 ;  /* 0x000000ffff86d224 */ /* 0x000fe200078e0a86 */
[----:B------:R-:W-:Y:S01]  /*60c0*/  ISETP.GT.U32.AND P5, PT, R0, R14, PT ;  /* 0x0000000e0000720c */ /* 0x000fe20003fa4070 */
[----:B------:R-:W-:Y:S01]  /*60d0*/  @!P2 IMAD.IADD R132, R132, 0x1, -R0 ;  /* 0x000000018484a824 */ /* 0x000fe200078e0a00 */
[----:B------:R-:W-:Y:S01]  /*60e0*/  ISETP.GE.AND P2, PT, R37, RZ, PT ;  /* 0x000000ff2500720c */ /* 0x000fe20003f46270 */
[----:B------:R-:W-:Y:S01]  /*60f0*/  @!P3 IMAD.MOV R138, RZ, RZ, -R138 ;  /* 0x000000ffff8ab224 */ /* 0x000fe200078e0a8a */
[----:B------:R-:W-:Y:S01]  /*6100*/  ISETP.GE.AND P0, PT, R33, RZ, PT ;  /* 0x000000ff2100720c */ /* 0x000fe20003f06270 */
[----:B------:R-:W-:Y:S01]  /*6110*/  IMAD R9, R135, R203, RZ ;  /* 0x000000cb87097224 */ /* 0x000fe200078e02ff */
[C---:B------:R-:W-:Y:S01]  /*6120*/  ISETP.GT.U32.AND P3, PT, R0.reuse, R126, PT ;  /* 0x0000007e0000720c */ /* 0x040fe20003f64070 */
[----:B------:R-:W-:Y:S01]  /*6130*/  @!P1 IMAD.MOV R136, RZ, RZ, -R136 ;  /* 0x000000ffff889224 */ /* 0x000fe200078e0a88 */
[----:B------:R-:W-:Y:S01]  /*6140*/  ISETP.GT.U32.AND P6, PT, R0, R124, PT ;  /* 0x0000007c0000720c */ /* 0x000fe20003fc4070 */
[----:B------:R-:W-:Y:S01]  /*6150*/  ULDC UR7, c[0x0][0x240] ;  /* 0x0000900000077ab9 */ /* 0x000fe20000000800 */
[----:B------:R-:W2:Y:S01]  /*6160*/  LDC R4, c[0x0][0x230] ;  /* 0x00008c00ff047b82 */ /* 0x000ea20000000800 */
[--C-:B------:R-:W-:Y:S01]  /*6170*/  @!P4 IMAD.IADD R128, R128, 0x1, -R0.reuse ;  /* 0x000000018080c824 */ /* 0x100fe200078e0a00 */
[----:B------:R-:W-:Y:S01]  /*6180*/  ISETP.GE.AND P4, PT, R17, RZ, PT ;  /* 0x000000ff1100720c */ /* 0x000fe20003f86270 */
[----:B------:R-:W-:Y:S01]  /*6190*/  @!P5 IMAD.IADD R14, R14, 0x1, -R0 ;  /* 0x000000010e0ed824 */ /* 0x000fe200078e0a00 */
[----:B------:R-:W-:Y:S01]  /*61a0*/  ISETP.GE.AND P5, PT, R39, RZ, PT ;  /* 0x000000ff2700720c */ /* 0x000fe20003fa6270 */
[----:B------:R-:W-:Y:S01]  /*61b0*/  @!P2 IMAD.MOV R128, RZ, RZ, -R128 ;  /* 0x000000ffff80a224 */ /* 0x000fe200078e0a80 */
[----:B------:R-:W-:Y:S01]  /*61c0*/  ISETP.NE.AND P2, PT, R123, RZ, PT ;  /* 0x000000ff7b00720c */ /* 0x000fe20003f45270 */
[----:B------:R-:W-:Y:S01]  /*61d0*/  @!P0 IMAD.MOV R130, RZ, RZ, -R130 ;  /* 0x000000ffff828224 */ /* 0x000fe200078e0a82 */
[----:B------:R-:W-:Y:S01]  /*61e0*/  ISETP.GE.AND P0, PT, R35, RZ, PT ;  /* 0x000000ff2300720c */ /* 0x000fe20003f06270 */
[--C-:B------:R-:W-:Y:S01]  /*61f0*/  @!P3 IMAD.IADD R126, R126, 0x1, -R0.reuse ;  /* 0x000000017e7eb824 */ /* 0x100fe200078e0a00 */
[----:B------:R-:W-:Y:S01]  /*6200*/  ISETP.GE.AND P3, PT, R19, RZ, PT ;  /* 0x000000ff1300720c */ /* 0x000fe20003f66270 */
[----:B------:R-:W-:Y:S01]  /*6210*/  @!P6 IMAD.IADD R124, R124, 0x1, -R0 ;  /* 0x000000017c7ce824 */ /* 0x000fe200078e0a00 */
[----:B------:R-:W-:Y:S01]  /*6220*/  ISETP.GE.AND P6, PT, R13, RZ, PT ;  /* 0x000000ff0d00720c */ /* 0x000fe20003fc6270 */
[----:B------:R-:W3:Y:S01]  /*6230*/  LDC R0, c[0x0][0x230] ;  /* 0x00008c00ff007b82 */ /* 0x000ee20000000800 */
[----:B-1----:R-:W-:Y:S01]  /*6240*/  VIADD R5, R5, 0xfffffffc ;  /* 0xfffffffc05057836 */ /* 0x002fe20000000000 */
[----:B------:R-:W-:Y:S01]  /*6250*/  ISETP.NE.U32.AND P1, PT, R3, RZ, PT ;  /* 0x000000ff0300720c */ /* 0x000fe20003f25070 */
[----:B------:R-:W-:-:S02]  /*6260*/  @!P4 IMAD.MOV R126, RZ, RZ, -R126 ;  /* 0x000000ffff7ec224 */ /* 0x000fc400078e0a7e */
[----:B------:R-:W-:Y:S01]  /*6270*/  @!P5 IMAD.MOV R8, RZ, RZ, -R8 ;  /* 0x000000ffff08d224 */ /* 0x000fe200078e0a08 */
[----:B------:R-:W-:Y:S01]  /*6280*/  @!P2 LOP3.LUT R8, RZ, R123, RZ, 0x33, !PT ;  /* 0x0000007bff08a212 */ /* 0x000fe200078e33ff */
[----:B------:R-:W-:Y:S01]  /*6290*/  IMAD.SHL.U32 R123, R202, 0x10, RZ ;  /* 0x00000010ca7b7824 */ /* 0x000fe200078e00ff */
[----:B------:R-:W-:Y:S01]  /*62a0*/  ISETP.GE.U32.AND P4, PT, R5, 0x7fffffdd, PT ;  /* 0x7fffffdd0500780c */ /* 0x000fe20003f86070 */
[----:B------:R-:W-:Y:S01]  /*62b0*/  @!P0 IMAD.MOV R132, RZ, RZ, -R132 ;  /* 0x000000ffff848224 */ /* 0x000fe200078e0a84 */
[----:B------:R-:W-:Y:S01]  /*62c0*/  ISETP.NE.AND P0, PT, R41, RZ, PT ;  /* 0x000000ff2900720c */ /* 0x000fe20003f05270 */
[----:B------:R-:W-:Y:S01]  /*62d0*/  IMAD R159, R8, UR5, RZ ;  /* 0x00000005089f7c24 */ /* 0x000fe2000f8e02ff */
[----:B------:R-:W1:Y:S01]  /*62e0*/  LDC R3, c[0x0][0x230] ;  /* 0x00008c00ff037b82 */ /* 0x000e620000000800 */
[----:B------:R-:W-:Y:S01]  /*62f0*/  @!P3 IMAD.MOV R124, RZ, RZ, -R124 ;  /* 0x000000ffff7cb224 */ /* 0x000fe200078e0a7c */
[C---:B------:R-:W-:Y:S01]  /*6300*/  SEL R105, R177.reuse, R158, !P0 ;  /* 0x0000009eb1697207 */ /* 0x040fe20004000000 */
[C---:B------:R-:W-:Y:S01]  /*6310*/  IMAD.SHL.U32 R158, R202.reuse, 0x2, RZ ;  /* 0x00000002ca9e7824 */ /* 0x040fe200078e00ff */
[C---:B------:R-:W-:Y:S01]  /*6320*/  SEL R109, R177.reuse, R156, !P0 ;  /* 0x0000009cb16d7207 */ /* 0x040fe20004000000 */
[C---:B------:R-:W-:Y:S01]  /*6330*/  IMAD R156, R202.reuse, 0x3, RZ ;  /* 0x00000003ca9c7824 */ /* 0x040fe200078e02ff */
[C---:B------:R-:W-:Y:S01]  /*6340*/  SEL R113, R177.reuse, R154, !P0 ;  /* 0x0000009ab1717207 */ /* 0x040fe20004000000 */
[----:B------:R-:W-:Y:S01]  /*6350*/  STL [R1+0x7b4], R159 ;  /* 0x0007b49f01007387 */ /* 0x000fe20000100800 */
[C---:B------:R-:W-:Y:S01]  /*6360*/  SEL R137, R177.reuse, R144, !P0 ;  /* 0x00000090b1897207 */ /* 0x040fe20004000000 */
[C---:B------:R-:W-:Y:S01]  /*6370*/  IMAD R154, R202.reuse, 0x6, RZ ;  /* 0x00000006ca9a7824 */ /* 0x040fe200078e02ff */
[C---:B------:R-:W-:Y:S01]  /*6380*/  SEL R117, R177.reuse, R152, !P0 ;  /* 0x00000098b1757207 */ /* 0x040fe20004000000 */
[----:B------:R-:W-:Y:S01]  /*6390*/  STL [R1+0x84c], R6 ;  /* 0x00084c0601007387 */ /* 0x000fe20000100800 */
[C---:B------:R-:W-:Y:S01]  /*63a0*/  IMAD R144, R202.reuse, 0x14, RZ ;  /* 0x00000014ca907824 */ /* 0x040fe200078e02ff */
[C---:B------:R-:W-:Y:S01]  /*63b0*/  SEL R149, R177.reuse, R136, !P0 ;  /* 0x00000088b1957207 */ /* 0x040fe20004000000 */
[C---:B------:R-:W-:Y:S01]  /*63c0*/  IMAD R152, R202.reuse, 0x7, RZ ;  /* 0x00000007ca987824 */ /* 0x040fe200078e02ff */
[----:B------:R4:W-:Y:S01]  /*63d0*/  STL [R1+0x948], R158 ;  /* 0x0009489e01007387 */ /* 0x0009e20000100800 */
[----:B------:R-:W-:Y:S01]  /*63e0*/  IMAD R136, R202, 0x18, RZ ;  /* 0x00000018ca887824 */ /* 0x000fe200078e02ff */
[C---:B------:R-:W-:Y:S01]  /*63f0*/  SEL R161, R177.reuse, R132, !P0 ;  /* 0x00000084b1a17207 */ /* 0x040fe20004000000 */
[----:B---3--:R-:W-:Y:S01]  /*6400*/  VIADD R0, R0, 0xffffffff ;  /* 0xffffffff00007836 */ /* 0x008fe20000000000 */
[----:B------:R-:W-:Y:S01]  /*6410*/  STL [R1+0x944], R156 ;  /* 0x0009449c01007387 */ /* 0x000fe20000100800 */
[C---:B------:R-:W-:Y:S01]  /*6420*/  IMAD R132, R202.reuse, 0x1c, RZ ;  /* 0x0000001cca847824 */ /* 0x040fe200078e02ff */
[C---:B------:R-:W-:Y:S01]  /*6430*/  SEL R157, R177.reuse, R130, !P0 ;  /* 0x00000082b19d7207 */ /* 0x040fe20004000000 */
[C---:B------:R-:W-:Y:S01]  /*6440*/  IMAD R130, R202.reuse, 0xa, RZ ;  /* 0x0000000aca827824 */ /* 0x040fe200078e02ff */
[----:B------:R-:W-:Y:S01]  /*6450*/  STL [R1+0x924], R127 ;  /* 0x0009247f01007387 */ /* 0x000fe20000100800 */
[C---:B------:R-:W-:Y:S01]  /*6460*/  SEL R165, R177.reuse, R128, !P0 ;  /* 0x00000080b1a57207 */ /* 0x040fe20004000000 */
[----:B------:R-:W-:Y:S01]  /*6470*/  @!P6 IMAD.MOV R14, RZ, RZ, -R14 ;  /* 0x000000ffff0ee224 */ /* 0x000fe200078e0a0e */
[C---:B------:R-:W-:Y:S01]  /*6480*/  SEL R169, R177.reuse, R126, !P0 ;  /* 0x0000007eb1a97207 */ /* 0x040fe20004000000 */
[----:B------:R-:W-:Y:S01]  /*6490*/  STL [R1+0x940], R155 ;  /* 0x0009409b01007387 */ /* 0x000fe20000100800 */
[C---:B------:R-:W-:Y:S01]  /*64a0*/  IMAD R128, R202.reuse, 0xb, RZ ;  /* 0x0000000bca807824 */ /* 0x040fe200078e02ff */
[C---:B------:R-:W-:Y:S01]  /*64b0*/  SEL R2, R177.reuse, R2, !P0 ;  /* 0x00000002b1027207 */ /* 0x040fe20004000000 */
[C---:B------:R-:W-:Y:S01]  /*64c0*/  IMAD R126, R202.reuse, 0xd, RZ ;  /* 0x0000000dca7e7824 */ /* 0x040fe200078e02ff */
[----:B------:R-:W-:Y:S01]  /*64d0*/  STL [R1+0x93c], R154 ;  /* 0x00093c9a01007387 */ /* 0x000fe20000100800 */
[C---:B------:R-:W-:Y:S01]  /*64e0*/  SEL R173, R177.reuse, R124, !P0 ;  /* 0x0000007cb1ad7207 */ /* 0x040fe20004000000 */
[----:B------:R-:W-:Y:S01]  /*64f0*/  IMAD R124, R202, 0xe, RZ ;  /* 0x0000000eca7c7824 */ /* 0x000fe200078e02ff */
[----:B------:R-:W-:Y:S01]  /*6500*/  ISETP.GE.U32.AND P6, PT, R0, 0x7fffffe0, PT ;  /* 0x7fffffe00000780c */ /* 0x000fe20003fc6070 */
[----:B------:R-:W-:Y:S01]  /*6510*/  STL [R1+0x8dc], R144 ;  /* 0x0008dc9001007387 */ /* 0x000fe20000100800 */
[----:B------:R-:W-:Y:S01]  /*6520*/  SEL R121, R177, R150, !P0 ;  /* 0x00000096b1797207 */ /* 0x000fe20004000000 */
[----:B------:R-:W-:Y:S01]  /*6530*/  IMAD.SHL.U32 R0, R9, 0x4, RZ ;  /* 0x0000000409007824 */ /* 0x000fe200078e00ff */
[C---:B------:R-:W-:Y:S01]  /*6540*/  SEL R133, R177.reuse, R148, !P0 ;  /* 0x00000094b1857207 */ /* 0x040fe20004000000 */
[----:B------:R-:W-:Y:S01]  /*6550*/  STL [R1+0x938], R152 ;  /* 0x0009389801007387 */ /* 0x000fe20000100800 */
[C---:B------:R-:W-:Y:S01]  /*6560*/  IMAD R150, R202.reuse, 0xf, RZ ;  /* 0x0000000fca967824 */ /* 0x040fe200078e02ff */
[C---:B------:R-:W-:Y:S01]  /*6570*/  SEL R71, R177.reuse, R38, !P0 ;  /* 0x00000026b1477207 */ /* 0x040fe20004000000 */
[----:B------:R-:W-:Y:S01]  /*6580*/  IMAD R148, R202, 0x11, RZ ;  /* 0x00000011ca947824 */ /* 0x000fe200078e02ff */
[----:B------:R-:W-:Y:S01]  /*6590*/  STL [R1+0x8d8], R136 ;  /* 0x0008d88801007387 */ /* 0x000fe20000100800 */
[C---:B------:R-:W-:Y:S01]  /*65a0*/  SEL R101, R177.reuse, R160, !P0 ;  /* 0x000000a0b1657207 */ /* 0x040fe20004000000 */
[----:B------:R-:W-:Y:S01]  /*65b0*/  IMAD R160, R2, UR7, RZ ;  /* 0x0000000702a07c24 */ /* 0x000fe2000f8e02ff */
[C---:B------:R-:W-:Y:S01]  /*65c0*/  SEL R38, R177.reuse, R184, !P0 ;  /* 0x000000b8b1267207 */ /* 0x040fe20004000000 */
[----:B------:R-:W-:Y:S01]  /*65d0*/  STL [R1+0x934], R151 ;  /* 0x0009349701007387 */ /* 0x000fe20000100800 */
[----:B------:R-:W-:Y:S01]  /*65e0*/  SEL R97, R177, R162, !P0 ;  /* 0x000000a2b1617207 */ /* 0x000fe20004000000 */
[----:B------:R-:W-:Y:S01]  /*65f0*/  IMAD.SHL.U32 R162, R159, 0x4, RZ ;  /* 0x000000049fa27824 */ /* 0x000fe200078e00ff */
[C---:B------:R-:W-:Y:S01]  /*6600*/  SEL R125, R177.reuse, R146, !P0 ;  /* 0x00000092b17d7207 */ /* 0x040fe20004000000 */
[----:B------:R-:W-:Y:S01]  /*6610*/  STL [R1+0x8d4], R132 ;  /* 0x0008d48401007387 */ /* 0x000fe20000100800 */
[C---:B------:R-:W-:Y:S01]  /*6620*/  SEL R129, R177.reuse, R142, !P0 ;  /* 0x0000008eb1817207 */ /* 0x040fe20004000000 */
[----:B------:R-:W-:Y:S01]  /*6630*/  IMAD R146, R202, 0x13, RZ ;  /* 0x00000013ca927824 */ /* 0x000fe200078e02ff */
[----:B------:R-:W-:Y:S01]  /*6640*/  IADD3 R184, P3, R0, UR12, RZ ;  /* 0x0000000c00b87c10 */ /* 0x000fe2000ff7e0ff */
[----:B------:R-:W-:Y:S01]  /*6650*/  STL [R1+0x930], R131 ;  /* 0x0009308301007387 */ /* 0x000fe20000100800 */
[----:B------:R-:W-:Y:S01]  /*6660*/  IMAD R142, R202, 0x15, RZ ;  /* 0x00000015ca8e7824 */ /* 0x000fe200078e02ff */
[----:B------:R-:W-:Y:S01]  /*6670*/  SEL R35, R177, R186, !P0 ;  /* 0x000000bab1237207 */ /* 0x000fe20004000000 */
[----:B--2---:R-:W-:Y:S01]  /*6680*/  VIADD R4, R4, 0xfffffffd ;  /* 0xfffffffd04047836 */ /* 0x004fe20000000000 */
[----:B------:R-:W-:Y:S01]  /*6690*/  STL [R1+0x92c], R130 ;  /* 0x00092c8201007387 */ /* 0x000fe20000100800 */
[----:B------:R-:W-:Y:S01]  /*66a0*/  LEA.HI.X.SX32 R2, R9, UR13, 0x2, P3 ;  /* 0x0000000d09027c11 */ /* 0x000fe200098f16ff */
[----:B------:R-:W-:Y:S01]  /*66b0*/  IMAD R5, R202, 0x74, RZ ;  /* 0x00000074ca057824 */ /* 0x000fe200078e02ff */
[----:B------:R-:W-:Y:S01]  /*66c0*/  LEA R8, P5, R160, R184, 0x2 ;  /* 0x000000b8a0087211 */ /* 0x000fe200078a10ff */
[----:B------:R-:W-:Y:S01]  /*66d0*/  STL [R1+0x928], R128 ;  /* 0x0009288001007387 */ /* 0x000fe20000100800 */
[----:B------:R-:W-:Y:S01]  /*66e0*/  IADD3 R186, P3, R162, UR8, RZ ;  /* 0x00000008a2ba7c10 */ /* 0x000fe2000ff7e0ff */
[----:B------:R-:W2:Y:S01]  /*66f0*/  S2UR UR6, SR_CgaCtaId ;  /* 0x00000000000679c3 */ /* 0x000ea20000008800 */
[----:B------:R-:W-:Y:S01]  /*6700*/  SEL R45, R177, R242, !P0 ;  /* 0x000000f2b12d7207 */ /* 0x000fe20004000000 */
[----:B------:R-:W-:Y:S01]  /*6710*/  STL [R1+0x91c], R126 ;  /* 0x00091c7e01007387 */ /* 0x000fe20000100800 */
[----:B------:R-:W-:Y:S01]  /*6720*/  LEA.HI.X.SX32 R187, R159, UR9, 0x2, P3 ;  /* 0x000000099fbb7c11 */ /* 0x000fe200098f16ff */
[----:B-1----:R-:W-:Y:S01]  /*6730*/  VIADD R3, R3, 0xfffffffe ;  /* 0xfffffffe03037836 */ /* 0x002fe20000000000 */
[C---:B------:R-:W-:Y:S01]  /*6740*/  SEL R41, R177.reuse, R240, !P0 ;  /* 0x000000f0b1297207 */ /* 0x040fe20004000000 */
[----:B------:R-:W-:Y:S01]  /*6750*/  STL [R1+0x918], R124 ;  /* 0x0009187c01007387 */ /* 0x000fe20000100800 */
[C---:B------:R-:W-:Y:S01]  /*6760*/  SEL R29, R177.reuse, R234, !P0 ;  /* 0x000000eab11d7207 */ /* 0x040fe20004000000 */
[----:B------:R-:W-:Y:S01]  /*6770*/  UMOV UR5, 0x400 ;  /* 0x0000040000057882 */ /* 0x000fe20000000000 */
[----:B------:R-:W-:Y:S01]  /*6780*/  SEL R49, R177, R244, !P0 ;  /* 0x000000f4b1317207 */ /* 0x000fe20004000000 */
[----:B------:R-:W-:Y:S01]  /*6790*/  STL [R1+0x914], R150 ;  /* 0x0009149601007387 */ /* 0x000fe20000100800 */
[----:B------:R-:W-:Y:S01]  /*67a0*/  LEA R244, P3, R202, R186, 0x3 ;  /* 0x000000bacaf47211 */ /* 0x000fe200078618ff */
[----:B------:R-:W-:Y:S01]  /*67b0*/  IMAD R71, R71, UR7, RZ ;  /* 0x0000000747477c24 */ /* 0x000fe2000f8e02ff */
[C---:B------:R-:W-:Y:S01]  /*67c0*/  SEL R11, R177.reuse, R226, !P0 ;  /* 0x000000e2b10b7207 */ /* 0x040fe20004000000 */
[----:B------:R-:W-:Y:S01]  /*67d0*/  STL [R1+0x910], R123 ;  /* 0x0009107b01007387 */ /* 0x000fe20000100800 */
[----:B------:R-:W-:-:S02]  /*67e0*/  SEL R25, R177, R232, !P0 ;  /* 0x000000e8b1197207 */ /* 0x000fc40004000000 */
[-C--:B------:R-:W-:Y:S01]  /*67f0*/  LEA.HI.X.SX32 R245, R158, R187.reuse, 0x2, P3 ;  /* 0x000000bb9ef57211 */ /* 0x080fe200018f16ff */
[----:B------:R-:W-:Y:S01]  /*6800*/  STL [R1+0x90c], R148 ;  /* 0x00090c9401007387 */ /* 0x000fe20000100800 */
[----:B------:R-:W-:Y:S01]  /*6810*/  LEA R232, P3, R202, R186, 0x4 ;  /* 0x000000bacae87211 */ /* 0x000fe200078620ff */
[----:B----4-:R-:W-:Y:S01]  /*6820*/  IMAD R158, R117, UR7, RZ ;  /* 0x00000007759e7c24 */ /* 0x010fe2000f8e02ff */
[C---:B------:R-:W-:Y:S01]  /*6830*/  SEL R13, R177.reuse, R220, !P0 ;  /* 0x000000dcb10d7207 */ /* 0x040fe20004000000 */
[----:B------:R-:W-:Y:S01]  /*6840*/  STL [R1+0x908], R147 ;  /* 0x0009089301007387 */ /* 0x000fe20000100800 */
[----:B------:R-:W-:Y:S01]  /*6850*/  SEL R33, R177, R236, !P0 ;  /* 0x000000ecb1217207 */ /* 0x000fe20004000000 */
[----:B--2---:R-:W-:Y:S01]  /*6860*/  ULEA UR5, UR6, UR5, 0x18 ;  /* 0x0000000506057291 */ /* 0x004fe2000f8ec03f */
[----:B------:R-:W-:Y:S01]  /*6870*/  LEA.HI.X.SX32 R233, R6, R187, 0x2, P3 ;  /* 0x000000bb06e97211 */ /* 0x000fe200018f16ff */
[----:B------:R-:W-:Y:S01]  /*6880*/  STL [R1+0x904], R146 ;  /* 0x0009049201007387 */ /* 0x000fe20000100800 */
[----:B------:R-:W-:-:S02]  /*6890*/  IADD3 R236, P3, R136, R186, RZ ;  /* 0x000000ba88ec7210 */ /* 0x000fc40007f7e0ff */
[C---:B------:R-:W-:Y:S01]  /*68a0*/  SEL R111, R177.reuse, R16, !P0 ;  /* 0x00000010b16f7207 */ /* 0x040fe20004000000 */
[----:B------:R-:W-:Y:S01]  /*68b0*/  STL [R1+0x900], R142 ;  /* 0x0009008e01007387 */ /* 0x000fe20000100800 */
[C---:B------:R-:W-:Y:S02]  /*68c0*/  SEL R16, R177.reuse, R218, !P0 ;  /* 0x000000dab1107207 */ /* 0x040fe40004000000 */
[----:B------:R-:W-:Y:S01]  /*68d0*/  SEL R37, R177, R238, !P0 ;  /* 0x000000eeb1257207 */ /* 0x000fe20004000000 */
[----:B------:R1:W-:Y:S01]  /*68e0*/  STL [R1+0x608], R9 ;  /* 0x0006080901007387 */ /* 0x0003e20000100800 */
[----:B------:R-:W-:Y:S01]  /*68f0*/  LEA.HI.X.SX32 R237, R154, R187, 0x2, P3 ;  /* 0x000000bb9aed7211 */ /* 0x000fe200018f16ff */
[----:B------:R-:W-:Y:S01]  /*6900*/  IMAD R111, R111, UR7, RZ ;  /* 0x000000076f6f7c24 */ /* 0x000fe2000f8e02ff */
[----:B------:R-:W-:Y:S01]  /*6910*/  SEL R141, R177, R140, !P0 ;  /* 0x0000008cb18d7207 */ /* 0x000fe20004000000 */
[C---:B------:R-:W-:Y:S01]  /*6920*/  IMAD R140, R202.reuse, 0x16, RZ ;  /* 0x00000016ca8c7824 */ /* 0x040fe200078e02ff */
[----:B------:R-:W-:-:S02]  /*6930*/  LEA R238, P3, R202, R186, 0x5 ;  /* 0x000000bacaee7211 */ /* 0x000fc400078628ff */
[C---:B------:R-:W-:Y:S01]  /*6940*/  SEL R145, R177.reuse, R138, !P0 ;  /* 0x0000008ab1917207 */ /* 0x040fe20004000000 */
[----:B------:R-:W-:Y:S01]  /*6950*/  IMAD R138, R202, 0x17, RZ ;  /* 0x00000017ca8a7824 */ /* 0x000fe200078e02ff */
[C---:B------:R-:W-:Y:S01]  /*6960*/  SEL R17, R177.reuse, R228, !P0 ;  /* 0x000000e4b1117207 */ /* 0x040fe20004000000 */
[----:B------:R-:W-:Y:S01]  /*6970*/  STL [R1+0x8fc], R140 ;  /* 0x0008fc8c01007387 */ /* 0x000fe20000100800 */
[----:B-1----:R-:W-:Y:S02]  /*6980*/  LEA.HI.X.SX32 R9, R160, R2, 0x2, P5 ;  /* 0x00000002a0097211 */ /* 0x002fe400028f16ff */
[----:B------:R-:W-:Y:S01]  /*6990*/  IADD3 R242, P5, R6, R186, RZ ;  /* 0x000000ba06f27210 */ /* 0x000fe20007fbe0ff */
[----:B------:R-:W-:Y:S01]  /*69a0*/  STL [R1+0x8f8], R138 ;  /* 0x0008f88a01007387 */ /* 0x000fe20000100800 */
[----:B------:R-:W-:Y:S01]  /*69b0*/  SEL R153, R177, R134, !P0 ;  /* 0x00000086b1997207 */ /* 0x000fe20004000000 */
[C---:B------:R-:W-:Y:S01]  /*69c0*/  IMAD R134, R202.reuse, 0x19, RZ ;  /* 0x00000019ca867824 */ /* 0x040fe200078e02ff */
[CC--:B------:R-:W-:Y:S01]  /*69d0*/  LEA.HI.X.SX32 R243, R202.reuse, R187.reuse, 0x2, P5 ;  /* 0x000000bbcaf37211 */ /* 0x0c0fe200028f16ff */
[----:B------:R1:W-:Y:S01]  /*69e0*/  STL [R1+0x19a0], R0 ;  /* 0x0019a00001007387 */ /* 0x0003e20000100800 */
[----:B------:R-:W-:Y:S01]  /*69f0*/  IADD3 R240, P5, R127, R186, RZ ;  /* 0x000000ba7ff07210 */ /* 0x000fe20007fbe0ff */
[----:B------:R-:W-:Y:S01]  /*6a00*/  IMAD R6, R202, 0x1e, RZ ;  /* 0x0000001eca067824 */ /* 0x000fe200078e02ff */
[----:B------:R-:W-:Y:S01]  /*6a10*/  SEL R119, R177, R10, !P0 ;  /* 0x0000000ab1777207 */ /* 0x000fe20004000000 */
[----:B------:R-:W-:Y:S01]  /*6a20*/  STL [R1+0x8f4], R134 ;  /* 0x0008f48601007387 */ /* 0x000fe20000100800 */
[-C--:B------:R-:W-:Y:S01]  /*6a30*/  LEA.HI.X.SX32 R241, R156, R187.reuse, 0x2, P5 ;  /* 0x000000bb9cf17211 */ /* 0x080fe200028f16ff */
[----:B------:R-:W-:Y:S01]  /*6a40*/  IMAD R156, R113, UR7, RZ ;  /* 0x00000007719c7c24 */ /* 0x000fe2000f8e02ff */
[----:B------:R-:W-:Y:S01]  /*6a50*/  IADD3 R234, P5, R144, R186, RZ ;  /* 0x000000ba90ea7210 */ /* 0x000fe20007fbe0ff */
[----:B------:R-:W-:Y:S01]  /*6a60*/  STL [R1+0x63c], R160 ;  /* 0x00063ca001007387 */ /* 0x000fe20000100800 */
[----:B------:R-:W-:Y:S01]  /*6a70*/  SEL R115, R177, R12, !P0 ;  /* 0x0000000cb1737207 */ /* 0x000fe20004000000 */
[----:B-1----:R-:W-:Y:S01]  /*6a80*/  IMAD R0, R202, 0x1f, RZ ;  /* 0x0000001fca007824 */ /* 0x002fe200078e02ff */
[-C--:B------:R-:W-:Y:S01]  /*6a90*/  LEA.HI.X.SX32 R235, R155, R187.reuse, 0x2, P5 ;  /* 0x000000bb9beb7211 */ /* 0x080fe200028f16ff */
[----:B------:R1:W-:Y:S01]  /*6aa0*/  STL [R1+0x838], R162 ;  /* 0x000838a201007387 */ /* 0x0003e20000100800 */
[----:B------:R-:W-:Y:S01]  /*6ab0*/  IADD3 R226, P5, R132, R186, RZ ;  /* 0x000000ba84e27210 */ /* 0x000fe20007fbe0ff */
[----:B------:R-:W-:Y:S01]  /*6ac0*/  IMAD R119, R119, UR7, RZ ;  /* 0x0000000777777c24 */ /* 0x000fe2000f8e02ff */
[----:B------:R-:W-:Y:S01]  /*6ad0*/  SEL R107, R177, R18, !P0 ;  /* 0x00000012b16b7207 */ /* 0x000fe20004000000 */
[----:B------:R-:W-:Y:S01]  /*6ae0*/  IMAD R115, R115, UR7, RZ ;  /* 0x0000000773737c24 */ /* 0x000fe2000f8e02ff */
[-C--:B------:R-:W-:Y:S01]  /*6af0*/  LEA.HI.X.SX32 R227, R152, R187.reuse, 0x2, P5 ;  /* 0x000000bb98e37211 */ /* 0x080fe200028f16ff */
[----:B------:R-:W-:Y:S01]  /*6b00*/  IMAD R152, R105, UR7, RZ ;  /* 0x0000000769987c24 */ /* 0x000fe2000f8e02ff */
[----:B------:R-:W-:Y:S01]  /*6b10*/  IADD3 R220, P5, R221, R186, RZ ;  /* 0x000000badddc7210 */ /* 0x000fe20007fbe0ff */
[----:B------:R-:W-:Y:S01]  /*6b20*/  IMAD R107, R107, UR7, RZ ;  /* 0x000000076b6b7c24 */ /* 0x000fe2000f8e02ff */
[----:B------:R-:W-:Y:S01]  /*6b30*/  SEL R103, R177, R20, !P0 ;  /* 0x00000014b1677207 */ /* 0x000fe20004000000 */
[----:B-1----:R-:W-:Y:S01]  /*6b40*/  IMAD R162, R125, UR7, RZ ;  /* 0x000000077da27c24 */ /* 0x002fe2000f8e02ff */
[-C--:B------:R-:W-:Y:S01]  /*6b50*/  LEA.HI.X.SX32 R221, R131, R187.reuse, 0x2, P5 ;  /* 0x000000bb83dd7211 */ /* 0x080fe200028f16ff */
[----:B------:R-:W-:Y:S01]  /*6b60*/  IMAD R131, R202, 0x7c, RZ ;  /* 0x0000007cca837824 */ /* 0x000fe200078e02ff */
[----:B------:R-:W-:Y:S01]  /*6b70*/  IADD3 R218, P5, R219, R186, RZ ;  /* 0x000000badbda7210 */ /* 0x000fe20007fbe0ff */
[----:B------:R-:W-:Y:S01]  /*6b80*/  IMAD R103, R103, UR7, RZ ;  /* 0x0000000767677c24 */ /* 0x000fe2000f8e02ff */
[----:B------:R-:W-:Y:S01]  /*6b90*/  SEL R99, R177, R22, !P0 ;  /* 0x00000016b1637207 */ /* 0x000fe20004000000 */
[----:B------:R-:W-:Y:S01]  /*6ba0*/  IMAD R160, R121, UR7, RZ ;  /* 0x0000000779a07c24 */ /* 0x000fe2000f8e02ff */
[----:B------:R-:W-:-:S02]  /*6bb0*/  LEA.HI.X.SX32 R219, R128, R187, 0x2, P5 ;  /* 0x000000bb80db7211 */ /* 0x000fc400028f16ff */
[C---:B------:R-:W-:Y:S01]  /*6bc0*/  SEL R95, R177.reuse, R24, !P0 ;  /* 0x00000018b15f7207 */ /* 0x040fe20004000000 */
[----:B------:R-:W1:Y:S01]  /*6bd0*/  LDC R128, c[0x0][0x230] ;  /* 0x00008c00ff807b82 */ /* 0x000e620000000800 */
[----:B------:R-:W-:Y:S01]  /*6be0*/  SEL R91, R177, R26, !P0 ;  /* 0x0000001ab15b7207 */ /* 0x000fe20004000000 */
[----:B------:R-:W-:Y:S01]  /*6bf0*/  IMAD R99, R99, UR7, RZ ;  /* 0x0000000763637c24 */ /* 0x000fe2000f8e02ff */
        /* <DEDUP_REMOVED lines=12> */
[----:B------:R-:W-:-:S02]  /*6cc0*/  SEL R67, R177, R42, !P0 ;  /* 0x0000002ab1437207 */ /* 0x000fc40004000000 */
[----:B------:R-:W-:Y:S01]  /*6cd0*/  SEL R63, R177, R44, !P0 ;  /* 0x0000002cb13f7207 */ /* 0x000fe20004000000 */
[----:B------:R-:W-:Y:S01]  /*6ce0*/  IMAD R69, R69, UR7, RZ ;  /* 0x0000000745457c24 */ /* 0x000fe2000f8e02ff */
[----:B------:R-:W-:Y:S01]  /*6cf0*/  SEL R59, R177, R46, !P0 ;  /* 0x0000002eb13b7207 */ /* 0x000fe20004000000 */
[----:B------:R-:W-:Y:S01]  /*6d00*/  IMAD R67, R67, UR7, RZ ;  /* 0x0000000743437c24 */ /* 0x000fe2000f8e02ff */
[----:B------:R-:W-:Y:S01]  /*6d10*/  SEL R55, R177, R48, !P0 ;  /* 0x00000030b1377207 */ /* 0x000fe20004000000 */
[----:B------:R-:W-:Y:S01]  /*6d20*/  IMAD R63, R63, UR7, RZ ;  /* 0x000000073f3f7c24 */ /* 0x000fe2000f8e02ff */
[C---:B------:R-:W-:Y:S01]  /*6d30*/  SEL R51, R177.reuse, R50, !P0 ;  /* 0x00000032b1337207 */ /* 0x040fe20004000000 */
[----:B-1----:R-:W-:Y:S01]  /*6d40*/  VIADD R128, R128, 0xfffffffb ;  /* 0xfffffffb80807836 */ /* 0x002fe20000000000 */
[----:B------:R-:W-:Y:S01]  /*6d50*/  SEL R21, R177, R230, !P0 ;  /* 0x000000e6b1157207 */ /* 0x000fe20004000000 */
[----:B------:R-:W-:Y:S01]  /*6d60*/  IMAD R59, R59, UR7, RZ ;  /* 0x000000073b3b7c24 */ /* 0x000fe2000f8e02ff */
[----:B------:R-:W-:Y:S01]  /*6d70*/  LEA.HI.X.SX32 R239, R151, R187, 0x2, P3 ;  /* 0x000000bb97ef7211 */ /* 0x000fe200018f16ff */
[----:B------:R-:W-:Y:S01]  /*6d80*/  IMAD R55, R55, UR7, RZ ;  /* 0x0000000737377c24 */ /* 0x000fe2000f8e02ff */
[----:B------:R-:W-:Y:S01]  /*6d90*/  IADD3 R228, P5, R229, R186, RZ ;  /* 0x000000bae5e47210 */ /* 0x000fe20007fbe0ff */
[----:B------:R-:W-:Y:S01]  /*6da0*/  IMAD R51, R51, UR7, RZ ;  /* 0x0000000733337c24 */ /* 0x000fe2000f8e02ff */
[----:B------:R-:W-:-:S02]  /*6db0*/  SEL R122, R177, R122, !P0 ;  /* 0x0000007ab17a7207 */ /* 0x000fc40004000000 */
[C---:B------:R-:W-:Y:S02]  /*6dc0*/  SEL R120, R177.reuse, R120, !P0 ;  /* 0x00000078b1787207 */ /* 0x040fe40004000000 */
[C---:B------:R-:W-:Y:S01]  /*6dd0*/  SEL R118, R177.reuse, R118, !P0 ;  /* 0x00000076b1767207 */ /* 0x040fe20004000000 */
[----:B------:R-:W-:Y:S01]  /*6de0*/  IMAD R122, R122, UR7, RZ ;  /* 0x000000077a7a7c24 */ /* 0x000fe2000f8e02ff */
        /* <DEDUP_REMOVED lines=30> */
[----:B------:R-:W-:-:S02]  /*6fd0*/  SEL R86, R177, R86, !P0 ;  /* 0x00000056b1567207 */ /* 0x000fc40004000000 */
[C---:B------:R-:W-:Y:S02]  /*6fe0*/  SEL R84, R177.reuse, R84, !P0 ;  /* 0x00000054b1547207 */ /* 0x040fe40004000000 */
[C---:B------:R-:W-:Y:S02]  /*6ff0*/  SEL R82, R177.reuse, R82, !P0 ;  /* 0x00000052b1527207 */ /* 0x040fe40004000000 */
[C---:B------:R-:W-:Y:S02]  /*7000*/  SEL R80, R177.reuse, R80, !P0 ;  /* 0x00000050b1507207 */ /* 0x040fe40004000000 */
[C---:B------:R-:W-:Y:S02]  /*7010*/  SEL R78, R177.reuse, R78, !P0 ;  /* 0x0000004eb14e7207 */ /* 0x040fe40004000000 */
[C---:B------:R-:W-:Y:S02]  /*7020*/  SEL R76, R177.reuse, R76, !P0 ;  /* 0x0000004cb14c7207 */ /* 0x040fe40004000000 */
[----:B------:R-:W-:-:S02]  /*7030*/  SEL R74, R177, R74, !P0 ;  /* 0x0000004ab14a7207 */ /* 0x000fc40004000000 */
[C---:B------:R-:W-:Y:S02]  /*7040*/  SEL R72, R177.reuse, R72, !P0 ;  /* 0x00000048b1487207 */ /* 0x040fe40004000000 */
[C---:B------:R-:W-:Y:S02]  /*7050*/  SEL R70, R177.reuse, R70, !P0 ;  /* 0x00000046b1467207 */ /* 0x040fe40004000000 */
[C---:B------:R-:W-:Y:S02]  /*7060*/  SEL R68, R177.reuse, R68, !P0 ;  /* 0x00000044b1447207 */ /* 0x040fe40004000000 */
[C---:B------:R-:W-:Y:S02]  /*7070*/  SEL R66, R177.reuse, R66, !P0 ;  /* 0x00000042b1427207 */ /* 0x040fe40004000000 */
        /* <DEDUP_REMOVED lines=57> */
[----:B------:R-:W-:Y:S01]  /*7410*/  SEL R93, R177, R164, !P0 ;  /* 0x000000a4b15d7207 */ /* 0x000fe20004000000 */
[----:B------:R-:W-:Y:S01]  /*7420*/  IMAD R164, R129, UR7, RZ ;  /* 0x0000000781a47c24 */ /* 0x000fe2000f8e02ff */
[----:B------:R-:W-:Y:S02]  /*7430*/  IADD3 R230, P3, R231, R186, RZ ;  /* 0x000000bae7e67210 */ /* 0x000fe40007f7e0ff */
[----:B------:R-:W-:Y:S01]  /*7440*/  SEL R177, R177, R14, !P0 ;  /* 0x0000000eb1b17207 */ /* 0x000fe20004000000 */
[----:B------:R-:W-:Y:S01]  /*7450*/  IMAD R14, R202, 0x1a, RZ ;  /* 0x0000001aca0e7824 */ /* 0x000fe200078e02ff */
[-C--:B------:R-:W-:Y:S02]  /*7460*/  LEA.HI.X.SX32 R229, R126, R187.reuse, 0x2, P5 ;  /* 0x000000bb7ee57211 */ /* 0x080fe400028f16ff */
[----:B------:R-:W-:Y:S01]  /*7470*/  LEA.HI.X.SX32 R231, R130, R187, 0x2, P3 ;  /* 0x000000bb82e77211 */ /* 0x000fe200018f16ff */
[----:B------:R-:W1:Y:S01]  /*7480*/  LDC R126, c[0x0][0x230] ;  /* 0x00008c00ff7e7b82 */ /* 0x000e620000000800 */
[-C--:B------:R-:W-:Y:S01]  /*7490*/  IADD3 R206, P5, R207, R186.reuse, RZ ;  /* 0x000000bacfce7210 */ /* 0x080fe20007fbe0ff */
[----:B------:R-:W-:Y:S01]  /*74a0*/  STL [R1+0x8f0], R14 ;  /* 0x0008f00e01007387 */ /* 0x000fe20000100800 */
[----:B------:R-:W-:-:S02]  /*74b0*/  IADD3 R222, P3, R223, R186, RZ ;  /* 0x000000badfde7210 */ /* 0x000fc40007f7e0ff */
[----:B------:R-:W-:Y:S01]  /*74c0*/  ISETP.GE.U32.AND P0, PT, R4, 0x7fffffde, PT ;  /* 0x7fffffde0400780c */ /* 0x000fe20003f06070 */
[----:B------:R2:W-:Y:S01]  /*74d0*/  STL.64 [R1+0x1858], R8 ;  /* 0x0018580801007387 */ /* 0x0005e20000100a00 */
[-C--:B------:R-:W-:Y:S01]  /*74e0*/  LEA.HI.X.SX32 R207, R124, R187.reuse, 0x2, P5 ;  /* 0x000000bb7ccf7211 */ /* 0x080fe200028f16ff */
[----:B------:R-:W-:Y:S01]  /*74f0*/  IMAD R4, R202, 0x1b, RZ ;  /* 0x0000001bca047824 */ /* 0x000fe200078e02ff */
[-C--:B------:R-:W-:Y:S01]  /*7500*/  LEA.HI.X.SX32 R223, R127, R187.reuse, 0x2, P3 ;  /* 0x000000bb7fdf7211 */ /* 0x080fe200018f16ff */
[----:B------:R-:W3:Y:S01]  /*7510*/  LDC R130, c[0x0][0x230] ;  /* 0x00008c00ff827b82 */ /* 0x000ee20000000800 */
[-C--:B------:R-:W-:Y:S02]  /*7520*/  IADD3 R224, P5, R225, R186.reuse, RZ ;  /* 0x000000bae1e07210 */ /* 0x080fe40007fbe0ff */
[----:B------:R-:W-:Y:S01]  /*7530*/  ISETP.GE.U32.AND P2, PT, R3, 0x7fffffdf, PT ;  /* 0x7fffffdf0300780c */ /* 0x000fe20003f46070 */
[----:B------:R4:W-:Y:S01]  /*7540*/  STL [R1+0x8ec], R4 ;  /* 0x0008ec0401007387 */ /* 0x0009e20000100800 */
[-C--:B------:R-:W-:Y:S01]  /*7550*/  LEA.HI.X.SX32 R225, R150, R187.reuse, 0x2, P5 ;  /* 0x000000bb96e17211 */ /* 0x080fe200028f16ff */
[----:B------:R-:W-:Y:S01]  /*7560*/  IMAD R150, R90, UR7, RZ ;  /* 0x000000075a967c24 */ /* 0x000fe2000f8e02ff */
[-C--:B------:R-:W-:Y:S01]  /*7570*/  IADD3 R216, P5, R217, R186.reuse, RZ ;  /* 0x000000bad9d87210 */ /* 0x080fe20007fbe0ff */
[C---:B--2---:R-:W-:Y:S01]  /*7580*/  IMAD R8, R202.reuse, 0x1d, RZ ;  /* 0x0000001dca087824 */ /* 0x044fe200078e02ff */
[-C--:B------:R-:W-:Y:S01]  /*7590*/  LEA R202, P3, R202, R186.reuse, 0x6 ;  /* 0x000000bacaca7211 */ /* 0x080fe200078630ff */
[----:B------:R-:W2:Y:S01]  /*75a0*/  LDC R127, c[0x0][0x230] ;  /* 0x00008c00ff7f7b82 */ /* 0x000ea20000000800 */
[-C--:B------:R-:W-:Y:S01]  /*75b0*/  LEA.HI.X.SX32 R217, R148, R187.reuse, 0x2, P5 ;  /* 0x000000bb94d97211 */ /* 0x080fe200028f16ff */
[----:B------:R-:W-:Y:S01]  /*75c0*/  IMAD.SHL.U32 R9, R143, 0x10, RZ ;  /* 0x000000108f097824 */ /* 0x000fe200078e00ff */
[-C--:B------:R-:W-:Y:S01]  /*75d0*/  LEA.HI.X.SX32 R203, R123, R187.reuse, 0x2, P3 ;  /* 0x000000bb7bcb7211 */ /* 0x080fe200018f16ff */
[----:B------:R4:W-:Y:S01]  /*75e0*/  STL [R1+0x8e8], R8 ;  /* 0x0008e80801007387 */ /* 0x0009e20000100800 */
[-C--:B------:R-:W-:Y:S01]  /*75f0*/  IADD3 R200, P3, R201, R186.reuse, RZ ;  /* 0x000000bac9c87210 */ /* 0x080fe20007f7e0ff */
[----:B-1----:R-:W-:Y:S01]  /*7600*/  VIADD R126, R126, 0xfffffff7 ;  /* 0xfffffff77e7e7836 */ /* 0x002fe20000000000 */
[-C--:B------:R-:W-:Y:S01]  /*7610*/  IADD3 R208, P5, R209, R186.reuse, RZ ;  /* 0x000000bad1d07210 */ /* 0x080fe20007fbe0ff */
[----:B------:R-:W1:Y:S01]  /*7620*/  LDC R124, c[0x0][0x230] ;  /* 0x00008c00ff7c7b82 */ /* 0x000e620000000800 */
[-C--:B------:R-:W-:Y:S01]  /*7630*/  LEA.HI.X.SX32 R201, R147, R187.reuse, 0x2, P3 ;  /* 0x000000bb93c97211 */ /* 0x080fe200018f16ff */
[----:B------:R-:W-:Y:S01]  /*7640*/  STL [R1+0x8e4], R6 ;  /* 0x0008e40601007387 */ /* 0x000fe20000100800 */
[-C--:B------:R-:W-:Y:S01]  /*7650*/  IADD3 R198, P3, R199, R186.reuse, RZ ;  /* 0x000000bac7c67210 */ /* 0x080fe20007f7e0ff */
[----:B------:R-:W-:Y:S01]  /*7660*/  IMAD R148, R88, UR7, RZ ;  /* 0x0000000758947c24 */ /* 0x000fe2000f8e02ff */
[-C--:B------:R-:W-:Y:S01]  /*7670*/  LEA.HI.X.SX32 R209, R146, R187.reuse, 0x2, P5 ;  /* 0x000000bb92d17211 */ /* 0x080fe200028f16ff */
[----:B---3--:R-:W-:Y:S01]  /*7680*/  VIADD R130, R130, 0xfffffffa ;  /* 0xfffffffa82827836 */ /* 0x008fe20000000000 */
[-C--:B------:R-:W-:Y:S01]  /*7690*/  IADD3 R214, P5, R215, R186.reuse, RZ ;  /* 0x000000bad7d67210 */ /* 0x080fe20007fbe0ff */
[----:B------:R-:W3:Y:S01]  /*76a0*/  LDC R123, c[0x0][0x230] ;  /* 0x00008c00ff7b7b82 */ /* 0x000ee20000000800 */
[-C--:B------:R-:W-:Y:S01]  /*76b0*/  LEA.HI.X.SX32 R199, R144, R187.reuse, 0x2, P3 ;  /* 0x000000bb90c77211 */ /* 0x080fe200018f16ff */
[----:B------:R4:W-:Y:S01]  /*76c0*/  STL [R1+0x8e0], R0 ;  /* 0x0008e00001007387 */ /* 0x0009e20000100800 */
[-C--:B------:R-:W-:Y:S01]  /*76d0*/  IADD3 R204, P3, R205, R186.reuse, RZ ;  /* 0x000000bacdcc7210 */ /* 0x080fe20007f7e0ff */
[----:B------:R-:W-:Y:S01]  /*76e0*/  IMAD R147, R86, UR7, RZ ;  /* 0x0000000756937c24 */ /* 0x000fe2000f8e02ff */
[-C--:B------:R-:W-:Y:S01]  /*76f0*/  LEA.HI.X.SX32 R215, R142, R187.reuse, 0x2, P5 ;  /* 0x000000bb8ed77211 */ /* 0x080fe200028f16ff */
[----:B------:R-:W-:Y:S01]  /*7700*/  IMAD R146, R84, UR7, RZ ;  /* 0x0000000754927c24 */ /* 0x000fe2000f8e02ff */
[-C--:B------:R-:W-:Y:S01]  /*7710*/  IADD3 R210, P5, R211, R186.reuse, RZ ;  /* 0x000000bad3d27210 */ /* 0x080fe20007fbe0ff */
[----:B------:R-:W4:Y:S01]  /*7720*/  LDC R3, c[0x0][0x230] ;  /* 0x00008c00ff037b82 */ /* 0x000f220000000800 */
[-C--:B------:R-:W-:Y:S01]  /*7730*/  LEA.HI.X.SX32 R205, R140, R187.reuse, 0x2, P3 ;  /* 0x000000bb8ccd7211 */ /* 0x080fe200018f16ff */
[----:B--2---:R-:W-:Y:S01]  /*7740*/  VIADD R127, R127, 0xfffffff9 ;  /* 0xfffffff97f7f7836 */ /* 0x004fe20000000000 */
[-C--:B------:R-:W-:Y:S01]  /*7750*/  IADD3 R212, P3, R213, R186.reuse, RZ ;  /* 0x000000bad5d47210 */ /* 0x080fe20007f7e0ff */
[----:B------:R-:W-:Y:S01]  /*7760*/  IMAD R144, R82, UR7, RZ ;  /* 0x0000000752907c24 */ /* 0x000fe2000f8e02ff */
[-C--:B------:R-:W-:Y:S01]  /*7770*/  LEA.HI.X.SX32 R211, R138, R187.reuse, 0x2, P5 ;  /* 0x000000bb8ad37211 */ /* 0x080fe200028f16ff */
[----:B------:R-:W-:Y:S01]  /*7780*/  IMAD R143, R80, UR7, RZ ;  /* 0x00000007508f7c24 */ /* 0x000fe2000f8e02ff */
[-C--:B------:R-:W-:Y:S01]  /*7790*/  IADD3 R192, P5, R193, R186.reuse, RZ ;  /* 0x000000bac1c07210 */ /* 0x080fe20007fbe0ff */
[----:B-1----:R-:W-:Y:S01]  /*77a0*/  VIADD R124, R124, 0xfffffff8 ;  /* 0xfffffff87c7c7836 */ /* 0x002fe20000000000 */
[-C--:B------:R-:W-:Y:S01]  /*77b0*/  LEA.HI.X.SX32 R213, R136, R187.reuse, 0x2, P3 ;  /* 0x000000bb88d57211 */ /* 0x080fe200018f16ff */
[----:B------:R-:W-:Y:S01]  /*77c0*/  IMAD R142, R78, UR7, RZ ;  /* 0x000000074e8e7c24 */ /* 0x000fe2000f8e02ff */
[-C--:B------:R-:W-:Y:S01]  /*77d0*/  IADD3 R196, P3, R197, R186.reuse, RZ ;  /* 0x000000bac5c47210 */ /* 0x080fe20007f7e0ff */
[----:B------:R-:W-:Y:S01]  /*77e0*/  IMAD R140, R76, UR7, RZ ;  /* 0x000000074c8c7c24 */ /* 0x000fe2000f8e02ff */
[-C--:B------:R-:W-:Y:S01]  /*77f0*/  LEA.HI.X.SX32 R193, R134, R187.reuse, 0x2, P5 ;  /* 0x000000bb86c17211 */ /* 0x080fe200028f16ff */
[----:B------:R-:W-:Y:S01]  /*7800*/  IMAD R138, R70, UR7, RZ ;  /* 0x00000007468a7c24 */ /* 0x000fe2000f8e02ff */
[-C--:B------:R-:W-:Y:S01]  /*7810*/  IADD3 R194, P5, R195, R186.reuse, RZ ;  /* 0x000000bac3c27210 */ /* 0x080fe20007fbe0ff */
[----:B---3--:R-:W-:Y:S01]  /*7820*/  VIADD R123, R123, 0xfffffff5 ;  /* 0xfffffff57b7b7836 */ /* 0x008fe20000000000 */
[-C--:B------:R-:W-:Y:S01]  /*7830*/  LEA.HI.X.SX32 R197, R14, R187.reuse, 0x2, P3 ;  /* 0x000000bb0ec57211 */ /* 0x080fe200018f16ff */
[----:B------:R-:W-:Y:S01]  /*7840*/  IMAD R136, R68, UR7, RZ ;  /* 0x0000000744887c24 */ /* 0x000fe2000f8e02ff */
[----:B------:R-:W-:Y:S01]  /*7850*/  LOP3.LUT R14, R9, 0x70, RZ, 0xc0, !PT ;  /* 0x00000070090e7812 */ /* 0x000fe200078ec0ff */
[----:B------:R-:W-:Y:S01]  /*7860*/  IMAD R134, R44, UR7, RZ ;  /* 0x000000072c867c24 */ /* 0x000fe2000f8e02ff */
[-C--:B------:R-:W-:Y:S01]  /*7870*/  IADD3 R190, P3, R191, R186.reuse, RZ ;  /* 0x000000babfbe7210 */ /* 0x080fe20007f7e0ff */
[----:B------:R-:W-:Y:S01]  /*7880*/  IMAD R68, R36, UR7, RZ ;  /* 0x0000000724447c24 */ /* 0x000fe2000f8e02ff */
[-C--:B------:R-:W-:Y:S01]  /*7890*/  LEA.HI.X.SX32 R195, R4, R187.reuse, 0x2, P5 ;  /* 0x000000bb04c37211 */ /* 0x080fe200028f16ff */
[----:B------:R-:W-:Y:S01]  /*78a0*/  IMAD R14, R139, 0x80, R14 ;  /* 0x000000808b0e7824 */ /* 0x000fe200078e020e */
[-C--:B----4-:R-:W-:Y:S01]  /*78b0*/  IADD3 R4, P5, R5, R186.reuse, RZ ;  /* 0x000000ba05047210 */ /* 0x090fe20007fbe0ff */
[----:B------:R-:W-:Y:S01]  /*78c0*/  VIADD R3, R3, 0xfffffff6 ;  /* 0xfffffff603037836 */ /* 0x000fe20000000000 */
[-C--:B------:R-:W-:Y:S01]  /*78d0*/  LEA.HI.X.SX32 R191, R132, R187.reuse, 0x2, P3 ;  /* 0x000000bb84bf7211 */ /* 0x080fe200018f16ff */
[----:B------:R-:W-:Y:S01]  /*78e0*/  VIADD R252, R14, UR5 ;  /* 0x000000050efc7c36 */ /* 0x000fe20008000000 */
[-C--:B------:R-:W-:Y:S01]  /*78f0*/  IADD3 R188, P3, R189, R186.reuse, RZ ;  /* 0x000000babdbc7210 */ /* 0x080fe20007f7e0ff */
[----:B------:R-:W-:Y:S01]  /*7900*/  IMAD R139, R72, UR7, RZ ;  /* 0x00000007488b7c24 */ /* 0x000fe2000f8e02ff */
[-C--:B------:R-:W-:Y:S01]  /*7910*/  LEA.HI.X.SX32 R5, R8, R187.reuse, 0x2, P5 ;  /* 0x000000bb08057211 */ /* 0x080fe200028f16ff */
[----:B------:R-:W-:Y:S01]  /*7920*/  IMAD R132, R42, UR7, RZ ;  /* 0x000000072a847c24 */ /* 0x000fe2000f8e02ff */
[----:B------:R-:W-:Y:S01]  /*7930*/  IADD3 R8, P5, R131, R186, RZ ;  /* 0x000000ba83087210 */ /* 0x000fe20007fbe0ff */
[----:B------:R-:W-:Y:S01]  /*7940*/  @!PT LDS RZ, [RZ] ;  /* 0x00000000fffff984 */ /* 0x000fe20000000800 */
[----:B------:R-:W-:Y:S01]  /*7950*/  @!PT LDS RZ, [RZ] ;  /* 0x00000000fffff984 */ /* 0x000fe20000000800 */
[----:B------:R-:W-:Y:S01]  /*7960*/  @!PT LDS RZ, [RZ] ;  /* 0x00000000fffff984 */ /* 0x000fe20000000800 */
[----:B------:R1:W-:Y:S01]  /*7970*/  LDGSTS.E [R252+0x30000], desc[UR10][R186.64], !P6 ;  /* 0x30000000bafc7fae */ /* 0x0003e2000f12184a */
[-C--:B------:R-:W-:Y:S01]  /*7980*/  LEA.HI.X.SX32 R189, R6, R187.reuse, 0x2, P3 ;  /* 0x000000bb06bd7211 */ /* 0x080fe200018f16ff */
[----:B------:R-:W2:Y:S01]  /*7990*/  LDC R131, c[0x0][0x230] ;  /* 0x00008c00ff837b82 */ /* 0x000ea20000000800 */
[----:B------:R-:W-:Y:S01]  /*79a0*/  ISETP.GE.U32.AND P3, PT, R128, 0x7fffffdc, PT ;  /* 0x7fffffdc8000780c */ /* 0x000fe20003f66070 */
[----:B------:R-:W-:Y:S01]  /*79b0*/  LDGSTS.E [R252+0x30004], desc[UR10][R242.64], !P2 ;  /* 0x30004000f2fc7fae */ /* 0x000fe2000d12184a */
[----:B------:R-:W-:Y:S01]  /*79c0*/  LEA.HI.X.SX32 R9, R0, R187, 0x2, P5 ;  /* 0x000000bb00097211 */ /* 0x000fe200028f16ff */
[----:B------:R-:W-:Y:S01]  /*79d0*/  IMAD R70, R35, UR7, RZ ;  /* 0x0000000723467c24 */ /* 0x000fe2000f8e02ff */
[----:B------:R-:W-:Y:S01]  /*79e0*/  LOP3.LUT R0, R14, 0x10, RZ, 0x3c, !PT ;  /* 0x000000100e007812 */ /* 0x000fe200078e3cff */
[----:B------:R-:W-:Y:S01]  /*79f0*/  LDGSTS.E [R252+0x30008], desc[UR10][R244.64], !P0 ;  /* 0x30008000f4fc7fae */ /* 0x000fe2000c12184a */
[----:B------:R-:W-:Y:S01]  /*7a00*/  ISETP.GE.U32.AND P5, PT, R130, 0x7fffffdb, PT ;  /* 0x7fffffdb8200780c */ /* 0x000fe20003fa6070 */
[----:B------:R-:W3:Y:S01]  /*7a10*/  LDC R128, c[0x0][0x230] ;  /* 0x00008c00ff807b82 */ /* 0x000ee20000000800 */
[----:B------:R-:W-:Y:S01]  /*7a20*/  ISETP.GE.U32.AND P0, PT, R126, 0x7fffffd8, PT ;  /* 0x7fffffd87e00780c */ /* 0x000fe20003f06070 */
[----:B------:R-:W-:Y:S01]  /*7a30*/  VIADD R249, R0, UR5 ;  /* 0x0000000500f97c36 */ /* 0x000fe20008000000 */
[----:B------:R-:W-:Y:S01]  /*7a40*/  ISETP.GE.U32.AND P6, PT, R127, 0x7fffffda, PT ;  /* 0x7fffffda7f00780c */ /* 0x000fe20003fc6070 */
[----:B------:R-:W-:Y:S01]  /*7a50*/  LDGSTS.E [R252+0x3000c], desc[UR10][R240.64], !P4 ;  /* 0x3000c000f0fc7fae */ /* 0x000fe2000e12184a */
[----:B------:R-:W-:Y:S01]  /*7a60*/  ISETP.GE.U32.AND P2, PT, R124, 0x7fffffd9, PT ;  /* 0x7fffffd97c00780c */ /* 0x000fe20003f46070 */
[----:B------:R-:W-:Y:S01]  /*7a70*/  IMAD R72, R34, UR7, RZ ;  /* 0x0000000722487c24 */ /* 0x000fe2000f8e02ff */
[----:B------:R-:W-:Y:S01]  /*7a80*/  ISETP.GE.U32.AND P4, PT, R3, 0x7fffffd7, PT ;  /* 0x7fffffd70300780c */ /* 0x000fe20003f86070 */
[----:B------:R-:W4:Y:S01]  /*7a90*/  LDC R130, c[0x0][0x230] ;  /* 0x00008c00ff827b82 */ /* 0x000f220000000800 */
[----:B------:R-:W-:Y:S01]  /*7aa0*/  LDGSTS.E [R249+0x30000], desc[UR10][R232.64], !P3 ;  /* 0x30000000e8f97fae */ /* 0x000fe2000d92184a */
[----:B------:R-:W-:Y:S01]  /*7ab0*/  ISETP.GE.U32.AND P3, PT, R123, 0x7fffffd6, PT ;  /* 0x7fffffd67b00780c */ /* 0x000fe20003f66070 */
[----:B------:R-:W-:Y:S01]  /*7ac0*/  IMAD R90, R22, UR7, RZ ;  /* 0x00000007165a7c24 */ /* 0x000fe2000f8e02ff */
[----:B------:R-:W-:Y:S01]  /*7ad0*/  LOP3.LUT R0, R14, 0x20, RZ, 0x3c, !PT ;  /* 0x000000200e007812 */ /* 0x000fe200078e3cff */
[----:B------:R-:W-:Y:S01]  /*7ae0*/  LDGSTS.E [R249+0x30004], desc[UR10][R234.64], !P5 ;  /* 0x30004000eaf97fae */ /* 0x000fe2000e92184a */
[----:B------:R-:W-:-:S02]  /*7af0*/  IMAD R88, R23, UR7, RZ ;  /* 0x0000000717587c24 */ /* 0x000fc4000f8e02ff */
[----:B------:R-:W1:Y:S01]  /*7b00*/  LDC R126, c[0x0][0x230] ;  /* 0x00008c00ff7e7b82 */ /* 0x000e620000000800 */
[----:B--2---:R-:W-:Y:S01]  /*7b10*/  VIADD R131, R131, 0xfffffff4 ;  /* 0xfffffff483837836 */ /* 0x004fe20000000000 */
[----:B------:R-:W-:Y:S01]  /*7b20*/  LDGSTS.E [R249+0x30008], desc[UR10][R236.64], !P6 ;  /* 0x30008000ecf97fae */ /* 0x000fe2000f12184a */
[----:B------:R-:W-:Y:S01]  /*7b30*/  VIADD R247, R0, UR5 ;  /* 0x0000000500f77c36 */ /* 0x000fe20008000000 */
[----:B------:R-:W-:Y:S01]  /*7b40*/  LOP3.LUT R0, R14, 0x30, RZ, 0x3c, !PT ;  /* 0x000000300e007812 */ /* 0x000fe200078e3cff */
[----:B------:R-:W-:Y:S01]  /*7b50*/  IMAD R84, R26, UR7, RZ ;  /* 0x000000071a547c24 */ /* 0x000fe2000f8e02ff */
[----:B------:R-:W-:Y:S01]  /*7b60*/  ISETP.GE.U32.AND P5, PT, R131, 0x7fffffd5, PT ;  /* 0x7fffffd58300780c */ /* 0x000fe20003fa6070 */
[----:B------:R-:W-:Y:S01]  /*7b70*/  LDGSTS.E [R249+0x3000c], desc[UR10][R226.64], !P2 ;  /* 0x3000c000e2f97fae */ /* 0x000fe2000d12184a */
[----:B------:R-:W2:Y:S01]  /*7b80*/  LDC R127, c[0x0][0x230] ;  /* 0x00008c00ff7f7b82 */ /* 0x000ea20000000800 */
[----:B------:R-:W-:Y:S01]  /*7b90*/  VIADD R248, R0, UR5 ;  /* 0x0000000500f87c36 */ /* 0x000fe20008000000 */
[----:B------:R-:W-:Y:S01]  /*7ba0*/  LOP3.LUT R0, R14, 0x40, RZ, 0x3c, !PT ;  /* 0x000000400e007812 */ /* 0x000fe200078e3cff */
[----:B------:R-:W-:Y:S01]  /*7bb0*/  LDGSTS.E [R247+0x30000], desc[UR10][R238.64], !P0 ;  /* 0x30000000eef77fae */ /* 0x000fe2000c12184a */
[----:B---3--:R-:W-:-:S02]  /*7bc0*/  VIADD R128, R128, 0xffffffef ;  /* 0xffffffef80807836 */ /* 0x008fc40000000000 */
[----:B------:R-:W-:Y:S01]  /*7bd0*/  IMAD R86, R24, UR7, RZ ;  /* 0x0000000718567c24 */ /* 0x000fe2000f8e02ff */
[----:B------:R-:W-:Y:S01]  /*7be0*/  LDGSTS.E [R247+0x30004], desc[UR10][R220.64], !P4 ;  /* 0x30004000dcf77fae */ /* 0x000fe2000e12184a */
[----:B------:R-:W3:Y:S01]  /*7bf0*/  LDC R124, c[0x0][0x230] ;  /* 0x00008c00ff7c7b82 */ /* 0x000ee20000000800 */
[----:B----4-:R-:W-:Y:S02]  /*7c00*/  VIADD R130, R130, 0xfffffff3 ;  /* 0xfffffff382827836 */ /* 0x010fe40000000000 */
[----:B------:R-:W-:Y:S01]  /*7c10*/  LDGSTS.E [R247+0x30008], desc[UR10][R230.64], !P3 ;  /* 0x30008000e6f77fae */ /* 0x000fe2000d92184a */
[----:B------:R-:W-:Y:S01]  /*7c20*/  ISETP.GE.U32.AND P3, PT, R128, 0x7fffffd0, PT ;  /* 0x7fffffd08000780c */ /* 0x000fe20003f66070 */
[----:B------:R-:W-:Y:S01]  /*7c30*/  VIADD R251, R0, UR5 ;  /* 0x0000000500fb7c36 */ /* 0x000fe20008000000 */
[----:B------:R-:W-:Y:S01]  /*7c40*/  ISETP.GE.U32.AND P6, PT, R130, 0x7fffffd4, PT ;  /* 0x7fffffd48200780c */ /* 0x000fe20003fc6070 */
[----:B------:R-:W-:Y:S01]  /*7c50*/  LDGSTS.E [R247+0x3000c], desc[UR10][R218.64], !P5 ;  /* 0x3000c000daf77fae */ /* 0x000fe2000e92184a */
[----:B------:R-:W4:Y:S01]  /*7c60*/  LDC R123, c[0x0][0x230] ;  /* 0x00008c00ff7b7b82 */ /* 0x000f220000000800 */
[----:B-1----:R-:W-:Y:S01]  /*7c70*/  VIADD R126, R126, 0xfffffff1 ;  /* 0xfffffff17e7e7836 */ /* 0x002fe20000000000 */
[----:B------:R-:W-:Y:S01]  /*7c80*/  LOP3.LUT R0, R14, 0x50, RZ, 0x3c, !PT ;  /* 0x000000500e007812 */ /* 0x000fe200078e3cff */
[----:B------:R-:W-:Y:S01]  /*7c90*/  STL.64 [R1+0x140], R8 ;  /* 0x0001400801007387 */ /* 0x000fe20000100a00 */
[----:B------:R-:W-:-:S02]  /*7ca0*/  IMAD R82, R27, UR7, RZ ;  /* 0x000000071b527c24 */ /* 0x000fc4000f8e02ff */
[----:B------:R-:W-:Y:S01]  /*7cb0*/  ISETP.GE.U32.AND P0, PT, R126, 0x7fffffd2, PT ;  /* 0x7fffffd27e00780c */ /* 0x000fe20003f06070 */
[----:B------:R1:W-:Y:S01]  /*7cc0*/  STL [R1+0x19a8], R186 ;  /* 0x0019a8ba01007387 */ /* 0x0003e20000100800 */
[----:B------:R-:W1:Y:S01]  /*7cd0*/  LDC R3, c[0x0][0x230] ;  /* 0x00008c00ff037b82 */ /* 0x000e620000000800 */
[----:B--2---:R-:W-:Y:S02]  /*7ce0*/  VIADD R127, R127, 0xfffffff0 ;  /* 0xfffffff07f7f7836 */ /* 0x004fe40000000000 */
[----:B------:R-:W-:Y:S01]  /*7cf0*/  LDGSTS.E [R248+0x30000], desc[UR10][R222.64], !P6 ;  /* 0x30000000def87fae */ /* 0x000fe2000f12184a */
[----:B------:R-:W-:Y:S01]  /*7d00*/  VIADD R250, R0, UR5 ;  /* 0x0000000500fa7c36 */ /* 0x000fe20008000000 */
[----:B------:R-:W-:Y:S01]  /*7d10*/  LOP3.LUT R0, R14, 0x60, RZ, 0x3c, !PT ;  /* 0x000000600e007812 */ /* 0x000fe200078e3cff */
[----:B------:R-:W-:Y:S01]  /*7d20*/  IMAD R78, R30, UR7, RZ ;  /* 0x000000071e4e7c24 */ /* 0x000fe2000f8e02ff */
[----:B------:R-:W-:Y:S01]  /*7d30*/  ISETP.GE.U32.AND P4, PT, R127, 0x7fffffd1, PT ;  /* 0x7fffffd17f00780c */ /* 0x000fe20003f86070 */
[----:B------:R-:W2:Y:S01]  /*7d40*/  LDC R126, c[0x0][0x230] ;  /* 0x00008c00ff7e7b82 */ /* 0x000ea20000000800 */
[----:B---3--:R-:W-:Y:S01]  /*7d50*/  VIADD R124, R124, 0xfffffff2 ;  /* 0xfffffff27c7c7836 */ /* 0x008fe20000000000 */
[----:B------:R3:W-:Y:S01]  /*7d60*/  STL [R1+0x19a4], R187 ;  /* 0x0019a4bb01007387 */ /* 0x0007e20000100800 */
[----:B------:R-:W-:Y:S01]  /*7d70*/  VIADD R246, R0, UR5 ;  /* 0x0000000500f67c36 */ /* 0x000fe20008000000 */
[----:B------:R-:W-:Y:S01]  /*7d80*/  LOP3.LUT R0, R14, 0x70, RZ, 0x3c, !PT ;  /* 0x000000700e007812 */ /* 0x000fe200078e3cff */
[----:B------:R-:W-:Y:S01]  /*7d90*/  IMAD R80, R28, UR7, RZ ;  /* 0x000000071c507c24 */ /* 0x000fe2000f8e02ff */
[----:B------:R-:W-:Y:S01]  /*7da0*/  ISETP.GE.U32.AND P2, PT, R124, 0x7fffffd3, PT ;  /* 0x7fffffd37c00780c */ /* 0x000fe20003f46070 */
[----:B------:R-:W-:Y:S01]  /*7db0*/  STL.64 [R1+0x1860], R232 ;  /* 0x001860e801007387 */ /* 0x000fe20000100a00 */
[----:B------:R-:W3:Y:S01]  /*7dc0*/  LDC R127, c[0x0][0x230] ;  /* 0x00008c00ff7f7b82 */ /* 0x000ee20000000800 */
[----:B----4-:R-:W-:-:S02]  /*7dd0*/  VIADD R123, R123, 0xffffffee ;  /* 0xffffffee7b7b7836 */ /* 0x010fc40000000000 */
[----:B------:R-:W-:Y:S01]  /*7de0*/  STL.64 [R1+0x1868], R234 ;  /* 0x001868ea01007387 */ /* 0x000fe20000100a00 */
[----:B------:R-:W-:Y:S02]  /*7df0*/  IMAD R76, R31, UR7, RZ ;  /* 0x000000071f4c7c24 */ /* 0x000fe4000f8e02ff */
[----:B------:R-:W-:Y:S01]  /*7e00*/  ISETP.GE.U32.AND P5, PT, R123, 0x7fffffcf, PT ;  /* 0x7fffffcf7b00780c */ /* 0x000fe20003fa6070 */
[----:B------:R-:W-:Y:S01]  /*7e10*/  STL.64 [R1+0x1870], R236 ;  /* 0x001870ec01007387 */ /* 0x000fe20000100a00 */
[----:B------:R-:W4:Y:S01]  /*7e20*/  LDC R124, c[0x0][0x230] ;  /* 0x00008c00ff7c7b82 */ /* 0x000f220000000800 */
[----:B-1----:R-:W-:Y:S02]  /*7e30*/  VIADD R3, R3, 0xffffffed ;  /* 0xffffffed03037836 */ /* 0x002fe40000000000 */
[----:B------:R-:W-:Y:S01]  /*7e40*/  STL.64 [R1+0x1878], R226 ;  /* 0x001878e201007387 */ /* 0x000fe20000100a00 */
[----:B------:R-:W-:Y:S02]  /*7e50*/  IMAD R186, R173, UR7, RZ ;  /* 0x00000007adba7c24 */ /* 0x000fe4000f8e02ff */
[----:B------:R-:W-:Y:S01]  /*7e60*/  ISETP.GE.U32.AND P6, PT, R3, 0x7fffffce, PT ;  /* 0x7fffffce0300780c */ /* 0x000fe20003fc6070 */
[----:B------:R-:W-:Y:S01]  /*7e70*/  STL.64 [R1+0x1880], R238 ;  /* 0x001880ee01007387 */ /* 0x000fe20000100a00 */
[----:B------:R-:W1:Y:S01]  /*7e80*/  LDC R123, c[0x0][0x230] ;  /* 0x00008c00ff7b7b82 */ /* 0x000e620000000800 */
[----:B--2---:R-:W-:-:S02]  /*7e90*/  VIADD R126, R126, 0xffffffeb ;  /* 0xffffffeb7e7e7836 */ /* 0x004fc40000000000 */
[----:B------:R-:W-:Y:S01]  /*7ea0*/  STL.64 [R1+0x1888], R220 ;  /* 0x001888dc01007387 */ /* 0x000fe20000100a00 */
[----:B---3--:R-:W-:-:S03]  /*7eb0*/  IMAD R187, R177, UR7, RZ ;  /* 0x00000007b1bb7c24 */ /* 0x008fc6000f8e02ff */
[----:B------:R-:W-:Y:S01]  /*7ec0*/  STL.64 [R1+0x1890], R230 ;  /* 0x001890e601007387 */ /* 0x000fe20000100a00 */
[----:B------:R-:W2:Y:S01]  /*7ed0*/  LDC R3, c[0x0][0x230] ;  /* 0x00008c00ff037b82 */ /* 0x000ea20000000800 */
[----:B------:R-:W-:Y:S02]  /*7ee0*/  VIADD R127, R127, 0xffffffea ;  /* 0xffffffea7f7f7836 */ /* 0x000fe40000000000 */
[----:B------:R-:W-:Y:S04]  /*7ef0*/  STL.64 [R1+0x1898], R218 ;  /* 0x001898da01007387 */ /* 0x000fe80000100a00 */
[----:B------:R-:W-:Y:S01]  /*7f00*/  STL.64 [R1+0x18a0], R222 ;  /* 0x0018a0de01007387 */ /* 0x000fe20000100a00 */
[----:B------:R-:W3:Y:S01]  /*7f10*/  LDC.64 R8, c[0x0][0x238] ;  /* 0x00008e00ff087b82 */ /* 0x000ee20000000a00 */
[----:B----4-:R-:W-:-:S02]  /*7f20*/  VIADD R124, R124, 0xffffffec ;  /* 0xffffffec7c7c7836 */ /* 0x010fc40000000000 */
[----:B------:R-:W-:Y:S04]  /*7f30*/  STL.64 [R1+0x18a8], R228 ;  /* 0x0018a8e401007387 */ /* 0x000fe80000100a00 */
[----:B------:R-:W-:Y:S01]  /*7f40*/  STL.64 [R1+0x18b0], R206 ;  /* 0x0018b0ce01007387 */ /* 0x000fe20000100a00 */
[----:B------:R-:W4:Y:S03]  /*7f50*/  LDC R128, c[0x0][0x230] ;  /* 0x00008c00ff807b82 */ /* 0x000f260000000800 */
[----:B------:R-:W-:Y:S01]  /*7f60*/  LDGSTS.E [R248+0x30004], desc[UR10][R228.64], !P2 ;  /* 0x30004000e4f87fae */ /* 0x000fe2000d12184a */
[----:B------:R-:W-:-:S03]  /*7f70*/  ISETP.GE.U32.AND P2, PT, R124, 0x7fffffcd, PT ;  /* 0x7fffffcd7c00780c */ /* 0x000fc60003f46070 */
[----:B------:R-:W-:Y:S01]  /*7f80*/  STL.64 [R1+0x18c0], R248 ;  /* 0x0018c0f801007387 */ /* 0x000fe20000100a00 */
[----:B------:R-:W2:Y:S03]  /*7f90*/  LDC R130, c[0x0][0x230] ;  /* 0x00008c00ff827b82 */ /* 0x000ea60000000800 */
[----:B------:R-:W-:Y:S01]  /*7fa0*/  LDGSTS.E [R248+0x30008], desc[UR10][R206.64], !P0 ;  /* 0x30008000cef87fae */ /* 0x000fe2000c12184a */
[----:B------:R-:W-:-:S03]  /*7fb0*/  ISETP.GE.U32.AND P0, PT, R126, 0x7fffffcc, PT ;  /* 0x7fffffcc7e00780c */ /* 0x000fc60003f06070 */
[----:B------:R-:W-:Y:S01]  /*7fc0*/  STL.64 [R1+0x18b8], R224 ;  /* 0x0018b8e001007387 */ /* 0x000fe20000100a00 */
[----:B------:R-:W2:Y:S01]  /*7fd0*/  LDC R126, c[0x0][0x230] ;  /* 0x00008c00ff7e7b82 */ /* 0x000ea20000000800 */
[----:B---3--:R-:W-:Y:S02]  /*7fe0*/  IMAD.MOV.U32 R6, RZ, RZ, R9 ;  /* 0x000000ffff067224 */ /* 0x008fe400078e0009 */
[----:B------:R-:W-:Y:S01]  /*7ff0*/  STL.64 [R1+0x18c8], R202 ;  /* 0x0018c8ca01007387 */ /* 0x000fe20000100a00 */
[----:B------:R-:W-:Y:S02]  /*8000*/  IMAD R9, R74, UR7, RZ ;  /* 0x000000074a097c24 */ /* 0x000fe4000f8e02ff */
[----:B------:R-:W-:Y:S01]  /*8010*/  IMAD R74, R32, UR7, RZ ;  /* 0x00000007204a7c24 */ /* 0x000fe2000f8e02ff */
[----:B------:R-:W-:Y:S01]  /*8020*/  LDGSTS.E [R248+0x3000c], desc[UR10][R224.64], !P4 ;  /* 0x3000c000e0f87fae */ /* 0x000fe2000e12184a */
[----:B------:R-:W-:Y:S01]  /*8030*/  ISETP.GE.U32.AND P4, PT, R127, 0x7fffffcb, PT ;  /* 0x7fffffcb7f00780c */ /* 0x000fe20003f86070 */
[----:B-1----:R-:W-:Y:S01]  /*8040*/  VIADD R127, R123, 0xffffffe8 ;  /* 0xffffffe87b7f7836 */ /* 0x002fe20000000000 */
[----:B------:R-:W1:Y:S01]  /*8050*/  LDC R124, c[0x0][0x230] ;  /* 0x00008c00ff7c7b82 */ /* 0x000e620000000800 */
[----:B------:R-:W-:Y:S01]  /*8060*/  STL.64 [R1+0x18d0], R216 ;  /* 0x0018d0d801007387 */ /* 0x000fe20000100a00 */
[----:B----4-:R-:W-:-:S03]  /*8070*/  VIADD R128, R128, 0xffffffe9 ;  /* 0xffffffe980807836 */ /* 0x010fc60000000000 */
[----:B------:R-:W-:Y:S01]  /*8080*/  STL.64 [R1+0x18d8], R200 ;  /* 0x0018d8c801007387 */ /* 0x000fe20000100a00 */
[----:B--2---:R-:W-:Y:S02]  /*8090*/  VIADD R130, R130, 0xffffffe5 ;  /* 0xffffffe582827836 */ /* 0x004fe40000000000 */
[----:B------:R-:W2:Y:S01]  /*80a0*/  LDC R131, c[0x0][0x230] ;  /* 0x00008c00ff837b82 */ /* 0x000ea20000000800 */
[----:B------:R-:W-:Y:S04]  /*80b0*/  STL.64 [R1+0x18e0], R208 ;  /* 0x0018e0d001007387 */ /* 0x000fe80000100a00 */
[----:B------:R-:W-:Y:S01]  /*80c0*/  STL.64 [R1+0x18e8], R198 ;  /* 0x0018e8c601007387 */ /* 0x000fe20000100a00 */
[----:B------:R-:W-:Y:S02]  /*80d0*/  VIADD R126, R126, 0xffffffe6 ;  /* 0xffffffe67e7e7836 */ /* 0x000fe40000000000 */
[----:B------:R-:W3:Y:S01]  /*80e0*/  LDC R123, c[0x0][0x230] ;  /* 0x00008c00ff7b7b82 */ /* 0x000ee20000000800 */
[----:B------:R-:W-:Y:S04]  /*80f0*/  STL.64 [R1+0x18f0], R214 ;  /* 0x0018f0d601007387 */ /* 0x000fe80000100a00 */
[----:B------:R-:W-:Y:S01]  /*8100*/  LDGSTS.E [R251+0x30000], desc[UR10][R202.64], !P3 ;  /* 0x30000000cafb7fae */ /* 0x000fe2000d92184a */
[----:B------:R-:W-:Y:S01]  /*8110*/  ISETP.GE.U32.AND P3, PT, R128, 0x7fffffca, PT ;  /* 0x7fffffca8000780c */ /* 0x000fe20003f66070 */
[----:B-1----:R-:W-:-:S02]  /*8120*/  VIADD R124, R124, 0xffffffe4 ;  /* 0xffffffe47c7c7836 */ /* 0x002fc40000000000 */
[----:B------:R-:W-:Y:S01]  /*8130*/  STL.64 [R1+0x18f8], R204 ;  /* 0x0018f8cc01007387 */ /* 0x000fe20000100a00 */
[----:B------:R-:W1:Y:S03]  /*8140*/  LDC R128, c[0x0][0x230] ;  /* 0x00008c00ff807b82 */ /* 0x000e660000000800 */
[----:B------:R-:W-:Y:S01]  /*8150*/  LDGSTS.E [R251+0x30004], desc[UR10][R216.64], !P5 ;  /* 0x30004000d8fb7fae */ /* 0x000fe2000e92184a */
[----:B------:R-:W-:Y:S01]  /*8160*/  ISETP.GE.U32.AND P5, PT, R127, 0x7fffffc9, PT ;  /* 0x7fffffc97f00780c */ /* 0x000fe20003fa6070 */
[----:B------:R-:W-:Y:S02]  /*8170*/  VIADD R127, R3, 0xffffffe7 ;  /* 0xffffffe7037f7836 */ /* 0x000fe40000000000 */
[----:B------:R-:W-:Y:S01]  /*8180*/  STL.64 [R1+0x1908], R250 ;  /* 0x001908fa01007387 */ /* 0x000fe20000100a00 */
[----:B------:R-:W4:Y:S03]  /*8190*/  LDC R3, c[0x0][0x230] ;  /* 0x00008c00ff037b82 */ /* 0x000f260000000800 */
[----:B------:R-:W-:Y:S01]  /*81a0*/  STL.64 [R1+0x1900], R210 ;  /* 0x001900d201007387 */ /* 0x000fe20000100a00 */
[----:B---3--:R-:W-:-:S03]  /*81b0*/  VIADD R123, R123, 0xffffffe3 ;  /* 0xffffffe37b7b7836 */ /* 0x008fc60000000000 */
[----:B------:R-:W-:Y:S04]  /*81c0*/  STL.64 [R1+0x1910], R212 ;  /* 0x001910d401007387 */ /* 0x000fe80000100a00 */
[----:B------:R-:W-:Y:S04]  /*81d0*/  STL.64 [R1+0x1918], R192 ;  /* 0x001918c001007387 */ /* 0x000fe80000100a00 */
[----:B------:R-:W-:Y:S04]  /*81e0*/  STL.64 [R1+0x1920], R196 ;  /* 0x001920c401007387 */ /* 0x000fe80000100a00 */
[----:B------:R-:W-:Y:S04]  /*81f0*/  STL.64 [R1+0x1930], R246 ;  /* 0x001930f601007387 */ /* 0x000fe80000100a00 */
[----:B------:R-:W-:Y:S01]  /*8200*/  STL.64 [R1+0x1928], R194 ;  /* 0x001928c201007387 */ /* 0x000fe20000100a00 */
[----:B----4-:R-:W-:-:S03]  /*8210*/  VIADD R3, R3, 0xffffffe2 ;  /* 0xffffffe203037836 */ /* 0x010fc60000000000 */
[----:B------:R-:W-:Y:S04]  /*8220*/  STL.64 [R1+0x1938], R190 ;  /* 0x001938be01007387 */ /* 0x000fe80000100a00 */
[----:B------:R3:W-:Y:S04]  /*8230*/  STL [R1+0x600], R8 ;  /* 0x0006000801007387 */ /* 0x0007e80000100800 */
[----:B------:R4:W-:Y:S04]  /*8240*/  STL [R1+0x640], R122 ;  /* 0x0006407a01007387 */ /* 0x0009e80000100800 */
[----:B------:R4:W-:Y:S04]  /*8250*/  STL [R1+0x80c], R120 ;  /* 0x00080c7801007387 */ /* 0x0009e80000100800 */
[----:B------:R-:W-:Y:S04]  /*8260*/  STL [R1+0x808], R119 ;  /* 0x0008087701007387 */ /* 0x000fe80000100800 */
[----:B------:R4:W-:Y:S04]  /*8270*/  STL [R1+0x804], R118 ;  /* 0x0008047601007387 */ /* 0x0009e80000100800 */
[----:B------:R-:W-:Y:S04]  /*8280*/  STL [R1+0x800], R116 ;  /* 0x0008007401007387 */ /* 0x000fe80000100800 */
[----:B------:R-:W-:Y:S04]  /*8290*/  STL [R1+0x7fc], R115 ;  /* 0x0007fc7301007387 */ /* 0x000fe80000100800 */
[----:B------:R-:W-:Y:S04]  /*82a0*/  STL [R1+0x7f8], R114 ;  /* 0x0007f87201007387 */ /* 0x000fe80000100800 */
[----:B------:R-:W-:Y:S04]  /*82b0*/  STL [R1+0x7f4], R112 ;  /* 0x0007f47001007387 */ /* 0x000fe80000100800 */
[----:B------:R-:W-:Y:S04]  /*82c0*/  STL [R1+0x7f0], R111 ;  /* 0x0007f06f01007387 */ /* 0x000fe80000100800 */
[----:B------:R-:W-:Y:S04]  /*82d0*/  STL [R1+0x7ec], R110 ;  /* 0x0007ec6e01007387 */ /* 0x000fe80000100800 */
[----:B------:R-:W-:Y:S04]  /*82e0*/  STL [R1+0x7e8], R108 ;  /* 0x0007e86c01007387 */ /* 0x000fe80000100800 */
[----:B------:R-:W-:Y:S04]  /*82f0*/  STL [R1+0x7e4], R107 ;  /* 0x0007e46b01007387 */ /* 0x000fe80000100800 */
[----:B------:R-:W-:Y:S01]  /*8300*/  LDGSTS.E [R251+0x30008], desc[UR10][R200.64], !P6 ;  /* 0x30008000c8fb7fae */ /* 0x000fe2000f12184a */
[----:B------:R-:W-:-:S02]  /*8310*/  ISETP.GE.U32.AND P6, PT, R127, 0x7fffffc8, PT ;  /* 0x7fffffc87f00780c */ /* 0x000fc40003fc6070 */
[----:B------:R-:W2:Y:S01]  /*8320*/  LDC R127, c[0x0][0x230] ;  /* 0x00008c00ff7f7b82 */ /* 0x000ea20000000800 */
[----:B------:R-:W-:Y:S04]  /*8330*/  STL [R1+0x7e0], R106 ;  /* 0x0007e06a01007387 */ /* 0x000fe80000100800 */
[----:B------:R-:W-:Y:S01]  /*8340*/  LDGSTS.E [R251+0x3000c], desc[UR10][R208.64], !P2 ;  /* 0x3000c000d0fb7fae */ /* 0x000fe2000d12184a */
[----:B------:R-:W-:Y:S02]  /*8350*/  ISETP.GE.U32.AND P2, PT, R126, 0x7fffffc7, PT ;  /* 0x7fffffc77e00780c */ /* 0x000fe40003f46070 */
[----:B------:R-:W3:Y:S01]  /*8360*/  LDC R126, c[0x0][0x230] ;  /* 0x00008c00ff7e7b82 */ /* 0x000ee20000000800 */
[----:B------:R-:W-:Y:S04]  /*8370*/  STL [R1+0x7dc], R104 ;  /* 0x0007dc6801007387 */ /* 0x000fe80000100800 */
[----:B------:R-:W-:Y:S01]  /*8380*/  LDGSTS.E [R250+0x30000], desc[UR10][R198.64], !P0 ;  /* 0x30000000c6fa7fae */ /* 0x000fe2000c12184a */
[----:B------:R-:W-:Y:S01]  /*8390*/  ISETP.GE.U32.AND P0, PT, R130, 0x7fffffc6, PT ;  /* 0x7fffffc68200780c */ /* 0x000fe20003f06070 */
[----:B------:R-:W-:-:S02]  /*83a0*/  IMAD R130, R40, UR7, RZ ;  /* 0x0000000728827c24 */ /* 0x000fc4000f8e02ff */
[----:B------:R-:W-:Y:S04]  /*83b0*/  STL [R1+0x7d8], R103 ;  /* 0x0007d86701007387 */ /* 0x000fe80000100800 */
[----:B------:R-:W-:Y:S01]  /*83c0*/  STL [R1+0x7d4], R102 ;  /* 0x0007d46601007387 */ /* 0x000fe20000100800 */
[----:B--2---:R-:W-:-:S03]  /*83d0*/  VIADD R185, R127, 0xffffffdd ;  /* 0xffffffdd7fb97836 */ /* 0x004fc60000000000 */
[----:B------:R-:W-:Y:S04]  /*83e0*/  STL [R1+0x7d0], R100 ;  /* 0x0007d06401007387 */ /* 0x000fe80000100800 */
[----:B------:R-:W-:Y:S04]  /*83f0*/  STL [R1+0x7cc], R99 ;  /* 0x0007cc6301007387 */ /* 0x000fe80000100800 */
[----:B------:R-:W-:Y:S04]  /*8400*/  STL [R1+0x7c8], R98 ;  /* 0x0007c86201007387 */ /* 0x000fe80000100800 */
[----:B------:R-:W-:Y:S04]  /*8410*/  STL [R1+0x7c4], R96 ;  /* 0x0007c46001007387 */ /* 0x000fe80000100800 */
[----:B------:R2:W-:Y:S01]  /*8420*/  LDGSTS.E [R250+0x30004], desc[UR10][R214.64], !P4 ;  /* 0x30004000d6fa7fae */ /* 0x0005e2000e12184a */
[----:B------:R-:W-:-:S02]  /*8430*/  ISETP.GE.U32.AND P4, PT, R124, 0x7fffffc5, PT ;  /* 0x7fffffc57c00780c */ /* 0x000fc40003f86070 */
[----:B------:R-:W4:Y:S01]  /*8440*/  LDC R124, c[0x0][0x230] ;  /* 0x00008c00ff7c7b82 */ /* 0x000f220000000800 */
[----:B------:R-:W-:Y:S04]  /*8450*/  STL [R1+0x7c0], R95 ;  /* 0x0007c05f01007387 */ /* 0x000fe80000100800 */
[----:B------:R-:W-:Y:S01]  /*8460*/  LDGSTS.E [R250+0x30008], desc[UR10][R204.64], !P3 ;  /* 0x30008000ccfa7fae */ /* 0x000fe2000d92184a */
[----:B------:R-:W-:Y:S01]  /*8470*/  ISETP.GE.U32.AND P3, PT, R123, 0x7fffffc4, PT ;  /* 0x7fffffc47b00780c */ /* 0x000fe20003f66070 */
[----:B-1----:R-:W-:Y:S02]  /*8480*/  VIADD R123, R128, 0xffffffe1 ;  /* 0xffffffe1807b7836 */ /* 0x002fe40000000000 */
[----:B------:R-:W-:Y:S01]  /*8490*/  STL [R1+0x7bc], R94 ;  /* 0x0007bc5e01007387 */ /* 0x000fe20000100800 */
[----:B------:R-:W-:-:S03]  /*84a0*/  IMAD R128, R43, UR7, RZ ;  /* 0x000000072b807c24 */ /* 0x000fc6000f8e02ff */
[----:B------:R-:W-:Y:S01]  /*84b0*/  LDGSTS.E [R250+0x3000c], desc[UR10][R210.64], !P5 ;  /* 0x3000c000d2fa7fae */ /* 0x000fe2000e92184a */
[----:B------:R-:W-:Y:S01]  /*84c0*/  ISETP.GE.U32.AND P5, PT, R3, 0x7fffffc3, PT ;  /* 0x7fffffc30300780c */ /* 0x000fe20003fa6070 */
[----:B------:R-:W-:Y:S02]  /*84d0*/  VIADD R3, R131, 0xffffffe0 ;  /* 0xffffffe083037836 */ /* 0x000fe40000000000 */
[----:B------:R-:W-:Y:S01]  /*84e0*/  STL [R1+0x7b8], R92 ;  /* 0x0007b85c01007387 */ /* 0x000fe20000100800 */
[----:B------:R-:W-:-:S03]  /*84f0*/  IMAD R131, R39, UR7, RZ ;  /* 0x0000000727837c24 */ /* 0x000fc6000f8e02ff */
[----:B------:R-:W-:Y:S01]  /*8500*/  STL [R1+0x7b0], R91 ;  /* 0x0007b05b01007387 */ /* 0x000fe20000100800 */
[----:B----4-:R-:W-:-:S03]  /*8510*/  VIADD R124, R124, 0xffffffdf ;  /* 0xffffffdf7c7c7836 */ /* 0x010fc60000000000 */
[----:B------:R-:W-:Y:S04]  /*8520*/  STL [R1+0x7ac], R150 ;  /* 0x0007ac9601007387 */ /* 0x000fe80000100800 */
[----:B------:R-:W-:Y:S04]  /*8530*/  STL [R1+0x7a8], R148 ;  /* 0x0007a89401007387 */ /* 0x000fe80000100800 */
[----:B------:R-:W-:Y:S01]  /*8540*/  LDGSTS.E [R246+0x30000], desc[UR10][R212.64], !P6 ;  /* 0x30000000d4f67fae */ /* 0x000fe2000f12184a */
[----:B------:R-:W-:Y:S01]  /*8550*/  ISETP.GE.U32.AND P6, PT, R123, 0x7fffffc2, PT ;  /* 0x7fffffc27b00780c */ /* 0x000fe20003fc6070 */
[----:B---3--:R-:W-:-:S02]  /*8560*/  VIADD R123, R126, 0xffffffde ;  /* 0xffffffde7e7b7836 */ /* 0x008fc40000000000 */
[----:B------:R-:W-:Y:S01]  /*8570*/  STL [R1+0x7a4], R87 ;  /* 0x0007a45701007387 */ /* 0x000fe20000100800 */
[----:B------:R-:W-:-:S03]  /*8580*/  IMAD R126, R46, UR7, RZ ;  /* 0x000000072e7e7c24 */ /* 0x000fc6000f8e02ff */
[----:B------:R-:W-:Y:S01]  /*8590*/  LDGSTS.E [R246+0x30004], desc[UR10][R192.64], !P2 ;  /* 0x30004000c0f67fae */ /* 0x000fe2000d12184a */
[----:B------:R-:W-:-:S03]  /*85a0*/  ISETP.GE.U32.AND P2, PT, R3, 0x7fffffc1, PT ;  /* 0x7fffffc10300780c */ /* 0x000fc60003f46070 */
[----:B------:R-:W-:Y:S04]  /*85b0*/  STL [R1+0x7a0], R147 ;  /* 0x0007a09301007387 */ /* 0x000fe80000100800 */
[----:B------:R-:W-:Y:S01]  /*85c0*/  LDGSTS.E [R246+0x30008], desc[UR10][R196.64], !P0 ;  /* 0x30008000c4f67fae */ /* 0x000fe2000c12184a */
[----:B------:R-:W-:Y:S01]  /*85d0*/  ISETP.GE.AND P0, PT, R135, R3, PT ;  /* 0x000000038700720c */ /* 0x000fe20003f06270 */
[----:B------:R-:W-:Y:S02]  /*85e0*/  VIADD R3, R0, UR5 ;  /* 0x0000000500037c36 */ /* 0x000fe40008000000 */
[----:B------:R-:W-:Y:S01]  /*85f0*/  STL [R1+0x79c], R146 ;  /* 0x00079c9201007387 */ /* 0x000fe20000100800 */
[----:B------:R-:W-:Y:S02]  /*8600*/  IMAD.MOV.U32 R0, RZ, RZ, R8 ;  /* 0x000000ffff007224 */ /* 0x000fe400078e0008 */
[----:B------:R-:W-:Y:S01]  /*8610*/  IMAD R8, R73, UR7, RZ ;  /* 0x0000000749087c24 */ /* 0x000fe2000f8e02ff */
[----:B------:R-:W-:Y:S01]  /*8620*/  STL [R1+0x798], R83 ;  /* 0x0007985301007387 */ /* 0x000fe20000100800 */
[----:B------:R-:W-:-:S03]  /*8630*/  IMAD R135, R47, UR7, RZ ;  /* 0x000000072f877c24 */ /* 0x000fc6000f8e02ff */
        /* <DEDUP_REMOVED lines=21> */
[----:B------:R-:W-:Y:S01]  /*8790*/  ISETP.GE.U32.AND P4, PT, R124, 0x7fffffc0, PT ;  /* 0x7fffffc07c00780c */ /* 0x000fe20003f86070 */
[----:B------:R-:W-:-:S02]  /*87a0*/  IMAD R124, R48, UR7, RZ ;  /* 0x00000007307c7c24 */ /* 0x000fc4000f8e02ff */
        /* <DEDUP_REMOVED lines=12> */
[----:B------:R1:W-:Y:S01]  /*8870*/  LDGSTS.E [R3+0x30004], desc[UR10][R4.64], !P5 ;  /* 0x3000400004037fae */ /* 0x0003e2000e92184a */
[----:B------:R-:W-:-:S03]  /*8880*/  LEA R154, P5, R122, R184, 0x2 ;  /* 0x000000b87a9a7211 */ /* 0x000fc600078a10ff */
[----:B------:R-:W-:Y:S01]  /*8890*/  STL [R1+0x720], R126 ;  /* 0x0007207e01007387 */ /* 0x000fe20000100800 */
[----:B------:R-:W-:Y:S01]  /*88a0*/  LEA.HI.X.SX32 R155, R122, R2, 0x2, P5 ;  /* 0x000000027a9b7211 */ /* 0x000fe200028f16ff */
[----:B------:R-:W-:Y:S02]  /*88b0*/  IMAD R122, R45, UR7, RZ ;  /* 0x000000072d7a7c24 */ /* 0x000fe4000f8e02ff */
[----:B------:R-:W-:Y:S04]  /*88c0*/  STL [R1+0x71c], R134 ;  /* 0x00071c8601007387 */ /* 0x000fe80000100800 */
[----:B------:R3:W-:Y:S01]  /*88d0*/  LDGSTS.E [R3+0x30008], desc[UR10][R188.64], !P6 ;  /* 0x30008000bc037fae */ /* 0x0007e2000f12184a */
[----:B--2---:R-:W-:-:S03]  /*88e0*/  LEA R214, P6, R120, R184, 0x2 ;  /* 0x000000b878d67211 */ /* 0x004fc600078c10ff */
[----:B------:R-:W-:Y:S01]  /*88f0*/  STL [R1+0x718], R128 ;  /* 0x0007188001007387 */ /* 0x000fe20000100800 */
[----:B------:R-:W-:Y:S01]  /*8900*/  LEA.HI.X.SX32 R215, R120, R2, 0x2, P6 ;  /* 0x0000000278d77211 */ /* 0x000fe200030f16ff */
[----:B------:R-:W-:Y:S01]  /*8910*/  IMAD R120, R41, UR7, RZ ;  /* 0x0000000729787c24 */ /* 0x000fe2000f8e02ff */
[C---:B------:R-:W-:Y:S01]  /*8920*/  LEA R198, P6, R118.reuse, R184, 0x2 ;  /* 0x000000b876c67211 */ /* 0x040fe200078c10ff */
[----:B------:R-:W-:Y:S03]  /*8930*/  STL [R1+0x714], R132 ;  /* 0x0007148401007387 */ /* 0x000fe60000100800 */
[----:B------:R-:W-:Y:S01]  /*8940*/  LEA.HI.X.SX32 R199, R118, R2, 0x2, P6 ;  /* 0x0000000276c77211 */ /* 0x000fe200030f16ff */
[----:B------:R1:W-:Y:S01]  /*8950*/  STL.64 [R1+0x1940], R4 ;  /* 0x0019400401007387 */ /* 0x0003e20000100a00 */
[----:B------:R-:W-:Y:S01]  /*8960*/  LEA R208, P6, R115, R184, 0x2 ;  /* 0x000000b873d07211 */ /* 0x000fe200078c10ff */
[----:B------:R-:W-:-:S02]  /*8970*/  IMAD R118, R37, UR7, RZ ;  /* 0x0000000725767c24 */ /* 0x000fc4000f8e02ff */
[----:B------:R-:W-:Y:S01]  /*8980*/  STL [R1+0x710], R130 ;  /* 0x0007108201007387 */ /* 0x000fe20000100800 */
[----:B------:R-:W-:Y:S02]  /*8990*/  LEA.HI.X.SX32 R209, R115, R2, 0x2, P6 ;  /* 0x0000000273d17211 */ /* 0x000fe400030f16ff */
[C---:B------:R-:W-:Y:S01]  /*89a0*/  LEA R200, P6, R112.reuse, R184, 0x2 ;  /* 0x000000b870c87211 */ /* 0x040fe200078c10ff */
[----:B------:R-:W-:Y:S03]  /*89b0*/  STL [R1+0x70c], R131 ;  /* 0x00070c8301007387 */ /* 0x000fe60000100800 */
[----:B------:R-:W-:Y:S01]  /*89c0*/  LEA.HI.X.SX32 R201, R112, R2, 0x2, P6 ;  /* 0x0000000270c97211 */ /* 0x000fe200030f16ff */
[----:B------:R-:W-:Y:S01]  /*89d0*/  STL.64 [R1+0x1948], R188 ;  /* 0x001948bc01007387 */ /* 0x000fe20000100a00 */
[-C--:B-1----:R-:W-:Y:S01]  /*89e0*/  LEA R4, P5, R119, R184.reuse, 0x2 ;  /* 0x000000b877047211 */ /* 0x082fe200078a10ff */
[----:B------:R-:W-:Y:S01]  /*89f0*/  IMAD R112, R25, UR7, RZ ;  /* 0x0000000719707c24 */ /* 0x000fe2000f8e02ff */
[----:B------:R-:W-:Y:S01]  /*8a00*/  LEA R216, P6, R110, R184, 0x2 ;  /* 0x000000b86ed87211 */ /* 0x000fe200078c10ff */
[----:B------:R-:W-:Y:S01]  /*8a10*/  STL [R1+0x708], R123 ;  /* 0x0007087b01007387 */ /* 0x000fe20000100800 */
[----:B------:R-:W-:-:S02]  /*8a20*/  LEA.HI.X.SX32 R5, R119, R2, 0x2, P5 ;  /* 0x0000000277057211 */ /* 0x000fc400028f16ff */
[----:B------:R-:W-:Y:S01]  /*8a30*/  LEA.HI.X.SX32 R217, R110, R2, 0x2, P6 ;  /* 0x000000026ed97211 */ /* 0x000fe200030f16ff */
[----:B------:R1:W-:Y:S01]  /*8a40*/  STL.64 [R1+0x138], R154 ;  /* 0x0001389a01007387 */ /* 0x0003e20000100a00 */
[----:B------:R-:W-:Y:S01]  /*8a50*/  LEA R202, P6, R107, R184, 0x2 ;  /* 0x000000b86bca7211 */ /* 0x000fe200078c10ff */
[----:B------:R-:W-:Y:S02]  /*8a60*/  IMAD R110, R21, UR7, RZ ;  /* 0x00000007156e7c24 */ /* 0x000fe4000f8e02ff */
[----:B------:R-:W-:Y:S01]  /*8a70*/  STL.64 [R1+0x130], R214 ;  /* 0x000130d601007387 */ /* 0x000fe20000100a00 */
[----:B------:R-:W-:Y:S02]  /*8a80*/  LEA.HI.X.SX32 R203, R107, R2, 0x2, P6 ;  /* 0x000000026bcb7211 */ /* 0x000fe400030f16ff */
[C---:B------:R-:W-:Y:S01]  /*8a90*/  LEA R248, P6, R104.reuse, R184, 0x2 ;  /* 0x000000b868f87211 */ /* 0x040fe200078c10ff */
[----:B------:R-:W-:Y:S03]  /*8aa0*/  STL.64 [R1+0x1950], R214 ;  /* 0x001950d601007387 */ /* 0x000fe60000100a00 */
[----:B------:R-:W-:Y:S01]  /*8ab0*/  LEA.HI.X.SX32 R249, R104, R2, 0x2, P6 ;  /* 0x0000000268f97211 */ /* 0x000fe200030f16ff */
[----:B------:R-:W-:Y:S01]  /*8ac0*/  STL [R1+0x704], R68 ;  /* 0x0007044401007387 */ /* 0x000fe20000100800 */
[----:B------:R-:W-:Y:S01]  /*8ad0*/  LEA R224, P6, R102, R184, 0x2 ;  /* 0x000000b866e07211 */ /* 0x000fe200078c10ff */
[----:B------:R-:W-:-:S02]  /*8ae0*/  IMAD R104, R10, UR7, RZ ;  /* 0x000000070a687c24 */ /* 0x000fc4000f8e02ff */
[----:B------:R2:W-:Y:S01]  /*8af0*/  STL.64 [R1+0x128], R4 ;  /* 0x0001280401007387 */ /* 0x0005e20000100a00 */
[----:B------:R-:W-:Y:S01]  /*8b00*/  LEA.HI.X.SX32 R225, R102, R2, 0x2, P6 ;  /* 0x0000000266e17211 */ /* 0x000fe200030f16ff */
[----:B------:R-:W-:Y:S01]  /*8b10*/  IMAD R102, R12, UR7, RZ ;  /* 0x000000070c667c24 */ /* 0x000fe2000f8e02ff */
[----:B------:R-:W-:Y:S01]  /*8b20*/  LEA R206, P6, R99, R184, 0x2 ;  /* 0x000000b863ce7211 */ /* 0x000fe200078c10ff */
[----:B------:R-:W-:Y:S01]  /*8b30*/  STL.64 [R1+0x120], R198 ;  /* 0x000120c601007387 */ /* 0x000fe20000100a00 */
[----:B-1----:R-:W-:Y:S02]  /*8b40*/  IMAD R154, R109, UR7, RZ ;  /* 0x000000076d9a7c24 */ /* 0x002fe4000f8e02ff */
[----:B------:R-:W-:Y:S01]  /*8b50*/  LEA.HI.X.SX32 R207, R99, R2, 0x2, P6 ;  /* 0x0000000263cf7211 */ /* 0x000fe200030f16ff */
[----:B------:R-:W-:Y:S01]  /*8b60*/  STL.64 [R1+0x1958], R198 ;  /* 0x001958c601007387 */ /* 0x000fe20000100a00 */
[-C--:B------:R-:W-:Y:S02]  /*8b70*/  LEA R228, P6, R96, R184.reuse, 0x2 ;  /* 0x000000b860e47211 */ /* 0x080fe400078c10ff */
[----:B--2---:R-:W-:Y:S01]  /*8b80*/  LEA R4, P5, R116, R184, 0x2 ;  /* 0x000000b874047211 */ /* 0x004fe200078a10ff */
[----:B------:R-:W-:Y:S01]  /*8b90*/  STL [R1+0x700], R70 ;  /* 0x0007004601007387 */ /* 0x000fe20000100800 */
[-C--:B------:R-:W-:Y:S01]  /*8ba0*/  LEA.HI.X.SX32 R229, R96, R2.reuse, 0x2, P6 ;  /* 0x0000000260e57211 */ /* 0x080fe200030f16ff */
[----:B------:R-:W-:Y:S01]  /*8bb0*/  IMAD R96, R18, UR7, RZ ;  /* 0x0000000712607c24 */ /* 0x000fe2000f8e02ff */
[----:B------:R-:W-:Y:S01]  /*8bc0*/  LEA.HI.X.SX32 R5, R116, R2, 0x2, P5 ;  /* 0x0000000274057211 */ /* 0x000fe200028f16ff */
[----:B------:R-:W-:Y:S01]  /*8bd0*/  IMAD R116, R33, UR7, RZ ;  /* 0x0000000721747c24 */ /* 0x000fe2000f8e02ff */
[----:B------:R-:W-:-:S03]  /*8be0*/  LEA R222, P6, R94, R184, 0x2 ;  /* 0x000000b85ede7211 */ /* 0x000fc600078c10ff */
[----:B------:R1:W-:Y:S01]  /*8bf0*/  STL.64 [R1+0x118], R4 ;  /* 0x0001180401007387 */ /* 0x0003e20000100a00 */
[----:B------:R-:W-:Y:S01]  /*8c00*/  LEA.HI.X.SX32 R223, R94, R2, 0x2, P6 ;  /* 0x000000025edf7211 */ /* 0x000fe200030f16ff */
[----:B------:R-:W-:Y:S01]  /*8c10*/  IMAD R94, R19, UR7, RZ ;  /* 0x00000007135e7c24 */ /* 0x000fe2000f8e02ff */
[C---:B------:R-:W-:Y:S01]  /*8c20*/  LEA R218, P6, R91.reuse, R184, 0x2 ;  /* 0x000000b85bda7211 */ /* 0x040fe200078c10ff */
[----:B------:R-:W-:Y:S03]  /*8c30*/  STL.64 [R1+0x110], R208 ;  /* 0x000110d001007387 */ /* 0x000fe60000100a00 */
[----:B------:R-:W-:Y:S01]  /*8c40*/  LEA.HI.X.SX32 R219, R91, R2, 0x2, P6 ;  /* 0x000000025bdb7211 */ /* 0x000fe200030f16ff */
[----:B------:R-:W-:Y:S01]  /*8c50*/  STL.64 [R1+0x1960], R208 ;  /* 0x001960d001007387 */ /* 0x000fe20000100a00 */
[-C--:B------:R-:W-:Y:S02]  /*8c60*/  LEA R230, P6, R148, R184.reuse, 0x2 ;  /* 0x000000b894e67211 */ /* 0x080fe400078c10ff */
[----:B-1----:R-:W-:Y:S01]  /*8c70*/  LEA R4, P5, R114, R184, 0x2 ;  /* 0x000000b872047211 */ /* 0x002fe200078a10ff */
[----:B------:R-:W-:Y:S01]  /*8c80*/  STL [R1+0x6fc], R72 ;  /* 0x0006fc4801007387 */ /* 0x000fe20000100800 */
[-C--:B------:R-:W-:Y:S01]  /*8c90*/  LEA.HI.X.SX32 R231, R148, R2.reuse, 0x2, P6 ;  /* 0x0000000294e77211 */ /* 0x080fe200030f16ff */
[----:B------:R-:W-:Y:S01]  /*8ca0*/  IMAD R148, R97, UR7, RZ ;  /* 0x0000000761947c24 */ /* 0x000fe2000f8e02ff */
[----:B------:R-:W-:Y:S01]  /*8cb0*/  LEA.HI.X.SX32 R5, R114, R2, 0x2, P5 ;  /* 0x0000000272057211 */ /* 0x000fe200028f16ff */
[----:B------:R-:W-:Y:S01]  /*8cc0*/  IMAD R114, R29, UR7, RZ ;  /* 0x000000071d727c24 */ /* 0x000fe2000f8e02ff */
[----:B------:R-:W-:-:S03]  /*8cd0*/  LEA R220, P6, R147, R184, 0x2 ;  /* 0x000000b893dc7211 */ /* 0x000fc600078c10ff */
[----:B------:R1:W-:Y:S01]  /*8ce0*/  STL.64 [R1+0x108], R4 ;  /* 0x0001080401007387 */ /* 0x0003e20000100a00 */
[----:B------:R-:W-:Y:S02]  /*8cf0*/  LEA.HI.X.SX32 R221, R147, R2, 0x2, P6 ;  /* 0x0000000293dd7211 */ /* 0x000fe400030f16ff */
[C---:B------:R-:W-:Y:S01]  /*8d00*/  LEA R238, P6, R83.reuse, R184, 0x2 ;  /* 0x000000b853ee7211 */ /* 0x040fe200078c10ff */
[----:B------:R-:W-:Y:S03]  /*8d10*/  STL.64 [R1+0x100], R200 ;  /* 0x000100c801007387 */ /* 0x000fe60000100a00 */
[----:B------:R-:W-:Y:S01]  /*8d20*/  LEA.HI.X.SX32 R239, R83, R2, 0x2, P6 ;  /* 0x0000000253ef7211 */ /* 0x000fe200030f16ff */
[----:B------:R2:W-:Y:S01]  /*8d30*/  STL.64 [R1+0x1968], R200 ;  /* 0x001968c801007387 */ /* 0x0005e20000100a00 */
[-C--:B------:R-:W-:Y:S02]  /*8d40*/  LEA R226, P6, R143, R184.reuse, 0x2 ;  /* 0x000000b88fe27211 */ /* 0x080fe400078c10ff */
[----:B-1----:R-:W-:Y:S01]  /*8d50*/  LEA R4, P5, R111, R184, 0x2 ;  /* 0x000000b86f047211 */ /* 0x002fe200078a10ff */
[----:B------:R-:W-:Y:S01]  /*8d60*/  STL [R1+0x6f8], R74 ;  /* 0x0006f84a01007387 */ /* 0x000fe20000100800 */
[----:B------:R-:W-:-:S02]  /*8d70*/  LEA.HI.X.SX32 R227, R143, R2, 0x2, P6 ;  /* 0x000000028fe37211 */ /* 0x000fc400030f16ff */
[----:B------:R-:W-:Y:S02]  /*8d80*/  LEA.HI.X.SX32 R5, R111, R2, 0x2, P5 ;  /* 0x000000026f057211 */ /* 0x000fe400028f16ff */
[-C--:B------:R-:W-:Y:S02]  /*8d90*/  LEA R236, P6, R142, R184.reuse, 0x2 ;  /* 0x000000b88eec7211 */ /* 0x080fe400078c10ff */
[----:B--2---:R-:W-:Y:S01]  /*8da0*/  LEA R200, P5, R108, R184, 0x2 ;  /* 0x000000b86cc87211 */ /* 0x004fe200078a10ff */
[----:B------:R1:W-:Y:S01]  /*8db0*/  STL.64 [R1+0xf8], R4 ;  /* 0x0000f80401007387 */ /* 0x0003e20000100a00 */
[-C--:B------:R-:W-:Y:S02]  /*8dc0*/  LEA.HI.X.SX32 R237, R142, R2.reuse, 0x2, P6 ;  /* 0x000000028eed7211 */ /* 0x080fe400030f16ff */
[----:B------:R-:W-:Y:S01]  /*8dd0*/  LEA.HI.X.SX32 R201, R108, R2, 0x2, P5 ;  /* 0x000000026cc97211 */ /* 0x000fe200028f16ff */
[----:B------:R-:W-:Y:S01]  /*8de0*/  IMAD R108, R17, UR7, RZ ;  /* 0x00000007116c7c24 */ /* 0x000fe2000f8e02ff */
[-C--:B------:R-:W-:Y:S01]  /*8df0*/  LEA R208, P5, R106, R184.reuse, 0x2 ;  /* 0x000000b86ad07211 */ /* 0x080fe200078a10ff */
[----:B------:R-:W-:Y:S01]  /*8e00*/  STL.64 [R1+0xf0], R216 ;  /* 0x0000f0d801007387 */ /* 0x000fe20000100a00 */
[----:B------:R-:W-:-:S02]  /*8e10*/  LEA R234, P6, R75, R184, 0x2 ;  /* 0x000000b84bea7211 */ /* 0x000fc400078c10ff */
[----:B------:R-:W-:Y:S01]  /*8e20*/  LEA.HI.X.SX32 R209, R106, R2, 0x2, P5 ;  /* 0x000000026ad17211 */ /* 0x000fe200028f16ff */
[----:B------:R-:W-:Y:S01]  /*8e30*/  IMAD R106, R11, UR7, RZ ;  /* 0x000000070b6a7c24 */ /* 0x000fe2000f8e02ff */
[----:B------:R-:W-:Y:S01]  /*8e40*/  LEA R198, P5, R103, R184, 0x2 ;  /* 0x000000b867c67211 */ /* 0x000fe200078a10ff */
[----:B------:R-:W-:Y:S01]  /*8e50*/  STL.64 [R1+0x1970], R216 ;  /* 0x001970d801007387 */ /* 0x000fe20000100a00 */
[-C--:B------:R-:W-:Y:S02]  /*8e60*/  LEA.HI.X.SX32 R235, R75, R2.reuse, 0x2, P6 ;  /* 0x000000024beb7211 */ /* 0x080fe400030f16ff */
[----:B------:R-:W-:Y:S01]  /*8e70*/  LEA.HI.X.SX32 R199, R103, R2, 0x2, P5 ;  /* 0x0000000267c77211 */ /* 0x000fe200028f16ff */
[----:B------:R-:W-:Y:S01]  /*8e80*/  STL [R1+0x6f4], R76 ;  /* 0x0006f44c01007387 */ /* 0x000fe20000100800 */
[-C--:B------:R-:W-:Y:S02]  /*8e90*/  LEA R214, P5, R100, R184.reuse, 0x2 ;  /* 0x000000b864d67211 */ /* 0x080fe400078a10ff */
[----:B------:R-:W-:Y:S01]  /*8ea0*/  LEA R232, P6, R8, R184, 0x2 ;  /* 0x000000b808e87211 */ /* 0x000fe200078c10ff */
[----:B------:R-:W-:Y:S01]  /*8eb0*/  STL.64 [R1+0xe8], R200 ;  /* 0x0000e8c801007387 */ /* 0x000fe20000100a00 */
[----:B------:R-:W-:Y:S01]  /*8ec0*/  LEA.HI.X.SX32 R215, R100, R2, 0x2, P5 ;  /* 0x0000000264d77211 */ /* 0x000fe200028f16ff */
[----:B------:R-:W-:Y:S01]  /*8ed0*/  IMAD R100, R13, UR7, RZ ;  /* 0x000000070d647c24 */ /* 0x000fe2000f8e02ff */
[----:B---3--:R-:W-:Y:S01]  /*8ee0*/  LEA R188, P5, R98, R184, 0x2 ;  /* 0x000000b862bc7211 */ /* 0x008fe200078a10ff */
[----:B------:R-:W-:Y:S01]  /*8ef0*/  STL.64 [R1+0x1978], R200 ;  /* 0x001978c801007387 */ /* 0x000fe20000100a00 */
[----:B------:R-:W-:-:S02]  /*8f00*/  LEA.HI.X.SX32 R233, R8, R2, 0x2, P6 ;  /* 0x0000000208e97211 */ /* 0x000fc400030f16ff */
[----:B------:R-:W-:Y:S01]  /*8f10*/  LEA.HI.X.SX32 R189, R98, R2, 0x2, P5 ;  /* 0x0000000262bd7211 */ /* 0x000fe200028f16ff */
[----:B------:R-:W-:Y:S01]  /*8f20*/  IMAD R98, R16, UR7, RZ ;  /* 0x0000000710627c24 */ /* 0x000fe2000f8e02ff */
[-C--:B-1----:R-:W-:Y:S01]  /*8f30*/  LEA R4, P5, R95, R184.reuse, 0x2 ;  /* 0x000000b85f047211 */ /* 0x082fe200078a10ff */
[----:B------:R-:W-:Y:S01]  /*8f40*/  STL.64 [R1+0xe0], R202 ;  /* 0x0000e0ca01007387 */ /* 0x000fe20000100a00 */
[----:B------:R-:W-:Y:S02]  /*8f50*/  LEA R8, P6, R71, R184, 0x2 ;  /* 0x000000b847087211 */ /* 0x000fe400078c10ff */
[----:B------:R-:W-:Y:S01]  /*8f60*/  LEA.HI.X.SX32 R5, R95, R2, 0x2, P5 ;  /* 0x000000025f057211 */ /* 0x000fe200028f16ff */
[----:B------:R-:W-:Y:S01]  /*8f70*/  STL.64 [R1+0x1980], R202 ;  /* 0x001980ca01007387 */ /* 0x000fe20000100a00 */
[----:B------:R-:W-:-:S03]  /*8f80*/  LEA R190, P5, R92, R184, 0x2 ;  /* 0x000000b85cbe7211 */ /* 0x000fc600078a10ff */
[----:B------:R1:W-:Y:S01]  /*8f90*/  STL [R1+0x6f0], R78 ;  /* 0x0006f04e01007387 */ /* 0x0003e20000100800 */
[----:B------:R-:W-:Y:S01]  /*8fa0*/  LEA.HI.X.SX32 R191, R92, R2, 0x2, P5 ;  /* 0x000000025cbf7211 */ /* 0x000fe200028f16ff */
[----:B------:R-:W-:Y:S01]  /*8fb0*/  IMAD R92, R20, UR7, RZ ;  /* 0x00000007145c7c24 */ /* 0x000fe2000f8e02ff */
[C---:B------:R-:W-:Y:S01]  /*8fc0*/  LEA R246, P5, R150.reuse, R184, 0x2 ;  /* 0x000000b896f67211 */ /* 0x040fe200078a10ff */
[----:B------:R-:W-:Y:S03]  /*8fd0*/  STL.64 [R1+0xd8], R208 ;  /* 0x0000d8d001007387 */ /* 0x000fe60000100a00 */
[----:B------:R-:W-:Y:S01]  /*8fe0*/  LEA.HI.X.SX32 R247, R150, R2, 0x2, P5 ;  /* 0x0000000296f77211 */ /* 0x000fe200028f16ff */
[----:B------:R-:W-:Y:S01]  /*8ff0*/  STL.64 [R1+0x1988], R208 ;  /* 0x001988d001007387 */ /* 0x000fe20000100a00 */
[----:B------:R-:W-:Y:S01]  /*9000*/  LEA R194, P5, R87, R184, 0x2 ;  /* 0x000000b857c27211 */ /* 0x000fe200078a10ff */
[----:B------:R-:W-:-:S02]  /*9010*/  IMAD R150, R101, UR7, RZ ;  /* 0x0000000765967c24 */ /* 0x000fc4000f8e02ff */
        /* <DEDUP_REMOVED lines=8> */
[----:B------:R-:W-:Y:S01]  /*90a0*/  STL.64 [R1+0xc8], R198 ;  /* 0x0000c8c601007387 */ /* 0x000fe20000100a00 */
[----:B------:R-:W-:Y:S01]  /*90b0*/  LEA.HI.X.SX32 R193, R144, R2, 0x2, P5 ;  /* 0x0000000290c17211 */ /* 0x000fe200028f16ff */
[----:B------:R-:W-:Y:S01]  /*90c0*/  IMAD R144, R89, UR7, RZ ;  /* 0x0000000759907c24 */ /* 0x000fe2000f8e02ff */
[C---:B------:R-:W-:Y:S01]  /*90d0*/  LEA R212, P5, R79.reuse, R184, 0x2 ;  /* 0x000000b84fd47211 */ /* 0x040fe200078a10ff */
[----:B------:R-:W-:Y:S03]  /*90e0*/  STL.64 [R1+0x1998], R198 ;  /* 0x001998c601007387 */ /* 0x000fe60000100a00 */
        /* <DEDUP_REMOVED lines=10> */
[----:B------:R-:W-:Y:S02]  /*9190*/  LEA R204, P5, R139, R184, 0x2 ;  /* 0x000000b88bcc7211 */ /* 0x000fe400078a10ff */
[-C--:B------:R-:W-:Y:S01]  /*91a0*/  LEA.HI.X.SX32 R9, R71, R2.reuse, 0x2, P6 ;  /* 0x0000000247097211 */ /* 0x080fe200030f16ff */
[----:B------:R-:W-:Y:S01]  /*91b0*/  STL [R1+0x6e4], R84 ;  /* 0x0006e45401007387 */ /* 0x000fe20000100800 */
[----:B------:R-:W-:-:S02]  /*91c0*/  LEA.HI.X.SX32 R205, R139, R2, 0x2, P5 ;  /* 0x000000028bcd7211 */ /* 0x000fc400028f16ff */
[CC--:B------:R-:W-:Y:S01]  /*91d0*/  LEA R10, P5, R138.reuse, R184.reuse, 0x2 ;  /* 0x000000b88a0a7211 */ /* 0x0c0fe200078a10ff */
[----:B------:R-:W-:Y:S01]  /*91e0*/  STL.64 [R1+0xa8], R188 ;  /* 0x0000a8bc01007387 */ /* 0x000fe20000100a00 */
[C---:B------:R-:W-:Y:S02]  /*91f0*/  LEA R12, P6, R69.reuse, R184, 0x2 ;  /* 0x000000b8450c7211 */ /* 0x040fe400078c10ff */
[-C--:B------:R-:W-:Y:S01]  /*9200*/  LEA.HI.X.SX32 R11, R138, R2.reuse, 0x2, P5 ;  /* 0x000000028a0b7211 */ /* 0x080fe200028f16ff */
[----:B------:R-:W-:Y:S01]  /*9210*/  STL.64 [R1+0xa0], R228 ;  /* 0x0000a0e401007387 */ /* 0x000fe20000100a00 */
[----:B------:R-:W-:Y:S01]  /*9220*/  LEA.HI.X.SX32 R13, R69, R2, 0x2, P6 ;  /* 0x00000002450d7211 */ /* 0x000fe200030f16ff */
[----:B------:R-:W-:Y:S01]  /*9230*/  IMAD R138, R77, UR7, RZ ;  /* 0x000000074d8a7c24 */ /* 0x000fe2000f8e02ff */
[-C--:B------:R-:W-:Y:S01]  /*9240*/  LEA R16, P5, R136, R184.reuse, 0x2 ;  /* 0x000000b888107211 */ /* 0x080fe200078a10ff */
[----:B------:R3:W-:Y:S01]  /*9250*/  STL [R1+0x6e0], R86 ;  /* 0x0006e05601007387 */ /* 0x0007e20000100800 */
[----:B------:R-:W-:-:S02]  /*9260*/  LEA R18, P6, R67, R184, 0x2 ;  /* 0x000000b843127211 */ /* 0x000fc400078c10ff */
[-C--:B------:R-:W-:Y:S01]  /*9270*/  LEA.HI.X.SX32 R17, R136, R2.reuse, 0x2, P5 ;  /* 0x0000000288117211 */ /* 0x080fe200028f16ff */
[----:B------:R-:W-:Y:S01]  /*9280*/  STL.64 [R1+0x98], R4 ;  /* 0x0000980401007387 */ /* 0x000fe20000100a00 */
[----:B------:R-:W-:Y:S01]  /*9290*/  LEA.HI.X.SX32 R19, R67, R2, 0x2, P6 ;  /* 0x0000000243137211 */ /* 0x000fe200030f16ff */
[----:B------:R-:W-:Y:S01]  /*92a0*/  IMAD R136, R7, UR7, RZ ;  /* 0x0000000707887c24 */ /* 0x000fe2000f8e02ff */
[-C--:B------:R-:W-:Y:S01]  /*92b0*/  LEA R20, P5, R66, R184.reuse, 0x2 ;  /* 0x000000b842147211 */ /* 0x080fe200078a10ff */
[----:B------:R-:W-:Y:S01]  /*92c0*/  STL.64 [R1+0x90], R222 ;  /* 0x000090de01007387 */ /* 0x000fe20000100a00 */
[----:B------:R-:W-:Y:S01]  /*92d0*/  LEA R22, P6, R64, R184, 0x2 ;  /* 0x000000b840167211 */ /* 0x000fe200078c10ff */
[----:B------:R-:W-:Y:S01]  /*92e0*/  IMAD R7, R133, UR7, RZ ;  /* 0x0000000785077c24 */ /* 0x000fe2000f8e02ff */
        /* <DEDUP_REMOVED lines=8> */
[----:B------:R-:W-:Y:S02]  /*9370*/  LEA.HI.X.SX32 R27, R62, R2, 0x2, P6 ;  /* 0x000000023e1b7211 */ /* 0x000fe400030f16ff */
[-C--:B------:R-:W-:Y:S01]  /*9380*/  LEA R28, P5, R60, R184.reuse, 0x2 ;  /* 0x000000b83c1c7211 */ /* 0x080fe200078a10ff */
[----:B------:R4:W-:Y:S01]  /*9390*/  STL [R1+0x6d8], R90 ;  /* 0x0006d85a01007387 */ /* 0x0009e20000100800 */
[----:B------:R-:W-:-:S02]  /*93a0*/  LEA R30, P6, R59, R184, 0x2 ;  /* 0x000000b83b1e7211 */ /* 0x000fc400078c10ff */
[-C--:B------:R-:W-:Y:S01]  /*93b0*/  LEA.HI.X.SX32 R29, R60, R2.reuse, 0x2, P5 ;  /* 0x000000023c1d7211 */ /* 0x080fe200028f16ff */
[----:B------:R-:W-:Y:S01]  /*93c0*/  STL.64 [R1+0x78], R246 ;  /* 0x000078f601007387 */ /* 0x000fe20000100a00 */
[----:B------:R-:W-:Y:S02]  /*93d0*/  LEA.HI.X.SX32 R31, R59, R2, 0x2, P6 ;  /* 0x000000023b1f7211 */ /* 0x000fe400030f16ff */
[-C--:B------:R-:W-:Y:S01]  /*93e0*/  LEA R32, P5, R58, R184.reuse, 0x2 ;  /* 0x000000b83a207211 */ /* 0x080fe200078a10ff */
        /* <DEDUP_REMOVED lines=22> */
[----:B------:R-:W-:Y:S01]  /*9550*/  LEA.HI.X.SX32 R47, R124, R2, 0x2, P6 ;  /* 0x000000027c2f7211 */ /* 0x000fe200030f16ff */
[----:B------:R-:W-:Y:S01]  /*9560*/  IMAD R124, R49, UR7, RZ ;  /* 0x00000007317c7c24 */ /* 0x000fe2000f8e02ff */
[-C--:B------:R-:W-:Y:S01]  /*9570*/  LEA R50, P6, R126, R184.reuse, 0x2 ;  /* 0x000000b87e327211 */ /* 0x080fe200078c10ff */
[----:B------:R-:W-:Y:S01]  /*9580*/  STL.64 [R1+0x48], R192 ;  /* 0x000048c001007387 */ /* 0x000fe20000100a00 */
[----:B------:R-:W-:-:S02]  /*9590*/  LEA R48, P5, R135, R184, 0x2 ;  /* 0x000000b887307211 */ /* 0x000fc400078a10ff */
[----:B------:R-:W-:Y:S01]  /*95a0*/  LEA.HI.X.SX32 R51, R126, R2, 0x2, P6 ;  /* 0x000000027e337211 */ /* 0x000fe200030f16ff */
[----:B------:R-:W-:Y:S01]  /*95b0*/  STL.64 [R1+0x40], R226 ;  /* 0x000040e201007387 */ /* 0x000fe20000100a00 */
[C---:B------:R-:W-:Y:S01]  /*95c0*/  LEA R54, P6, R128.reuse, R184, 0x2 ;  /* 0x000000b880367211 */ /* 0x040fe200078c10ff */
[----:B------:R-:W-:Y:S01]  /*95d0*/  IMAD R126, R53, UR7, RZ ;  /* 0x00000007357e7c24 */ /* 0x000fe2000f8e02ff */
[-C--:B------:R-:W-:Y:S01]  /*95e0*/  LEA.HI.X.SX32 R49, R135, R2.reuse, 0x2, P5 ;  /* 0x0000000287317211 */ /* 0x080fe200028f16ff */
[----:B------:R4:W-:Y:S01]  /*95f0*/  STL [R1+0x6c8], R98 ;  /* 0x0006c86201007387 */ /* 0x0009e20000100800 */
[----:B------:R-:W-:Y:S01]  /*9600*/  LEA.HI.X.SX32 R55, R128, R2, 0x2, P6 ;  /* 0x0000000280377211 */ /* 0x000fe200030f16ff */
[----:B------:R-:W-:Y:S01]  /*9610*/  IMAD R128, R57, UR7, RZ ;  /* 0x0000000739807c24 */ /* 0x000fe2000f8e02ff */
[-C--:B------:R-:W-:Y:S01]  /*9620*/  LEA R58, P6, R130, R184.reuse, 0x2 ;  /* 0x000000b8823a7211 */ /* 0x080fe200078c10ff */
[----:B------:R-:W-:Y:S01]  /*9630*/  STL.64 [R1+0x38], R212 ;  /* 0x000038d401007387 */ /* 0x000fe20000100a00 */
[----:B------:R-:W-:-:S02]  /*9640*/  LEA R52, P5, R134, R184, 0x2 ;  /* 0x000000b886347211 */ /* 0x000fc400078a10ff */
[----:B------:R-:W-:Y:S01]  /*9650*/  LEA.HI.X.SX32 R59, R130, R2, 0x2, P6 ;  /* 0x00000002823b7211 */ /* 0x000fe200030f16ff */
[----:B------:R-:W-:Y:S01]  /*9660*/  STL.64 [R1+0x30], R236 ;  /* 0x000030ec01007387 */ /* 0x000fe20000100a00 */
[----:B------:R-:W-:Y:S01]  /*9670*/  LEA R62, P6, R123, R184, 0x2 ;  /* 0x000000b87b3e7211 */ /* 0x000fe200078c10ff */
[----:B------:R-:W-:Y:S01]  /*9680*/  IMAD R130, R61, UR7, RZ ;  /* 0x000000073d827c24 */ /* 0x000fe2000f8e02ff */
[-C--:B------:R-:W-:Y:S01]  /*9690*/  LEA.HI.X.SX32 R53, R134, R2.reuse, 0x2, P5 ;  /* 0x0000000286357211 */ /* 0x080fe200028f16ff */
[----:B------:R-:W-:Y:S01]  /*96a0*/  STL [R1+0x6c4], R100 ;  /* 0x0006c46401007387 */ /* 0x000fe20000100800 */
[----:B------:R-:W-:Y:S01]  /*96b0*/  LEA.HI.X.SX32 R63, R123, R2, 0x2, P6 ;  /* 0x000000027b3f7211 */ /* 0x000fe200030f16ff */
[----:B------:R-:W-:Y:S01]  /*96c0*/  IMAD R134, R15, UR7, RZ ;  /* 0x000000070f867c24 */ /* 0x000fe2000f8e02ff */
[-C--:B------:R-:W-:Y:S01]  /*96d0*/  LEA R66, P6, R70, R184.reuse, 0x2 ;  /* 0x000000b846427211 */ /* 0x080fe200078c10ff */
[----:B------:R-:W-:Y:S01]  /*96e0*/  STL.64 [R1+0x28], R250 ;  /* 0x000028fa01007387 */ /* 0x000fe20000100a00 */
[----:B------:R-:W-:Y:S01]  /*96f0*/  LEA R56, P5, R132, R184, 0x2 ;  /* 0x000000b884387211 */ /* 0x000fe200078a10ff */
[----:B------:R-:W-:Y:S01]  /*9700*/  IMAD R15, R85, UR7, RZ ;  /* 0x00000007550f7c24 */ /* 0x000fe2000f8e02ff */
[----:B------:R-:W-:Y:S01]  /*9710*/  LEA.HI.X.SX32 R67, R70, R2, 0x2, P6 ;  /* 0x0000000246437211 */ /* 0x000fe200030f16ff */
[----:B------:R-:W-:Y:S01]  /*9720*/  STL.64 [R1+0x20], R234 ;  /* 0x000020ea01007387 */ /* 0x000fe20000100a00 */
[----:B------:R-:W-:-:S02]  /*9730*/  LEA R70, P6, R74, R184, 0x2 ;  /* 0x000000b84a467211 */ /* 0x000fc400078c10ff */
[-C--:B------:R-:W-:Y:S01]  /*9740*/  LEA.HI.X.SX32 R57, R132, R2.reuse, 0x2, P5 ;  /* 0x0000000284397211 */ /* 0x080fe200028f16ff */
[----:B------:R4:W-:Y:S01]  /*9750*/  STL [R1+0x6c0], R102 ;  /* 0x0006c06601007387 */ /* 0x0009e20000100800 */
[----:B------:R-:W-:Y:S01]  /*9760*/  LEA.HI.X.SX32 R71, R74, R2, 0x2, P6 ;  /* 0x000000024a477211 */ /* 0x000fe200030f16ff */
[----:B------:R-:W-:Y:S01]  /*9770*/  IMAD R132, R65, UR7, RZ ;  /* 0x0000000741847c24 */ /* 0x000fe2000f8e02ff */
[CC--:B------:R-:W-:Y:S01]  /*9780*/  LEA R74, P6, R78.reuse, R184.reuse, 0x2 ;  /* 0x000000b84e4a7211 */ /* 0x0c0fe200078c10ff */
[----:B------:R-:W-:Y:S01]  /*9790*/  STL.64 [R1+0x18], R210 ;  /* 0x000018d201007387 */ /* 0x000fe20000100a00 */
[----:B------:R-:W-:Y:S02]  /*97a0*/  LEA R60, P5, R131, R184, 0x2 ;  /* 0x000000b8833c7211 */ /* 0x000fe400078a10ff */
[----:B------:R-:W-:Y:S01]  /*97b0*/  LEA.HI.X.SX32 R75, R78, R2, 0x2, P6 ;  /* 0x000000024e4b7211 */ /* 0x000fe200030f16ff */
[----:B------:R-:W-:Y:S01]  /*97c0*/  STL.64 [R1+0x10], R232 ;  /* 0x000010e801007387 */ /* 0x000fe20000100a00 */
[----:B-1----:R-:W-:-:S02]  /*97d0*/  LEA R78, P6, R82, R184, 0x2 ;  /* 0x000000b8524e7211 */ /* 0x002fc400078c10ff */
[-C--:B------:R-:W-:Y:S01]  /*97e0*/  LEA.HI.X.SX32 R61, R131, R2.reuse, 0x2, P5 ;  /* 0x00000002833d7211 */ /* 0x080fe200028f16ff */
[----:B------:R-:W-:Y:S01]  /*97f0*/  STL [R1+0x6bc], R104 ;  /* 0x0006bc6801007387 */ /* 0x000fe20000100800 */
[----:B------:R-:W-:Y:S02]  /*9800*/  LEA.HI.X.SX32 R79, R82, R2, 0x2, P6 ;  /* 0x00000002524f7211 */ /* 0x000fe400030f16ff */
[-C--:B--2---:R-:W-:Y:S01]  /*9810*/  LEA R82, P6, R86, R184.reuse, 0x2 ;  /* 0x000000b856527211 */ /* 0x084fe200078c10ff */
[----:B------:R-:W-:Y:S01]  /*9820*/  STL.64 [R1+0x8], R204 ;  /* 0x000008cc01007387 */ /* 0x000fe20000100a00 */
[----:B------:R-:W-:Y:S02]  /*9830*/  LEA R64, P5, R68, R184, 0x2 ;  /* 0x000000b844407211 */ /* 0x000fe400078a10ff */
[----:B------:R-:W-:Y:S01]  /*9840*/  LEA.HI.X.SX32 R83, R86, R2, 0x2, P6 ;  /* 0x0000000256537211 */ /* 0x000fe200030f16ff */
[----:B------:R-:W-:Y:S01]  /*9850*/  STL.64 [R1], R8 ;  /* 0x0000000801007387 */ /* 0x000fe20000100a00 */
[----:B---3--:R-:W-:-:S02]  /*9860*/  LEA R86, P6, R90, R184, 0x2 ;  /* 0x000000b85a567211 */ /* 0x008fc400078c10ff */
[-C--:B------:R-:W-:Y:S01]  /*9870*/  LEA.HI.X.SX32 R65, R68, R2.reuse, 0x2, P5 ;  /* 0x0000000244417211 */ /* 0x080fe200028f16ff */
[----:B------:R1:W-:Y:S01]  /*9880*/  STL [R1+0x6b8], R106 ;  /* 0x0006b86a01007387 */ /* 0x0003e20000100800 */
[----:B------:R-:W-:Y:S02]  /*9890*/  LEA.HI.X.SX32 R87, R90, R2, 0x2, P6 ;  /* 0x000000025a577211 */ /* 0x000fe400030f16ff */
[-C--:B----4-:R-:W-:Y:S01]  /*98a0*/  LEA R90, P6, R94, R184.reuse, 0x2 ;  /* 0x000000b85e5a7211 */ /* 0x090fe200078c10ff */
[----:B------:R-:W-:Y:S01]  /*98b0*/  STL [R1+0x6b4], R108 ;  /* 0x0006b46c01007387 */ /* 0x000fe20000100800 */
[----:B------:R-:W-:Y:S02]  /*98c0*/  LEA R68, P5, R72, R184, 0x2 ;  /* 0x000000b848447211 */ /* 0x000fe400078a10ff */
[----:B------:R-:W-:Y:S01]  /*98d0*/  LEA.HI.X.SX32 R91, R94, R2, 0x2, P6 ;  /* 0x000000025e5b7211 */ /* 0x000fe200030f16ff */
[----:B------:R2:W-:Y:S01]  /*98e0*/  STL [R1+0x6b0], R110 ;  /* 0x0006b06e01007387 */ /* 0x0005e20000100800 */
[----:B------:R-:W-:-:S02]  /*98f0*/  LEA R94, P6, R98, R184, 0x2 ;  /* 0x000000b8625e7211 */ /* 0x000fc400078c10ff */
[-C--:B------:R-:W-:Y:S01]  /*9900*/  LEA.HI.X.SX32 R69, R72, R2.reuse, 0x2, P5 ;  /* 0x0000000248457211 */ /* 0x080fe200028f16ff */
[----:B------:R-:W-:Y:S01]  /*9910*/  STL [R1+0x6ac], R112 ;  /* 0x0006ac7001007387 */ /* 0x000fe20000100800 */
[----:B------:R-:W-:Y:S02]  /*9920*/  LEA.HI.X.SX32 R95, R98, R2, 0x2, P6 ;  /* 0x00000002625f7211 */ /* 0x000fe400030f16ff */
[-C--:B------:R-:W-:Y:S01]  /*9930*/  LEA R98, P6, R102, R184.reuse, 0x2 ;  /* 0x000000b866627211 */ /* 0x080fe200078c10ff */
[----:B------:R3:W-:Y:S01]  /*9940*/  STL [R1+0x6a8], R114 ;  /* 0x0006a87201007387 */ /* 0x0007e20000100800 */
[----:B------:R-:W-:Y:S02]  /*9950*/  LEA R72, P5, R76, R184, 0x2 ;  /* 0x000000b84c487211 */ /* 0x000fe400078a10ff */
[----:B------:R-:W-:Y:S01]  /*9960*/  LEA.HI.X.SX32 R99, R102, R2, 0x2, P6 ;  /* 0x0000000266637211 */ /* 0x000fe200030f16ff */
[----:B------:R-:W-:Y:S01]  /*9970*/  STL [R1+0x6a4], R116 ;  /* 0x0006a47401007387 */ /* 0x000fe20000100800 */
[----:B------:R-:W-:-:S02]  /*9980*/  LEA R102, P6, R106, R184, 0x2 ;  /* 0x000000b86a667211 */ /* 0x000fc400078c10ff */
[-C--:B------:R-:W-:Y:S01]  /*9990*/  LEA.HI.X.SX32 R73, R76, R2.reuse, 0x2, P5 ;  /* 0x000000024c497211 */ /* 0x080fe200028f16ff */
[----:B------:R4:W-:Y:S01]  /*99a0*/  STL [R1+0x6a0], R118 ;  /* 0x0006a07601007387 */ /* 0x0009e20000100800 */
[----:B------:R-:W-:Y:S02]  /*99b0*/  LEA.HI.X.SX32 R103, R106, R2, 0x2, P6 ;  /* 0x000000026a677211 */ /* 0x000fe400030f16ff */
[-C--:B-1----:R-:W-:Y:S01]  /*99c0*/  LEA R106, P6, R110, R184.reuse, 0x2 ;  /* 0x000000b86e6a7211 */ /* 0x082fe200078c10ff */
[----:B------:R-:W-:Y:S01]  /*99d0*/  STL [R1+0x69c], R120 ;  /* 0x00069c7801007387 */ /* 0x000fe20000100800 */
[----:B------:R-:W-:Y:S02]  /*99e0*/  LEA R76, P5, R80, R184, 0x2 ;  /* 0x000000b8504c7211 */ /* 0x000fe400078a10ff */
[----:B------:R-:W-:Y:S01]  /*99f0*/  LEA.HI.X.SX32 R107, R110, R2, 0x2, P6 ;  /* 0x000000026e6b7211 */ /* 0x000fe200030f16ff */
[----:B------:R1:W-:Y:S01]  /*9a00*/  STL [R1+0x698], R122 ;  /* 0x0006987a01007387 */ /* 0x0003e20000100800 */
[----:B--2---:R-:W-:-:S02]  /*9a10*/  LEA R110, P6, R114, R184, 0x2 ;  /* 0x000000b8726e7211 */ /* 0x004fc400078c10ff */
[-C--:B------:R-:W-:Y:S01]  /*9a20*/  LEA.HI.X.SX32 R77, R80, R2.reuse, 0x2, P5 ;  /* 0x00000002504d7211 */ /* 0x080fe200028f16ff */
[----:B------:R-:W-:Y:S01]  /*9a30*/  STL [R1+0x694], R124 ;  /* 0x0006947c01007387 */ /* 0x000fe20000100800 */
[----:B------:R-:W-:Y:S02]  /*9a40*/  LEA.HI.X.SX32 R111, R114, R2, 0x2, P6 ;  /* 0x00000002726f7211 */ /* 0x000fe400030f16ff */
[-C--:B---3--:R-:W-:Y:S01]  /*9a50*/  LEA R114, P6, R118, R184.reuse, 0x2 ;  /* 0x000000b876727211 */ /* 0x088fe200078c10ff */
[----:B------:R2:W-:Y:S01]  /*9a60*/  STL [R1+0x690], R126 ;  /* 0x0006907e01007387 */ /* 0x0005e20000100800 */
[----:B------:R-:W-:Y:S02]  /*9a70*/  LEA R80, P5, R84, R184, 0x2 ;  /* 0x000000b854507211 */ /* 0x000fe400078a10ff */
[----:B------:R-:W-:Y:S01]  /*9a80*/  LEA.HI.X.SX32 R115, R118, R2, 0x2, P6 ;  /* 0x0000000276737211 */ /* 0x000fe200030f16ff */
[----:B------:R-:W-:Y:S01]  /*9a90*/  STL [R1+0x68c], R128 ;  /* 0x00068c8001007387 */ /* 0x000fe20000100800 */
[----:B----4-:R-:W-:-:S02]  /*9aa0*/  LEA R118, P6, R122, R184, 0x2 ;  /* 0x000000b87a767211 */ /* 0x010fc400078c10ff */
        /* <DEDUP_REMOVED lines=17> */
[----:B-1----:R-:W-:-:S02]  /*9bc0*/  LEA R134, P6, R138, R184, 0x2 ;  /* 0x000000b88a867211 */ /* 0x002fc400078c10ff */
[-C--:B------:R-:W-:Y:S01]  /*9bd0*/  LEA.HI.X.SX32 R89, R92, R2.reuse, 0x2, P5 ;  /* 0x000000025c597211 */ /* 0x080fe200028f16ff */
[----:B------:R1:W-:Y:S01]  /*9be0*/  STL [R1+0x670], R15 ;  /* 0x0006700f01007387 */ /* 0x0003e20000100800 */
[----:B------:R-:W-:Y:S02]  /*9bf0*/  LEA.HI.X.SX32 R135, R138, R2, 0x2, P6 ;  /* 0x000000028a877211 */ /* 0x000fe400030f16ff */
[CC--:B--2---:R-:W-:Y:S01]  /*9c00*/  LEA R138, P6, R15.reuse, R184.reuse, 0x2 ;  /* 0x000000b80f8a7211 */ /* 0x0c4fe200078c10ff */
[----:B------:R-:W-:Y:S01]  /*9c10*/  STL [R1+0x66c], R144 ;  /* 0x00066c9001007387 */ /* 0x000fe20000100800 */
[----:B------:R-:W-:Y:S02]  /*9c20*/  LEA R92, P5, R96, R184, 0x2 ;  /* 0x000000b8605c7211 */ /* 0x000fe400078a10ff */
[----:B------:R-:W-:Y:S01]  /*9c30*/  LEA.HI.X.SX32 R139, R15, R2, 0x2, P6 ;  /* 0x000000020f8b7211 */ /* 0x000fe200030f16ff */
[----:B------:R2:W-:Y:S01]  /*9c40*/  STL [R1+0x668], R146 ;  /* 0x0006689201007387 */ /* 0x0005e20000100800 */
[----:B------:R-:W-:Y:S01]  /*9c50*/  LEA R142, P6, R146, R184, 0x2 ;  /* 0x000000b8928e7211 */ /* 0x000fe200078c10ff */
[----:B-1----:R-:W-:Y:S01]  /*9c60*/  IMAD R15, R141, UR7, RZ ;  /* 0x000000078d0f7c24 */ /* 0x002fe2000f8e02ff */
[-C--:B------:R-:W-:Y:S01]  /*9c70*/  LEA.HI.X.SX32 R93, R96, R2.reuse, 0x2, P5 ;  /* 0x00000002605d7211 */ /* 0x080fe200028f16ff */
[----:B------:R-:W-:Y:S01]  /*9c80*/  STL [R1+0x664], R148 ;  /* 0x0006649401007387 */ /* 0x000fe20000100800 */
[----:B------:R-:W-:-:S02]  /*9c90*/  LEA.HI.X.SX32 R143, R146, R2, 0x2, P6 ;  /* 0x00000002928f7211 */ /* 0x000fc400030f16ff */
[-C--:B------:R-:W-:Y:S01]  /*9ca0*/  LEA R96, P5, R100, R184.reuse, 0x2 ;  /* 0x000000b864607211 */ /* 0x080fe200078a10ff */
[----:B------:R1:W-:Y:S01]  /*9cb0*/  STL [R1+0x660], R150 ;  /* 0x0006609601007387 */ /* 0x0003e20000100800 */
[----:B--2---:R-:W-:-:S03]  /*9cc0*/  LEA R146, P6, R150, R184, 0x2 ;  /* 0x000000b896927211 */ /* 0x004fc600078c10ff */
[----:B------:R-:W-:Y:S01]  /*9cd0*/  STL [R1+0x65c], R152 ;  /* 0x00065c9801007387 */ /* 0x000fe20000100800 */
[-C--:B------:R-:W-:Y:S02]  /*9ce0*/  LEA.HI.X.SX32 R97, R100, R2.reuse, 0x2, P5 ;  /* 0x0000000264617211 */ /* 0x080fe400028f16ff */
[----:B------:R-:W-:Y:S01]  /*9cf0*/  LEA.HI.X.SX32 R147, R150, R2, 0x2, P6 ;  /* 0x0000000296937211 */ /* 0x000fe200030f16ff */
[----:B------:R2:W-:Y:S01]  /*9d00*/  STL [R1+0x658], R154 ;  /* 0x0006589a01007387 */ /* 0x0005e20000100800 */
[-C--:B------:R-:W-:Y:S02]  /*9d10*/  LEA R100, P5, R104, R184.reuse, 0x2 ;  /* 0x000000b868647211 */ /* 0x080fe400078a10ff */
[----:B-1----:R-:W-:Y:S01]  /*9d20*/  LEA R150, P6, R154, R184, 0x2 ;  /* 0x000000b89a967211 */ /* 0x002fe200078c10ff */
[----:B------:R-:W-:Y:S01]  /*9d30*/  STL [R1+0x654], R156 ;  /* 0x0006549c01007387 */ /* 0x000fe20000100800 */
[-C--:B------:R-:W-:Y:S02]  /*9d40*/  LEA.HI.X.SX32 R101, R104, R2.reuse, 0x2, P5 ;  /* 0x0000000268657211 */ /* 0x080fe400028f16ff */
[----:B------:R-:W-:Y:S01]  /*9d50*/  LEA.HI.X.SX32 R151, R154, R2, 0x2, P6 ;  /* 0x000000029a977211 */ /* 0x000fe200030f16ff */
[----:B------:R1:W-:Y:S01]  /*9d60*/  STL [R1+0x650], R158 ;  /* 0x0006509e01007387 */ /* 0x0003e20000100800 */
[----:B------:R-:W-:-:S02]  /*9d70*/  LEA R104, P5, R108, R184, 0x2 ;  /* 0x000000b86c687211 */ /* 0x000fc400078a10ff */
[----:B--2---:R-:W-:Y:S01]  /*9d80*/  LEA R154, P6, R158, R184, 0x2 ;  /* 0x000000b89e9a7211 */ /* 0x004fe200078c10ff */
[----:B------:R-:W-:Y:S01]  /*9d90*/  STL [R1+0x64c], R160 ;  /* 0x00064ca001007387 */ /* 0x000fe20000100800 */
[-C--:B------:R-:W-:Y:S02]  /*9da0*/  LEA.HI.X.SX32 R105, R108, R2.reuse, 0x2, P5 ;  /* 0x000000026c697211 */ /* 0x080fe400028f16ff */
[----:B------:R-:W-:Y:S01]  /*9db0*/  LEA.HI.X.SX32 R155, R158, R2, 0x2, P6 ;  /* 0x000000029e9b7211 */ /* 0x000fe200030f16ff */
[----:B------:R2:W-:Y:S01]  /*9dc0*/  STL [R1+0x648], R162 ;  /* 0x000648a201007387 */ /* 0x0005e20000100800 */
[-C--:B------:R-:W-:Y:S02]  /*9dd0*/  LEA R108, P5, R112, R184.reuse, 0x2 ;  /* 0x000000b8706c7211 */ /* 0x080fe400078a10ff */
[----:B-1----:R-:W-:Y:S01]  /*9de0*/  LEA R158, P6, R162, R184, 0x2 ;  /* 0x000000b8a29e7211 */ /* 0x002fe200078c10ff */
[----:B------:R-:W-:Y:S01]  /*9df0*/  STL [R1+0x644], R164 ;  /* 0x000644a401007387 */ /* 0x000fe20000100800 */
[----:B------:R-:W-:-:S02]  /*9e00*/  LEA.HI.X.SX32 R109, R112, R2, 0x2, P5 ;  /* 0x00000002706d7211 */ /* 0x000fc400028f16ff */
[----:B------:R-:W-:Y:S01]  /*9e10*/  LEA.HI.X.SX32 R159, R162, R2, 0x2, P6 ;  /* 0x00000002a29f7211 */ /* 0x000fe200030f16ff */
[----:B------:R1:W-:Y:S01]  /*9e20*/  STL [R1+0x638], R7 ;  /* 0x0006380701007387 */ /* 0x0003e20000100800 */
[CC--:B------:R-:W-:Y:S02]  /*9e30*/  LEA R112, P5, R116.reuse, R184.reuse, 0x2 ;  /* 0x000000b874707211 */ /* 0x0c0fe400078a10ff */
[C---:B--2---:R-:W-:Y:S01]  /*9e40*/  LEA R162, P6, R7.reuse, R184, 0x2 ;  /* 0x000000b807a27211 */ /* 0x044fe200078c10ff */
[----:B------:R-:W-:Y:S01]  /*9e50*/  STL [R1+0x634], R168 ;  /* 0x000634a801007387 */ /* 0x000fe20000100800 */
[-C--:B------:R-:W-:Y:S02]  /*9e60*/  LEA.HI.X.SX32 R113, R116, R2.reuse, 0x2, P5 ;  /* 0x0000000274717211 */ /* 0x080fe400028f16ff */
[----:B------:R-:W-:Y:S01]  /*9e70*/  LEA.HI.X.SX32 R163, R7, R2, 0x2, P6 ;  /* 0x0000000207a37211 */ /* 0x000fe200030f16ff */
[----:B------:R2:W-:Y:S01]  /*9e80*/  STL [R1+0x630], R15 ;  /* 0x0006300f01007387 */ /* 0x0005e20000100800 */
[-C--:B------:R-:W-:Y:S01]  /*9e90*/  LEA R166, P6, R15, R184.reuse, 0x2 ;  /* 0x000000b80fa67211 */ /* 0x080fe200078c10ff */
[----:B-1----:R-:W-:Y:S01]  /*9ea0*/  IMAD R7, R165, UR7, RZ ;  /* 0x00000007a5077c24 */ /* 0x002fe2000f8e02ff */
[----:B------:R-:W-:Y:S01]  /*9eb0*/  LEA R116, P5, R120, R184, 0x2 ;  /* 0x000000b878747211 */ /* 0x000fe200078a10ff */
[----:B------:R-:W-:Y:S01]  /*9ec0*/  STL [R1+0x62c], R172 ;  /* 0x00062cac01007387 */ /* 0x000fe20000100800 */
[----:B------:R-:W-:-:S02]  /*9ed0*/  LEA.HI.X.SX32 R167, R15, R2, 0x2, P6 ;  /* 0x000000020fa77211 */ /* 0x000fc400030f16ff */
[----:B------:R-:W-:Y:S01]  /*9ee0*/  LEA.HI.X.SX32 R117, R120, R2, 0x2, P5 ;  /* 0x0000000278757211 */ /* 0x000fe200028f16ff */
[----:B------:R1:W-:Y:S01]  /*9ef0*/  STL [R1+0x628], R174 ;  /* 0x000628ae01007387 */ /* 0x0003e20000100800 */
[-C--:B------:R-:W-:Y:S01]  /*9f00*/  LEA R120, P5, R124, R184.reuse, 0x2 ;  /* 0x000000b87c787211 */ /* 0x080fe200078a10ff */
[----:B--2---:R-:W-:Y:S01]  /*9f10*/  IMAD R15, R169, UR7, RZ ;  /* 0x00000007a90f7c24 */ /* 0x004fe2000f8e02ff */
[----:B------:R-:W-:Y:S01]  /*9f20*/  LEA R170, P6, R174, R184, 0x2 ;  /* 0x000000b8aeaa7211 */ /* 0x000fe200078c10ff */
[----:B------:R-:W-:Y:S01]  /*9f30*/  STL [R1+0x624], R176 ;  /* 0x000624b001007387 */ /* 0x000fe20000100800 */
[----:B------:R-:W-:Y:S02]  /*9f40*/  LEA.HI.X.SX32 R121, R124, R2, 0x2, P5 ;  /* 0x000000027c797211 */ /* 0x000fe400028f16ff */
[----:B------:R-:W-:Y:S01]  /*9f50*/  LEA R124, P5, R128, R184, 0x2 ;  /* 0x000000b8807c7211 */ /* 0x000fe200078a10ff */
[----:B------:R2:W-:Y:S01]  /*9f60*/  STL [R1+0x620], R178 ;  /* 0x000620b201007387 */ /* 0x0005e20000100800 */
[----:B------:R-:W-:-:S02]  /*9f70*/  LEA.HI.X.SX32 R171, R174, R2, 0x2, P6 ;  /* 0x00000002aeab7211 */ /* 0x000fc400030f16ff */
[----:B------:R-:W-:Y:S01]  /*9f80*/  LEA.HI.X.SX32 R125, R128, R2, 0x2, P5 ;  /* 0x00000002807d7211 */ /* 0x000fe200028f16ff */
[----:B------:R3:W-:Y:S01]  /*9f90*/  STL [R1+0x61c], R180 ;  /* 0x00061cb401007387 */ /* 0x0007e20000100800 */
[-C--:B------:R-:W-:Y:S02]  /*9fa0*/  LEA R128, P5, R132, R184.reuse, 0x2 ;  /* 0x000000b884807211 */ /* 0x080fe400078a10ff */
[----:B-1----:R-:W-:Y:S01]  /*9fb0*/  LEA R174, P6, R178, R184, 0x2 ;  /* 0x000000b8b2ae7211 */ /* 0x002fe200078c10ff */
[----:B------:R1:W-:Y:S01]  /*9fc0*/  STL [R1+0x618], R7 ;  /* 0x0006180701007387 */ /* 0x0003e20000100800 */
[----:B------:R-:W-:Y:S02]  /*9fd0*/  LEA.HI.X.SX32 R129, R132, R2, 0x2, P5 ;  /* 0x0000000284817211 */ /* 0x000fe400028f16ff */
[----:B------:R-:W-:Y:S01]  /*9fe0*/  LEA R132, P5, R136, R184, 0x2 ;  /* 0x000000b888847211 */ /* 0x000fe200078a10ff */
[----:B------:R4:W-:Y:S01]  /*9ff0*/  STL [R1+0x614], R15 ;  /* 0x0006140f01007387 */ /* 0x0009e20000100800 */
[----:B------:R-:W-:-:S02]  /*a000*/  LEA.HI.X.SX32 R175, R178, R2, 0x2, P6 ;  /* 0x00000002b2af7211 */ /* 0x000fc400030f16ff */
[----:B------:R-:W-:Y:S01]  /*a010*/  LEA.HI.X.SX32 R133, R136, R2, 0x2, P5 ;  /* 0x0000000288857211 */ /* 0x000fe200028f16ff */
[----:B------:R4:W-:Y:S01]  /*a020*/  STL [R1+0x610], R186 ;  /* 0x000610ba01007387 */ /* 0x0009e20000100800 */
[CC--:B------:R-:W-:Y:S02]  /*a030*/  LEA R136, P5, R140.reuse, R184.reuse, 0x2 ;  /* 0x000000b88c887211 */ /* 0x0c0fe400078a10ff */
[C---:B--2---:R-:W-:Y:S01]  /*a040*/  LEA R178, P6, R7.reuse, R184, 0x2 ;  /* 0x000000b807b27211 */ /* 0x044fe200078c10ff */
[----:B------:R2:W-:Y:S01]  /*a050*/  STL [R1+0x60c], R187 ;  /* 0x00060cbb01007387 */ /* 0x0005e20000100800 */
[----:B------:R-:W-:Y:S02]  /*a060*/  LEA.HI.X.SX32 R137, R140, R2, 0x2, P5 ;  /* 0x000000028c897211 */ /* 0x000fe400028f16ff */
[----:B------:R-:W-:Y:S01]  /*a070*/  LEA R140, P5, R144, R184, 0x2 ;  /* 0x000000b8908c7211 */ /* 0x000fe200078a10ff */
[----:B------:R-:W2:Y:S01]  /*a080*/  LDL.64 R198, [R1+0x140] ;  /* 0x0001400001c67983 */ /* 0x000ea20000100a00 */
[----:B------:R-:W-:-:S02]  /*a090*/  LEA.HI.X.SX32 R179, R7, R2, 0x2, P6 ;  /* 0x0000000207b37211 */ /* 0x000fc400030f16ff */
[----:B------:R-:W-:Y:S01]  /*a0a0*/  LEA.HI.X.SX32 R141, R144, R2, 0x2, P5 ;  /* 0x00000002908d7211 */ /* 0x000fe200028f16ff */
[----:B------:R-:W2:Y:S01]  /*a0b0*/  LDL.64 R248, [R1+0x138] ;  /* 0x0001380001f87983 */ /* 0x000ea20000100a00 */
[----:B------:R-:W-:-:S03]  /*a0c0*/  LEA R144, P5, R148, R184, 0x2 ;  /* 0x000000b894907211 */ /* 0x000fc600078a10ff */
[----:B------:R-:W2:Y:S01]  /*a0d0*/  LDL.64 R208, [R1+0x128] ;  /* 0x0001280001d07983 */ /* 0x000ea20000100a00 */
[----:B------:R-:W-:Y:S02]  /*a0e0*/  LEA.HI.X.SX32 R145, R148, R2, 0x2, P5 ;  /* 0x0000000294917211 */ /* 0x000fe400028f16ff */
[C---:B------:R-:W-:Y:S01]  /*a0f0*/  LEA R148, P5, R152.reuse, R184, 0x2 ;  /* 0x000000b898947211 */ /* 0x040fe200078a10ff */
[----:B------:R-:W2:Y:S03]  /*a100*/  LDL.64 R202, [R1+0x118] ;  /* 0x0001180001ca7983 */ /* 0x000ea60000100a00 */
[----:B------:R-:W-:Y:S01]  /*a110*/  LEA.HI.X.SX32 R149, R152, R2, 0x2, P5 ;  /* 0x0000000298957211 */ /* 0x000fe200028f16ff */
[----:B------:R-:W2:Y:S01]  /*a120*/  LDL.64 R200, [R1+0x108] ;  /* 0x0001080001c87983 */ /* 0x000ea20000100a00 */
[----:B------:R-:W-:Y:S01]  /*a130*/  LEA R152, P5, R156, R184, 0x2 ;  /* 0x000000b89c987211 */ /* 0x000fe200078a10ff */
[----:B------:R-:W-:-:S02]  /*a140*/  USHF.R.U32.HI UR6, URZ, 0x1, UR49 ;  /* 0x000000013f067899 */ /* 0x000fc40008011631 */
[----:B------:R-:W2:Y:S01]  /*a150*/  LDL.64 R216, [R1+0xf8] ;  /* 0x0000f80001d87983 */ /* 0x000ea20000100a00 */
[----:B------:R-:W-:Y:S02]  /*a160*/  LEA.HI.X.SX32 R153, R156, R2, 0x2, P5 ;  /* 0x000000029c997211 */ /* 0x000fe400028f16ff */
[----:B------:R-:W-:-:S04]  /*a170*/  LEA R156, P5, R160, R184, 0x2 ;  /* 0x000000b8a09c7211 */ /* 0x000fc800078a10ff */
        /* <DEDUP_REMOVED lines=11> */
[----:B---3--:R-:W-:Y:S01]  /*a230*/  LEA R180, P5, R15, R184, 0x2 ;  /* 0x000000b80fb47211 */ /* 0x008fe200078a10ff */
[----:B-1----:R-:W-:-:S03]  /*a240*/  VIADD R7, R181, 0xffffffdc ;  /* 0xffffffdcb5077836 */ /* 0x002fc60000000000 */
[----:B------:R-:W-:Y:S02]  /*a250*/  LEA.HI.X.SX32 R181, R15, R2, 0x2, P5 ;  /* 0x000000020fb57211 */ /* 0x000fe400028f16ff */
[----:B----4-:R-:W1:Y:S01]  /*a260*/  S2R R15, SR_TID.X ;  /* 0x00000000000f7919 */ /* 0x010e620000002100 */
[CC--:B------:R-:W-:Y:S02]  /*a270*/  LEA R182, P6, R186.reuse, R184.reuse, 0x2 ;  /* 0x000000b8bab67211 */ /* 0x0c0fe400078c10ff */
[----:B------:R-:W-:Y:S02]  /*a280*/  LEA R184, P5, R187, R184, 0x2 ;  /* 0x000000b8bbb87211 */ /* 0x000fe400078a10ff */
[-C--:B------:R-:W-:Y:S02]  /*a290*/  LEA.HI.X.SX32 R183, R186, R2.reuse, 0x2, P6 ;  /* 0x00000002bab77211 */ /* 0x080fe400030f16ff */
[----:B------:R-:W-:Y:S01]  /*a2a0*/  ISETP.GE.U32.AND P6, PT, R185, 0x7fffffbe, PT ;  /* 0x7fffffbeb900780c */ /* 0x000fe20003fc6070 */
[----:B------:R-:W3:Y:S01]  /*a2b0*/  LDL.LU R186, [R1+0x19a8] ;  /* 0x0019a80001ba7983 */ /* 0x000ee20000300800 */
[----:B------:R-:W-:-:S02]  /*a2c0*/  LEA.HI.X.SX32 R185, R187, R2, 0x2, P5 ;  /* 0x00000002bbb97211 */ /* 0x000fc400028f16ff */
[----:B------:R-:W-:Y:S01]  /*a2d0*/  ISETP.GE.U32.AND P5, PT, R7, 0x7fffffbd, PT ;  /* 0x7fffffbd0700780c */ /* 0x000fe20003fa6070 */
[----:B--2---:R-:W3:Y:S01]  /*a2e0*/  LDL.LU R187, [R1+0x19a4] ;  /* 0x0019a40001bb7983 */ /* 0x004ee20000300800 */
[----:B-1----:R-:W-:-:S05]  /*a2f0*/  LOP3.LUT R15, R15, 0x7f, RZ, 0xc0, !PT ;  /* 0x0000007f0f0f7812 */ /* 0x002fca00078ec0ff */
[----:B------:R-:W-:-:S05]  /*a300*/  IMAD.SHL.U32 R2, R15, 0x4, RZ ;  /* 0x000000040f027824 */ /* 0x000fca00078e00ff */
[----:B------:R-:W-:Y:S01]  /*a310*/  LOP3.LUT R7, R2, UR6, RZ, 0x3c, !PT ;  /* 0x0000000602077c12 */ /* 0x000fe2000f8e3cff */
[----:B------:R-:W-:Y:S01]  /*a320*/  IMAD.SHL.U32 R15, R0, 0x20, RZ ;  /* 0x00000020000f7824 */ /* 0x000fe200078e00ff */
[----:B------:R-:W-:Y:S02]  /*a330*/  UISETP.GT.AND UP0, UPT, UR4, 0x3f, UPT ;  /* 0x0000003f0400788c */ /* 0x000fe4000bf04270 */
[----:B------:R-:W-:Y:S01]  /*a340*/  LOP3.LUT R2, R7, 0x40, RZ, 0x3c, !PT ;  /* 0x0000004007027812 */ /* 0x000fe200078e3cff */
[----:B------:R1:W-:Y:S01]  /*a350*/  STL [R1+0x850], R7 ;  /* 0x0008500701007387 */ /* 0x0003e20000100800 */
[----:B------:R-:W-:-:S03]  /*a360*/  ULDC UR6, c[0x0][0x230] ;  /* 0x00008c0000067ab9 */ /* 0x000fc60000000800 */
[----:B------:R-:W5:Y:S01]  /*a370*/  LDL.LU R0, [R1+0x19a0] ;  /* 0x0019a00001007983 */ /* 0x000f620000300800 */
[----:B-1----:R-:W-:-:S03]  /*a380*/  VIADD R7, R7, UR5 ;  /* 0x0000000507077c36 */ /* 0x002fc60008000000 */
[----:B------:R1:W-:Y:S04]  /*a390*/  STL [R1+0x95c], R2 ;  /* 0x00095c0201007387 */ /* 0x0003e80000100800 */
[----:B------:R-:W-:Y:S04]  /*a3a0*/  LDGSTS.E [R3+0x3000c], desc[UR10][R198.64], !P2 ;  /* 0x3000c000c6037fae */ /* 0x000fe8000d12184a */
[----:B------:R-:W0:Y:S04]  /*a3b0*/  LDGDEPBAR ;  /* 0x00000000000079af */ /* 0x000e280000000000 */
[----:B------:R-:W-:Y:S04]  /*a3c0*/  LDGSTS.E [R7], desc[UR10][R248.64], P1 ;  /* 0x00000000f8077fae */ /* 0x000fe8000892184a */
[----:B------:R-:W2:Y:S04]  /*a3d0*/  LDL.LU.64 R198, [R1+0x1998] ;  /* 0x0019980001c67983 */ /* 0x000ea80000300a00 */
[----:B------:R-:W-:Y:S04]  /*a3e0*/  LDGSTS.E [R7+0x400], desc[UR10][R208.64], P1 ;  /* 0x00400000d0077fae */ /* 0x000fe8000892184a */
[----:B------:R-:W4:Y:S04]  /*a3f0*/  LDL.LU.64 R248, [R1+0x1990] ;  /* 0x0019900001f87983 */ /* 0x000f280000300a00 */
[----:B------:R-:W-:Y:S04]  /*a400*/  LDGSTS.E [R7+0x800], desc[UR10][R202.64], P1 ;  /* 0x00800000ca077fae */ /* 0x000fe8000892184a */
[----:B------:R-:W3:Y:S04]  /*a410*/  LDL.LU.64 R208, [R1+0x1988] ;  /* 0x0019880001d07983 */ /* 0x000ee80000300a00 */
[----:B------:R-:W-:Y:S04]  /*a420*/  LDGSTS.E [R7+0xc00], desc[UR10][R200.64], P1 ;  /* 0x00c00000c8077fae */ /* 0x000fe8000892184a */
[----:B------:R-:W4:Y:S04]  /*a430*/  LDL.LU.64 R202, [R1+0x1980] ;  /* 0x0019800001ca7983 */ /* 0x000f280000300a00 */
[----:B------:R-:W-:Y:S04]  /*a440*/  LDGSTS.E [R7+0x1000], desc[UR10][R216.64], P1 ;  /* 0x01000000d8077fae */ /* 0x000fe8000892184a */
[----:B------:R-:W2:Y:S04]  /*a450*/  LDL.LU.64 R200, [R1+0x1978] ;  /* 0x0019780001c87983 */ /* 0x000ea80000300a00 */
[----:B------:R-:W4:Y:S04]  /*a460*/  LDL.LU.64 R216, [R1+0x1970] ;  /* 0x0019700001d87983 */ /* 0x000f280000300a00 */
[----:B--2---:R-:W-:Y:S04]  /*a470*/  LDGSTS.E [R7+0x1400], desc[UR10][R200.64], P1 ;  /* 0x01400000c8077fae */ /* 0x004fe8000892184a */
[----:B---3--:R-:W-:Y:S04]  /*a480*/  LDGSTS.E [R7+0x1800], desc[UR10][R208.64], P1 ;  /* 0x01800000d0077fae */ /* 0x008fe8000892184a */
[----:B------:R-:W-:Y:S04]  /*a490*/  LDGSTS.E [R7+0x1c00], desc[UR10][R198.64], P1 ;  /* 0x01c00000c6077fae */ /* 0x000fe8000892184a */
[----:B------:R-:W2:Y:S04]  /*a4a0*/  LDL.LU.64 R200, [R1+0x1968] ;  /* 0x0019680001c87983 */ /* 0x000ea80000300a00 */
[----:B------:R-:W3:Y:S04]  /*a4b0*/  LDL.LU.64 R208, [R1+0x1960] ;  /* 0x0019600001d07983 */ /* 0x000ee80000300a00 */
[----:B------:R-:W4:Y:S04]  /*a4c0*/  LDL.LU.64 R198, [R1+0x1958] ;  /* 0x0019580001c67983 */ /* 0x000f280000300a00 */
[----:B------:R-:W-:Y:S04]  /*a4d0*/  LDGSTS.E [R7+0x2000], desc[UR10][R214.64], P1 ;  /* 0x02000000d6077fae */ /* 0x000fe8000892184a */
[----:B------:R-:W-:Y:S04]  /*a4e0*/  LDGSTS.E [R7+0x2400], desc[UR10][R188.64], P1 ;  /* 0x02400000bc077fae */ /* 0x000fe8000892184a */
[----:B------:R-:W-:Y:S04]  /*a4f0*/  LDGSTS.E [R7+0x2800], desc[UR10][R4.64], P1 ;  /* 0x0280000004077fae */ /* 0x000fe8000892184a */
[----:B------:R-:W2:Y:S04]  /*a500*/  LDL.LU.64 R214, [R1+0x1950] ;  /* 0x0019500001d67983 */ /* 0x000ea80000300a00 */
[----:B------:R-:W-:Y:S04]  /*a510*/  LDGSTS.E [R7+0x2c00], desc[UR10][R190.64], P1 ;  /* 0x02c00000be077fae */ /* 0x000fe8000892184a */
        /* <DEDUP_REMOVED lines=42> */
[----:B------:R-:W3:Y:S04]  /*a7c0*/  LDL.LU.64 R188, [R1+0x1948] ;  /* 0x0019480001bc7983 */ /* 0x000ee80000300a00 */
[----:B------:R-:W-:Y:S04]  /*a7d0*/  LDGSTS.E [R7+0xd800], desc[UR10][R148.64], P1 ;  /* 0x0d80000094077fae */ /* 0x000fe8000892184a */
[----:B------:R-:W3:Y:S04]  /*a7e0*/  LDL.LU.64 R4, [R1+0x1940] ;  /* 0x0019400001047983 */ /* 0x000ee80000300a00 */
[----:B------:R-:W-:Y:S01]  /*a7f0*/  LDGSTS.E [R7+0xdc00], desc[UR10][R152.64], P1 ;  /* 0x0dc0000098077fae */ /* 0x000fe2000892184a */
[----:B-1----:R-:W-:-:S03]  /*a800*/  VIADD R2, R2, UR5 ;  /* 0x0000000502027c36 */ /* 0x002fc60008000000 */
[----:B------:R-:W3:Y:S04]  /*a810*/  LDL.LU.64 R190, [R1+0x1938] ;  /* 0x0019380001be7983 */ /* 0x000ee80000300a00 */
[----:B------:R-:W-:Y:S04]  /*a820*/  LDGSTS.E [R7+0xe000], desc[UR10][R156.64], P1 ;  /* 0x0e0000009c077fae */ /* 0x000fe8000892184a */
        /* <DEDUP_REMOVED lines=15> */
[----:B--2---:R-:W-:Y:S04]  /*a920*/  LDGSTS.E [R2+0x200], desc[UR10][R214.64], P1 ;  /* 0x00200000d6027fae */ /* 0x004fe8000892184a */
[----:B----4-:R-:W-:Y:S04]  /*a930*/  LDGSTS.E [R2+0x600], desc[UR10][R198.64], P1 ;  /* 0x00600000c6027fae */ /* 0x010fe8000892184a */
[----:B---3--:R-:W-:Y:S04]  /*a940*/  LDGSTS.E [R2+0xa00], desc[UR10][R208.64], P1 ;  /* 0x00a00000d0027fae */ /* 0x008fe8000892184a */
[----:B------:R-:W2:Y:S04]  /*a950*/  LDL.LU.64 R214, [R1+0x18f0] ;  /* 0x0018f00001d67983 */ /* 0x000ea80000300a00 */
[----:B------:R-:W3:Y:S04]  /*a960*/  LDL.LU.64 R198, [R1+0x18e8] ;  /* 0x0018e80001c67983 */ /* 0x000ee80000300a00 */
[----:B------:R-:W4:Y:S04]  /*a970*/  LDL.LU.64 R208, [R1+0x18e0] ;  /* 0x0018e00001d07983 */ /* 0x000f280000300a00 */
[----:B------:R-:W-:Y:S04]  /*a980*/  LDGSTS.E [R2+0xe00], desc[UR10][R200.64], P1 ;  /* 0x00e00000c8027fae */ /* 0x000fe8000892184a */
[----:B------:R-:W-:Y:S04]  /*a990*/  LDGSTS.E [R2+0x1200], desc[UR10][R216.64], P1 ;  /* 0x01200000d8027fae */ /* 0x000fe8000892184a */
        /* <DEDUP_REMOVED lines=13> */
[----:B------:R-:W3:Y:S04]  /*aa70*/  LDL.LU.64 R228, [R1+0x18a8] ;  /* 0x0018a80001e47983 */ /* 0x000ee80000300a00 */
[----:B------:R-:W4:Y:S04]  /*aa80*/  LDL.LU.64 R222, [R1+0x18a0] ;  /* 0x0018a00001de7983 */ /* 0x000f280000300a00 */
[----:B------:R-:W3:Y:S04]  /*aa90*/  LDL.LU.64 R218, [R1+0x1898] ;  /* 0x0018980001da7983 */ /* 0x000ee80000300a00 */
[----:B------:R-:W-:Y:S04]  /*aaa0*/  LDGSTS.E [R2+0x3200], desc[UR10][R230.64], P1 ;  /* 0x03200000e6027fae */ /* 0x000fe8000892184a */
[----:B------:R-:W-:Y:S04]  /*aab0*/  LDGSTS.E [R2+0x3600], desc[UR10][R220.64], P1 ;  /* 0x03600000dc027fae */ /* 0x000fe8000892184a */
[----:B------:R-:W-:Y:S04]  /*aac0*/  LDGSTS.E [R2+0x3a00], desc[UR10][R238.64], P1 ;  /* 0x03a00000ee027fae */ /* 0x000fe8000892184a */
[----:B------:R-:W4:Y:S04]  /*aad0*/  LDL.LU.64 R230, [R1+0x1890] ;  /* 0x0018900001e67983 */ /* 0x000f280000300a00 */
        /* <DEDUP_REMOVED lines=11> */
[----:B------:R-:W2:Y:S04]  /*ab90*/  LDL.LU.64 R232, [R1+0x1860] ;  /* 0x0018600001e87983 */ /* 0x000ea80000300a00 */
[----:B------:R-:W4:Y:S04]  /*aba0*/  LDL.LU.64 R8, [R1+0x1858] ;  /* 0x0018580001087983 */ /* 0x000f280000300a00 */
        /* <DEDUP_REMOVED lines=41> */
[----:B------:R-:W-:Y:S01]  /*ae40*/  LDGSTS.E [R2+0xfa00], desc[UR10][R182.64], P1 ;  /* 0x0fa00000b6027fae */ /* 0x000fe2000892184a */
[----:B------:R-:W-:-:S04]  /*ae50*/  IMAD.WIDE R186, R15, 0x4, R186 ;  /* 0x000000040fba7825 */ /* 0x000fc800078e02ba */
[----:B------:R-:W-:-:S04]  /*ae60*/  IMAD.WIDE R242, R15, 0x4, R242 ;  /* 0x000000040ff27825 */ /* 0x000fc800078e02f2 */
[----:B------:R-:W-:-:S04]  /*ae70*/  IMAD.WIDE R244, R15, 0x4, R244 ;  /* 0x000000040ff47825 */ /* 0x000fc800078e02f4 */
[----:B------:R-:W-:Y:S01]  /*ae80*/  IMAD.WIDE R240, R15, 0x4, R240 ;  /* 0x000000040ff07825 */ /* 0x000fe200078e02f0 */
[----:B----4-:R-:W-:Y:S04]  /*ae90*/  LDGSTS.E [R2+0xfe00], desc[UR10][R8.64], P1 ;  /* 0x0fe0000008027fae */ /* 0x010fe8000892184a */
[----:B------:R-:W0:Y:S01]  /*aea0*/  LDGDEPBAR ;  /* 0x00000000000079af */ /* 0x000e220000000000 */
[----:B------:R-:W-:Y:S06]  /*aeb0*/  BAR.SYNC.DEFER_BLOCKING 0x0 ;  /* 0x0000000000007b1d */ /* 0x000fec0000010000 */
[----:B------:R-:W-:Y:S01]  /*aec0*/  @!PT LDS RZ, [RZ] ;  /* 0x00000000fffff984 */ /* 0x000fe20000000800 */
[----:B------:R-:W-:Y:S01]  /*aed0*/  @!PT LDS RZ, [RZ] ;  /* 0x00000000fffff984 */ /* 0x000fe20000000800 */
[----:B------:R-:W-:Y:S01]  /*aee0*/  @!PT LDS RZ, [RZ] ;  /* 0x00000000fffff984 */ /* 0x000fe20000000800 */
[----:B------:R1:W-:Y:S04]  /*aef0*/  LDGSTS.E [R252+0x34000], desc[UR10][R186.64], !P4 ;  /* 0x34000000bafc7fae */ /* 0x0003e8000e12184a */
[----:B------:R-:W-:Y:S04]  /*af00*/  LDGSTS.E [R252+0x34004], desc[UR10][R242.64], !P3 ;  /* 0x34004000f2fc7fae */ /* 0x000fe8000d92184a */
[----:B------:R4:W-:Y:S01]  /*af10*/  LDGSTS.E [R252+0x34008], desc[UR10][R244.64], !P6 ;  /* 0x34008000f4fc7fae */ /* 0x0009e2000f12184a */
[----:B-1----:R-:W1:Y:S03]  /*af20*/  LDC R187, c[0x0][0x230] ;  /* 0x00008c00ffbb7b82 */ /* 0x002e660000000800 */
[----:B------:R3:W-:Y:S05]  /*af30*/  LDGSTS.E [R252+0x3400c], desc[UR10][R240.64], !P5 ;  /* 0x3400c000f0fc7fae */ /* 0x0007ea000e92184a */
[----:B----4-:R-:W4:Y:S08]  /*af40*/  LDC R245, c[0x0][0x230] ;  /* 0x00008c00fff57b82 */ /* 0x010f300000000800 */
[----:B------:R-:W2:Y:S08]  /*af50*/  LDC R186, c[0x0][0x230] ;  /* 0x00008c00ffba7b82 */ /* 0x000eb00000000800 */
[----:B------:R-:W2:Y:S08]  /*af60*/  LDC R242, c[0x0][0x230] ;  /* 0x00008c00fff27b82 */ /* 0x000eb00000000800 */
[----:B------:R-:W2:Y:S08]  /*af70*/  LDC R243, c[0x0][0x230] ;  /* 0x00008c00fff37b82 */ /* 0x000eb00000000800 */
[----:B---3--:R-:W3:Y:S01]  /*af80*/  LDC R252, c[0x0][0x230] ;  /* 0x00008c00fffc7b82 */ /* 0x008ee20000000800 */
[----:B-1----:R-:W-:-:S02]  /*af90*/  VIADD R187, R187, 0xffffffdb ;  /* 0xffffffdbbbbb7836 */ /* 0x002fc40000000000 */
[----:B----4-:R-:W-:Y:S02]  /*afa0*/  VIADD R240, R245, 0xffffffd9 ;  /* 0xffffffd9f5f07836 */ /* 0x010fe40000000000 */
[----:B--2---:R-:W-:Y:S01]  /*afb0*/  VIADD R186, R186, 0xffffffda ;  /* 0xffffffdababa7836 */ /* 0x004fe20000000000 */
[----:B------:R-:W-:Y:S02]  /*afc0*/  ISETP.GE.U32.AND P5, PT, R187, 0x7fffffbc, PT ;  /* 0x7fffffbcbb00780c */ /* 0x000fe40003fa6070 */
[----:B------:R-:W1:Y:S01]  /*afd0*/  LDC R245, c[0x0][0x230] ;  /* 0x00008c00fff57b82 */ /* 0x000e620000000800 */
[----:B------:R-:W-:Y:S01]  /*afe0*/  VIADD R187, R242, 0xffffffd8 ;  /* 0xffffffd8f2bb7836 */ /* 0x000fe20000000000 */
[----:B------:R-:W-:Y:S02]  /*aff0*/  ISETP.GE.U32.AND P4, PT, R186, 0x7fffffbb, PT ;  /* 0x7fffffbbba00780c */ /* 0x000fe40003f86070 */
[----:B------:R-:W-:-:S04]  /*b000*/  ISETP.GE.U32.AND P3, PT, R240, 0x7fffffba, PT ;  /* 0x7fffffbaf000780c */ /* 0x000fc80003f66070 */
[----:B------:R-:W2:Y:S01]  /*b010*/  LDC R241, c[0x0][0x230] ;  /* 0x00008c00fff17b82 */ /* 0x000ea20000000800 */
[----:B------:R-:W-:Y:S01]  /*b020*/  VIADD R186, R243, 0xffffffd7 ;  /* 0xffffffd7f3ba7836 */ /* 0x000fe20000000000 */
[----:B------:R-:W-:Y:S01]  /*b030*/  ISETP.GE.U32.AND P2, PT, R187, 0x7fffffb9, PT ;  /* 0x7fffffb9bb00780c */ /* 0x000fe20003f46070 */
[----:B------:R-:W-:-:S05]  /*b040*/  IMAD.WIDE R232, R15, 0x4, R232 ;  /* 0x000000040fe87825 */ /* 0x000fca00078e02e8 */
[----:B------:R-:W4:Y:S01]  /*b050*/  LDC R240, c[0x0][0x230] ;  /* 0x00008c00fff07b82 */ /* 0x000f220000000800 */
[----:B---3--:R-:W-:-:S07]  /*b060*/  VIADD R187, R252, 0xffffffd6 ;  /* 0xffffffd6fcbb7836 */ /* 0x008fce0000000000 */
[----:B------:R-:W3:Y:S08]  /*b070*/  LDC R242, c[0x0][0x230] ;  /* 0x00008c00fff27b82 */ /* 0x000ef00000000800 */
[----:B------:R-:W3:Y:S01]  /*b080*/  LDC R243, c[0x0][0x230] ;  /* 0x00008c00fff37b82 */ /* 0x000ee20000000800 */
[----:B------:R-:W-:Y:S01]  /*b090*/  ISETP.GE.U32.AND P1, PT, R186, 0x7fffffb8, PT ;  /* 0x7fffffb8ba00780c */ /* 0x000fe20003f26070 */
[----:B------:R1:W-:Y:S01]  /*b0a0*/  LDGSTS.E [R249+0x34000], desc[UR10][R232.64], !P5 ;  /* 0x34000000e8f97fae */ /* 0x0003e2000e92184a */
[----:B------:R-:W-:Y:S01]  /*b0b0*/  ISETP.GE.U32.AND P5, PT, R187, 0x7fffffb7, PT ;  /* 0x7fffffb7bb00780c */ /* 0x000fe20003fa6070 */
[----:B------:R-:W-:-:S04]  /*b0c0*/  IMAD.WIDE R234, R15, 0x4, R234 ;  /* 0x000000040fea7825 */ /* 0x000fc800078e02ea */
[C---:B------:R-:W-:Y:S01]  /*b0d0*/  IMAD.WIDE R236, R15.reuse, 0x4, R236 ;  /* 0x000000040fec7825 */ /* 0x040fe200078e02ec */
[----:B------:R-:W-:Y:S01]  /*b0e0*/  LDGSTS.E [R249+0x34004], desc[UR10][R234.64], !P4 ;  /* 0x34004000eaf97fae */ /* 0x000fe2000e12184a */
[----:B------:R-:W3:Y:S02]  /*b0f0*/  LDC R244, c[0x0][0x230] ;  /* 0x00008c00fff47b82 */ /* 0x000ee40000000800 */
[C---:B------:R-:W-:Y:S01]  /*b100*/  IMAD.WIDE R226, R15.reuse, 0x4, R226 ;  /* 0x000000040fe27825 */ /* 0x040fe200078e02e2 */
[----:B------:R-:W-:Y:S03]  /*b110*/  LDGSTS.E [R249+0x34008], desc[UR10][R236.64], !P3 ;  /* 0x34008000ecf97fae */ /* 0x000fe6000d92184a */
[----:B------:R-:W-:Y:S01]  /*b120*/  IMAD.WIDE R238, R15, 0x4, R238 ;  /* 0x000000040fee7825 */ /* 0x000fe200078e02ee */
[----:B------:R3:W-:Y:S01]  /*b130*/  LDGSTS.E [R249+0x3400c], desc[UR10][R226.64], !P2 ;  /* 0x3400c000e2f97fae */ /* 0x0007e2000d12184a */
[----:B-1----:R-:W1:Y:S02]  /*b140*/  LDC R233, c[0x0][0x230] ;  /* 0x00008c00ffe97b82 */ /* 0x002e640000000800 */
[----:B------:R-:W-:Y:S01]  /*b150*/  VIADD R186, R245, 0xffffffd5 ;  /* 0xffffffd5f5ba7836 */ /* 0x000fe20000000000 */
[----:B------:R-:W3:Y:S01]  /*b160*/  LDL.LU.64 R234, [R1+0x108] ;  /* 0x0001080001ea7983 */ /* 0x000ee20000300a00 */
[----:B------:R-:W-:-:S03]  /*b170*/  IMAD.WIDE R220, R15, 0x4, R220 ;  /* 0x000000040fdc7825 */ /* 0x000fc600078e02dc */
[----:B------:R-:W-:Y:S01]  /*b180*/  LDGSTS.E [R247+0x34000], desc[UR10][R238.64], !P1 ;  /* 0x34000000eef77fae */ /* 0x000fe2000c92184a */
[----:B--2---:R-:W-:Y:S01]  /*b190*/  VIADD R187, R241, 0xffffffd4 ;  /* 0xffffffd4f1bb7836 */ /* 0x004fe20000000000 */
[----:B------:R-:W-:Y:S01]  /*b1a0*/  ISETP.GE.U32.AND P6, PT, R186, 0x7fffffb6, PT ;  /* 0x7fffffb6ba00780c */ /* 0x000fe20003fc6070 */
[----:B----4-:R-:W-:Y:S01]  /*b1b0*/  VIADD R186, R240, 0xffffffd3 ;  /* 0xffffffd3f0ba7836 */ /* 0x010fe20000000000 */
[----:B------:R-:W2:Y:S01]  /*b1c0*/  LDL.LU.64 R236, [R1+0x118] ;  /* 0x0001180001ec7983 */ /* 0x000ea20000300a00 */
[----:B------:R-:W4:Y:S03]  /*b1d0*/  LDC R232, c[0x0][0x230] ;  /* 0x00008c00ffe87b82 */ /* 0x000f260000000800 */
[----:B------:R3:W-:Y:S01]  /*b1e0*/  LDGSTS.E [R247+0x34004], desc[UR10][R220.64], !P5 ;  /* 0x34004000dcf77fae */ /* 0x0007e2000e92184a */
[----:B------:R-:W-:Y:S01]  /*b1f0*/  ISETP.GE.U32.AND P5, PT, R187, 0x7fffffb5, PT ;  /* 0x7fffffb5bb00780c */ /* 0x000fe20003fa6070 */
[----:B---3--:R-:W-:-:S02]  /*b200*/  VIADD R187, R243, 0xffffffd1 ;  /* 0xffffffd1f3bb7836 */ /* 0x008fc40000000000 */
[----:B------:R-:W3:Y:S01]  /*b210*/  LDL.LU.64 R238, [R1+0x128] ;  /* 0x0001280001ee7983 */ /* 0x000ee20000300a00 */
[C---:B------:R-:W-:Y:S01]  /*b220*/  IMAD.WIDE R230, R15.reuse, 0x4, R230 ;  /* 0x000000040fe67825 */ /* 0x040fe200078e02e6 */
[----:B------:R-:W4:Y:S02]  /*b230*/  LDC R226, c[0x0][0x230] ;  /* 0x00008c00ffe27b82 */ /* 0x000f240000000800 */
[----:B------:R-:W3:Y:S01]  /*b240*/  LDL.LU.64 R240, [R1+0x138] ;  /* 0x0001380001f07983 */ /* 0x000ee20000300a00 */
[----:B------:R-:W-:Y:S01]  /*b250*/  VIADD R220, R242, 0xffffffd2 ;  /* 0xffffffd2f2dc7836 */ /* 0x000fe20000000000 */
[----:B------:R-:W-:Y:S02]  /*b260*/  ISETP.GE.U32.AND P4, PT, R186, 0x7fffffb4, PT ;  /* 0x7fffffb4ba00780c */ /* 0x000fe40003f86070 */
[----:B------:R-:W3:Y:S02]  /*b270*/  LDL.LU.64 R242, [R1+0x140] ;  /* 0x0001400001f27983 */ /* 0x000ee40000300a00 */
[----:B------:R-:W4:Y:S01]  /*b280*/  LDC R221, c[0x0][0x230] ;  /* 0x00008c00ffdd7b82 */ /* 0x000f220000000800 */
[----:B------:R-:W-:Y:S01]  /*b290*/  VIADD R186, R244, 0xffffffd0 ;  /* 0xffffffd0f4ba7836 */ /* 0x000fe20000000000 */
[----:B------:R-:W-:Y:S01]  /*b2a0*/  ISETP.GE.U32.AND P3, PT, R220, 0x7fffffb3, PT ;  /* 0x7fffffb3dc00780c */ /* 0x000fe20003f66070 */
[----:B------:R-:W-:Y:S01]  /*b2b0*/  IMAD.WIDE R218, R15, 0x4, R218 ;  /* 0x000000040fda7825 */ /* 0x000fe200078e02da */
[----:B------:R-:W-:Y:S01]  /*b2c0*/  ISETP.GE.U32.AND P2, PT, R187, 0x7fffffb2, PT ;  /* 0x7fffffb2bb00780c */ /* 0x000fe20003f46070 */
[----:B------:R4:W-:Y:S02]  /*b2d0*/  LDGSTS.E [R247+0x34008], desc[UR10][R230.64], !P6 ;  /* 0x34008000e6f77fae */ /* 0x0009e4000f12184a */
[----:B-1----:R-:W-:Y:S01]  /*b2e0*/  VIADD R187, R233, 0xffffffcf ;  /* 0xffffffcfe9bb7836 */ /* 0x002fe20000000000 */
[----:B------:R-:W1:Y:S01]  /*b2f0*/  LDC R220, c[0x0][0x230] ;  /* 0x00008c00ffdc7b82 */ /* 0x000e620000000800 */
[----:B------:R-:W-:Y:S01]  /*b300*/  ISETP.GE.U32.AND P1, PT, R186, 0x7fffffb1, PT ;  /* 0x7fffffb1ba00780c */ /* 0x000fe20003f26070 */
[----:B------:R4:W-:Y:S02]  /*b310*/  LDGSTS.E [R247+0x3400c], desc[UR10][R218.64], !P5 ;  /* 0x3400c000daf77fae */ /* 0x0009e4000e92184a */
[----:B------:R-:W-:Y:S01]  /*b320*/  ISETP.GE.U32.AND P5, PT, R187, 0x7fffffb0, PT ;  /* 0x7fffffb0bb00780c */ /* 0x000fe20003fa6070 */
[----:B----4-:R-:W-:-:S02]  /*b330*/  VIADD R186, R232, 0xffffffce ;  /* 0xffffffcee8ba7836 */ /* 0x010fc40000000000 */
[C---:B------:R-:W-:Y:S01]  /*b340*/  IMAD.WIDE R222, R15.reuse, 0x4, R222 ;  /* 0x000000040fde7825 */ /* 0x040fe200078e02de */
[----:B------:R-:W4:Y:S03]  /*b350*/  LDC R227, c[0x0][0x230] ;  /* 0x00008c00ffe37b82 */ /* 0x000f260000000800 */
[C---:B------:R-:W-:Y:S01]  /*b360*/  IMAD.WIDE R228, R15.reuse, 0x4, R228 ;  /* 0x000000040fe47825 */ /* 0x040fe200078e02e4 */
[----:B------:R-:W-:Y:S01]  /*b370*/  ISETP.GE.U32.AND P6, PT, R186, 0x7fffffaf, PT ;  /* 0x7fffffafba00780c */ /* 0x000fe20003fc6070 */
[----:B------:R-:W-:Y:S02]  /*b380*/  LDGSTS.E [R248+0x34000], desc[UR10][R222.64], !P4 ;  /* 0x34000000def87fae */ /* 0x000fe4000e12184a */
[C---:B------:R-:W-:Y:S01]  /*b390*/  IMAD.WIDE R206, R15.reuse, 0x4, R206 ;  /* 0x000000040fce7825 */ /* 0x040fe200078e02ce */
[----:B------:R-:W4:Y:S01]  /*b3a0*/  LDC R230, c[0x0][0x230] ;  /* 0x00008c00ffe67b82 */ /* 0x000f220000000800 */
[----:B------:R-:W-:Y:S02]  /*b3b0*/  LDGSTS.E [R248+0x34004], desc[UR10][R228.64], !P3 ;  /* 0x34004000e4f87fae */ /* 0x000fe4000d92184a */
[----:B------:R-:W-:-:S02]  /*b3c0*/  IMAD.WIDE R224, R15, 0x4, R224 ;  /* 0x000000040fe07825 */ /* 0x000fc400078e02e0 */
[----:B------:R1:W-:Y:S02]  /*b3d0*/  LDGSTS.E [R248+0x34008], desc[UR10][R206.64], !P2 ;  /* 0x34008000cef87fae */ /* 0x0003e4000d12184a */
[C---:B------:R-:W-:Y:S01]  /*b3e0*/  IMAD.WIDE R202, R15.reuse, 0x4, R202 ;  /* 0x000000040fca7825 */ /* 0x040fe200078e02ca */
[----:B------:R-:W4:Y:S01]  /*b3f0*/  LDC R219, c[0x0][0x230] ;  /* 0x00008c00ffdb7b82 */ /* 0x000f220000000800 */
[----:B------:R-:W-:Y:S04]  /*b400*/  LDGSTS.E [R248+0x3400c], desc[UR10][R224.64], !P1 ;  /* 0x3400c000e0f87fae */ /* 0x000fe8000c92184a */
[----:B------:R1:W-:Y:S03]  /*b410*/  LDGSTS.E [R251+0x34000], desc[UR10][R202.64], !P5 ;  /* 0x34000000cafb7fae */ /* 0x0003e6000e92184a */
[----:B------:R-:W4:Y:S01]  /*b420*/  LDC R218, c[0x0][0x230] ;  /* 0x00008c00ffda7b82 */ /* 0x000f220000000800 */
[----:B------:R-:W-:-:S04]  /*b430*/  IMAD.WIDE R216, R15, 0x4, R216 ;  /* 0x000000040fd87825 */ /* 0x000fc800078e02d8 */
[----:B------:R-:W-:Y:S01]  /*b440*/  VIADD R187, R221, 0xffffffcd ;  /* 0xffffffcdddbb7836 */ /* 0x000fe20000000000 */
[----:B------:R4:W-:Y:S01]  /*b450*/  LDGSTS.E [R251+0x34004], desc[UR10][R216.64], !P6 ;  /* 0x34004000d8fb7fae */ /* 0x0009e2000f12184a */
[----:B-1----:R-:W-:Y:S01]  /*b460*/  VIADD R186, R220, 0xffffffcc ;  /* 0xffffffccdcba7836 */ /* 0x002fe20000000000 */
[----:B------:R-:W1:Y:S01]  /*b470*/  LDC R207, c[0x0][0x230] ;  /* 0x00008c00ffcf7b82 */ /* 0x000e620000000800 */
[----:B------:R-:W-:-:S07]  /*b480*/  VIADD R202, R226, 0xffffffcb ;  /* 0xffffffcbe2ca7836 */ /* 0x000fce0000000000 */
[----:B------:R-:W1:Y:S01]  /*b490*/  LDC R203, c[0x0][0x230] ;  /* 0x00008c00ffcb7b82 */ /* 0x000e620000000800 */
[----:B------:R-:W-:Y:S02]  /*b4a0*/  ISETP.GE.U32.AND P6, PT, R187, 0x7fffffae, PT ;  /* 0x7fffffaebb00780c */ /* 0x000fe40003fc6070 */
[----:B------:R-:W-:Y:S02]  /*b4b0*/  ISETP.GE.U32.AND P5, PT, R186, 0x7fffffad, PT ;  /* 0x7fffffadba00780c */ /* 0x000fe40003fa6070 */
[----:B------:R-:W-:Y:S01]  /*b4c0*/  ISETP.GE.U32.AND P4, PT, R202, 0x7fffffac, PT ;  /* 0x7fffffacca00780c */ /* 0x000fe20003f86070 */
[----:B----4-:R-:W-:Y:S02]  /*b4d0*/  VIADD R187, R227, 0xffffffca ;  /* 0xffffffcae3bb7836 */ /* 0x010fe40000000000 */
[----:B------:R-:W-:Y:S01]  /*b4e0*/  IMAD.WIDE R200, R15, 0x4, R200 ;  /* 0x000000040fc87825 */ /* 0x000fe200078e02c8 */
[----:B------:R-:W4:Y:S03]  /*b4f0*/  LDC R202, c[0x0][0x230] ;  /* 0x00008c00ffca7b82 */ /* 0x000f260000000800 */
[----:B------:R-:W-:-:S02]  /*b500*/  VIADD R186, R230, 0xffffffc9 ;  /* 0xffffffc9e6ba7836 */ /* 0x000fc40000000000 */
[----:B------:R-:W-:Y:S01]  /*b510*/  IMAD.WIDE R208, R15, 0x4, R208 ;  /* 0x000000040fd07825 */ /* 0x000fe200078e02d0 */
[----:B------:R-:W-:Y:S01]  /*b520*/  ISETP.GE.U32.AND P3, PT, R187, 0x7fffffab, PT ;  /* 0x7fffffabbb00780c */ /* 0x000fe20003f66070 */
[----:B------:R1:W-:Y:S01]  /*b530*/  LDGSTS.E [R251+0x34008], desc[UR10][R200.64], !P6 ;  /* 0x34008000c8fb7fae */ /* 0x0003e2000f12184a */
[----:B------:R-:W4:Y:S01]  /*b540*/  LDC R216, c[0x0][0x230] ;  /* 0x00008c00ffd87b82 */ /* 0x000f220000000800 */
[----:B------:R-:W-:Y:S01]  /*b550*/  IMAD.WIDE R198, R15, 0x4, R198 ;  /* 0x000000040fc67825 */ /* 0x000fe200078e02c6 */
[----:B------:R-:W-:Y:S01]  /*b560*/  ISETP.GE.U32.AND P2, PT, R186, 0x7fffffaa, PT ;  /* 0x7fffffaaba00780c */ /* 0x000fe20003f46070 */
[----:B------:R-:W-:Y:S02]  /*b570*/  LDGSTS.E [R251+0x3400c], desc[UR10][R208.64], !P5 ;  /* 0x3400c000d0fb7fae */ /* 0x000fe4000e92184a */
[----:B------:R-:W-:-:S03]  /*b580*/  VIADD R187, R219, 0xffffffc8 ;  /* 0xffffffc8dbbb7836 */ /* 0x000fc60000000000 */
[----:B------:R-:W4:Y:S01]  /*b590*/  LDC R206, c[0x0][0x230] ;  /* 0x00008c00ffce7b82 */ /* 0x000f220000000800 */
[----:B------:R-:W-:Y:S01]  /*b5a0*/  VIADD R186, R218, 0xffffffc7 ;  /* 0xffffffc7daba7836 */ /* 0x000fe20000000000 */
[----:B------:R1:W-:Y:S01]  /*b5b0*/  LDGSTS.E [R250+0x34000], desc[UR10][R198.64], !P4 ;  /* 0x34000000c6fa7fae */ /* 0x0003e2000e12184a */
[----:B------:R-:W-:Y:S01]  /*b5c0*/  ISETP.GE.U32.AND P1, PT, R187, 0x7fffffa9, PT ;  /* 0x7fffffa9bb00780c */ /* 0x000fe20003f26070 */
[C---:B------:R-:W-:Y:S02]  /*b5d0*/  IMAD.WIDE R214, R15.reuse, 0x4, R214 ;  /* 0x000000040fd67825 */ /* 0x040fe400078e02d6 */
[----:B------:R-:W3:Y:S02]  /*b5e0*/  LDL.LU.64 R230, [R1+0xd8] ;  /* 0x0000d80001e67983 */ /* 0x000ee40000300a00 */
[----:B-1----:R-:W1:Y:S01]  /*b5f0*/  LDC R200, c[0x0][0x230] ;  /* 0x00008c00ffc87b82 */ /* 0x002e620000000800 */
[----:B------:R-:W-:Y:S01]  /*b600*/  ISETP.GE.U32.AND P6, PT, R186, 0x7fffffa8, PT ;  /* 0x7fffffa8ba00780c */ /* 0x000fe20003fc6070 */
[----:B------:R-:W-:Y:S01]  /*b610*/  IMAD.WIDE R204, R15, 0x4, R204 ;  /* 0x000000040fcc7825 */ /* 0x000fe200078e02cc */
[----:B------:R-:W-:Y:S03]  /*b620*/  LDGSTS.E [R250+0x34004], desc[UR10][R214.64], !P3 ;  /* 0x34004000d6fa7fae */ /* 0x000fe6000d92184a */
[----:B------:R-:W-:Y:S01]  /*b630*/  VIADD R198, R203, 0xffffffc6 ;  /* 0xffffffc6cbc67836 */ /* 0x000fe20000000000 */
[----:B------:R-:W-:Y:S04]  /*b640*/  LDGSTS.E [R250+0x34008], desc[UR10][R204.64], !P2 ;  /* 0x34008000ccfa7fae */ /* 0x000fe8000d12184a */
[----:B------:R-:W-:Y:S01]  /*b650*/  ISETP.GE.U32.AND P5, PT, R198, 0x7fffffa7, PT ;  /* 0x7fffffa7c600780c */ /* 0x000fe20003fa6070 */
[C---:B------:R-:W-:Y:S01]  /*b660*/  IMAD.WIDE R210, R15.reuse, 0x4, R210 ;  /* 0x000000040fd27825 */ /* 0x040fe200078e02d2 */
[----:B------:R-:W3:Y:S03]  /*b670*/  LDL.LU.64 R218, [R1+0xe8] ;  /* 0x0000e80001da7983 */ /* 0x000ee60000300a00 */
[C---:B------:R-:W-:Y:S01]  /*b680*/  IMAD.WIDE R212, R15.reuse, 0x4, R212 ;  /* 0x000000040fd47825 */ /* 0x040fe200078e02d4 */
[----:B------:R-:W-:Y:S03]  /*b690*/  LDGSTS.E [R250+0x3400c], desc[UR10][R210.64], !P1 ;  /* 0x3400c000d2fa7fae */ /* 0x000fe6000c92184a */
[----:B------:R-:W-:Y:S01]  /*b6a0*/  IMAD.WIDE R192, R15, 0x4, R192 ;  /* 0x000000040fc07825 */ /* 0x000fe200078e02c0 */
[----:B------:R-:W3:Y:S03]  /*b6b0*/  LDL.LU.64 R208, [R1+0xf8] ;  /* 0x0000f80001d07983 */ /* 0x000ee60000300a00 */
[----:B------:R-:W-:Y:S01]  /*b6c0*/  VIADD R186, R207, 0xffffffc4 ;  /* 0xffffffc4cfba7836 */ /* 0x000fe20000000000 */
[----:B------:R-:W-:Y:S01]  /*b6d0*/  LDGSTS.E [R246+0x34000], desc[UR10][R212.64], !P6 ;  /* 0x34000000d4f67fae */ /* 0x000fe2000f12184a */
[----:B----4-:R-:W-:-:S03]  /*b6e0*/  VIADD R187, R202, 0xffffffc5 ;  /* 0xffffffc5cabb7836 */ /* 0x010fc60000000000 */
[----:B------:R4:W-:Y:S01]  /*b6f0*/  LDGSTS.E [R246+0x34004], desc[UR10][R192.64], !P5 ;  /* 0x34004000c0f67fae */ /* 0x0009e2000e92184a */
[----:B------:R-:W-:Y:S01]  /*b700*/  ISETP.GE.U32.AND P3, PT, R186, 0x7fffffa5, PT ;  /* 0x7fffffa5ba00780c */ /* 0x000fe20003f66070 */
[----:B------:R-:W-:Y:S01]  /*b710*/  VIADD R198, R216, 0xffffffc3 ;  /* 0xffffffc3d8c67836 */ /* 0x000fe20000000000 */
[----:B------:R-:W-:Y:S01]  /*b720*/  UIADD3 UR6, UR6, -0x40, URZ ;  /* 0xffffffc006067890 */ /* 0x000fe2000fffe03f */
[----:B------:R-:W-:Y:S01]  /*b730*/  VIADD R186, R206, 0xffffffc2 ;  /* 0xffffffc2ceba7836 */ /* 0x000fe20000000000 */
[----:B------:R-:W-:Y:S01]  /*b740*/  ISETP.GE.U32.AND P4, PT, R187, 0x7fffffa6, PT ;  /* 0x7fffffa6bb00780c */ /* 0x000fe20003f86070 */
[----:B-1----:R-:W-:Y:S02]  /*b750*/  VIADD R187, R200, 0xffffffc1 ;  /* 0xffffffc1c8bb7836 */ /* 0x002fe40000000000 */
[----:B----4-:R-:W-:-:S04]  /*b760*/  IMAD.WIDE R192, R15, 0x4, R190 ;  /* 0x000000040fc07825 */ /* 0x010fc800078e02be */
[----:B------:R-:W-:-:S04]  /*b770*/  IMAD.WIDE R190, R15, 0x4, R4 ;  /* 0x000000040fbe7825 */ /* 0x000fc800078e0204 */
[----:B------:R-:W-:Y:S02]  /*b780*/  IMAD.SHL.U32 R4, R6, 0x20, RZ ;  /* 0x0000002006047824 */ /* 0x000fe400078e00ff */
[----:B------:R-:W5:Y:S01]  /*b790*/  LDL.LU R6, [R1+0x1854] ;  /* 0x0018540001067983 */ /* 0x000f620000300800 */
[----:B------:R-:W-:-:S03]  /*b7a0*/  PLOP3.LUT P6, PT, PT, PT, UP0, 0x80, 0x0 ;  /* 0x000000000000781c */ /* 0x000fc60003fcf008 */
[----:B------:R-:W4:Y:S01]  /*b7b0*/  LDL.LU.64 R226, [R1+0xc8] ;  /* 0x0000c80001e27983 */ /* 0x000f220000300a00 */
[----:B------:R-:W-:Y:S01]  /*b7c0*/  ISETP.GE.U32.AND P2, PT, R198, 0x7fffffa4, PT ;  /* 0x7fffffa4c600780c */ /* 0x000fe20003f46070 */
[----:B------:R-:W-:Y:S01]  /*b7d0*/  UISETP.GE.U32.AND UP0, UPT, UR6, 0x7fffffa1, UPT ;  /* 0x7fffffa10600788c */ /* 0x000fe2000bf06070 */
[----:B------:R-:W-:Y:S01]  /*b7e0*/  ISETP.GE.U32.AND P1, PT, R186, 0x7fffffa3, PT ;  /* 0x7fffffa3ba00780c */ /* 0x000fe20003f26070 */
[----:B------:R-:W4:Y:S01]  /*b7f0*/  LDL.LU.64 R220, [R1+0xb8] ;  /* 0x0000b80001dc7983 */ /* 0x000f220000300a00 */
[----:B------:R-:W-:-:S03]  /*b800*/  SEL R186, RZ, 0x4, P0 ;  /* 0x00000004ffba7807 */ /* 0x000fc60000000000 */
[----:B------:R-:W4:Y:S01]  /*b810*/  LDL.LU.64 R248, [R1+0xa8] ;  /* 0x0000a80001f87983 */ /* 0x000f220000300a00 */
[----:B------:R-:W-:-:S03]  /*b820*/  ISETP.GE.U32.AND P0, PT, R187, 0x7fffffa2, PT ;  /* 0x7fffffa2bb00780c */ /* 0x000fc60003f06070 */
[----:B------:R-:W4:Y:S01]  /*b830*/  LDL.LU.64 R224, [R1+0x98] ;  /* 0x0000980001e07983 */ /* 0x000f220000300a00 */
[----:B------:R-:W-:Y:S01]  /*b840*/  SEL R186, R186, RZ, P6 ;  /* 0x000000ffbaba7207 */ /* 0x000fe20003000000 */
[C---:B------:R-:W-:Y:S01]  /*b850*/  IMAD.WIDE R196, R15.reuse, 0x4, R196 ;  /* 0x000000040fc47825 */ /* 0x040fe200078e02c4 */
[----:B------:R-:W-:Y:S01]  /*b860*/  PLOP3.LUT P6, PT, PT, PT, UP0, 0x80, 0x0 ;  /* 0x000000000000781c */ /* 0x000fe20003fcf008 */
[----:B------:R-:W4:Y:S02]  /*b870*/  LDL.LU.64 R228, [R1+0x88] ;  /* 0x0000880001e47983 */ /* 0x000f240000300a00 */
[----:B------:R-:W-:Y:S02]  /*b880*/  IMAD.WIDE R194, R15, 0x4, R194 ;  /* 0x000000040fc27825 */ /* 0x000fe400078e02c2 */
[----:B------:R-:W4:Y:S01]  /*b890*/  LDL.LU.64 R222, [R1+0x78] ;  /* 0x0000780001de7983 */ /* 0x000f220000300a00 */
[----:B------:R-:W-:-:S03]  /*b8a0*/  ISETP.NE.U32.AND P5, PT, R186, RZ, PT ;  /* 0x000000ffba00720c */ /* 0x000fc60003fa5070 */
[----:B------:R-:W4:Y:S01]  /*b8b0*/  LDL.LU.64 R232, [R1+0x68] ;  /* 0x0000680001e87983 */ /* 0x000f220000300a00 */
[----:B------:R-:W-:-:S03]  /*b8c0*/  IMAD.WIDE R188, R15, 0x4, R188 ;  /* 0x000000040fbc7825 */ /* 0x000fc600078e02bc */
[----:B------:R-:W-:Y:S04]  /*b8d0*/  LDGSTS.E [R246+0x34008], desc[UR10][R196.64], !P4 ;  /* 0x34008000c4f67fae */ /* 0x000fe8000e12184a */
[----:B------:R-:W-:Y:S04]  /*b8e0*/  LDGSTS.E [R246+0x3400c], desc[UR10][R194.64], !P3 ;  /* 0x3400c000c2f67fae */ /* 0x000fe8000d92184a */
[----:B------:R-:W-:Y:S04]  /*b8f0*/  LDGSTS.E [R3+0x34000], desc[UR10][R192.64], !P2 ;  /* 0x34000000c0037fae */ /* 0x000fe8000d12184a */
[----:B------:R-:W4:Y:S04]  /*b900*/  LDL.LU.64 R244, [R1+0x58] ;  /* 0x0000580001f47983 */ /* 0x000f280000300a00 */
[----:B------:R2:W-:Y:S04]  /*b910*/  LDGSTS.E [R3+0x34004], desc[UR10][R190.64], !P1 ;  /* 0x34004000be037fae */ /* 0x0005e8000c92184a */
[----:B------:R3:W-:Y:S01]  /*b920*/  LDGSTS.E [R3+0x34008], desc[UR10][R188.64], !P0 ;  /* 0x34008000bc037fae */ /* 0x0007e2000c12184a */
[----:B--2---:R-:W-:-:S04]  /*b930*/  IMAD.WIDE R190, R4, 0x4, R236 ;  /* 0x0000000404be7825 */ /* 0x004fc800078e02ec */
[----:B---3--:R-:W-:-:S04]  /*b940*/  IMAD.WIDE R188, R4, 0x4, R238 ;  /* 0x0000000404bc7825 */ /* 0x008fc800078e02ee */
[----:B------:R-:W-:-:S04]  /*b950*/  IMAD.WIDE R192, R4, 0x4, R240 ;  /* 0x0000000404c07825 */ /* 0x000fc800078e02f0 */
[----:B------:R-:W-:Y:S02]  /*b960*/  IMAD.WIDE R186, R15, 0x4, R242 ;  /* 0x000000040fba7825 */ /* 0x000fe400078e02f2 */
[----:B------:R-:W2:Y:S04]  /*b970*/  LDL.LU.64 R242, [R1+0x48] ;  /* 0x0000480001f27983 */ /* 0x000ea80000300a00 */
[----:B------:R-:W3:Y:S04]  /*b980*/  LDL.LU.64 R240, [R1+0x38] ;  /* 0x0000380001f07983 */ /* 0x000ee80000300a00 */
[----:B------:R1:W-:Y:S04]  /*b990*/  LDGSTS.E [R3+0x3400c], desc[UR10][R186.64], !P6 ;  /* 0x3400c000ba037fae */ /* 0x0003e8000f12184a */
[----:B------:R-:W3:Y:S04]  /*b9a0*/  LDL.LU.64 R238, [R1+0x28] ;  /* 0x0000280001ee7983 */ /* 0x000ee80000300a00 */
[----:B------:R-:W3:Y:S01]  /*b9b0*/  LDL.LU.64 R236, [R1+0x18] ;  /* 0x0000180001ec7983 */ /* 0x000ee20000300a00 */
[----:B-1----:R-:W-:-:S03]  /*b9c0*/  IMAD.WIDE R186, R4, 0x4, R234 ;  /* 0x0000000404ba7825 */ /* 0x002fc600078e02ea */
[----:B------:R-:W0:Y:S04]  /*b9d0*/  LDGDEPBAR ;  /* 0x00000000000079af */ /* 0x000e280000000000 */
[----:B------:R-:W3:Y:S04]  /*b9e0*/  LDL.LU.64 R234, [R1+0x8] ;  /* 0x0000080001ea7983 */ /* 0x000ee80000300a00 */
[----:B------:R-:W-:Y:S04]  /*b9f0*/  LDGSTS.E [R7+0x10000], desc[UR10][R192.64], P5 ;  /* 0x10000000c0077fae */ /* 0x000fe8000a92184a */
[----:B------:R-:W-:Y:S04]  /*ba00*/  LDGSTS.E [R7+0x10400], desc[UR10][R188.64], P5 ;  /* 0x10400000bc077fae */ /* 0x000fe8000a92184a */
[----:B------:R-:W-:Y:S04]  /*ba10*/  LDGSTS.E [R7+0x10800], desc[UR10][R190.64], P5 ;  /* 0x10800000be077fae */ /* 0x000fe8000a92184a */
[----:B------:R1:W-:Y:S02]  /*ba20*/  LDGSTS.E [R7+0x10c00], desc[UR10][R186.64], P5 ;  /* 0x10c00000ba077fae */ /* 0x0003e4000a92184a */
[----:B-1----:R-:W-:-:S04]  /*ba30*/  IMAD.WIDE R186, R4, 0x4, R230 ;  /* 0x0000000404ba7825 */ /* 0x002fc800078e02e6 */
[----:B------:R-:W-:-:S04]  /*ba40*/  IMAD.WIDE R190, R4, 0x4, R218 ;  /* 0x0000000404be7825 */ /* 0x000fc800078e02da */
[----:B------:R-:W-:-:S05]  /*ba50*/  IMAD.WIDE R188, R4, 0x4, R208 ;  /* 0x0000000404bc7825 */ /* 0x000fca00078e02d0 */
[----:B------:R4:W-:Y:S04]  /*ba60*/  LDGSTS.E [R7+0x11000], desc[UR10][R188.64], P5 ;  /* 0x11000000bc077fae */ /* 0x0009e8000a92184a */
[----:B------:R1:W-:Y:S04]  /*ba70*/  LDGSTS.E [R7+0x11400], desc[UR10][R190.64], P5 ;  /* 0x11400000be077fae */ /* 0x0003e8000a92184a */
[----:B------:R1:W-:Y:S01]  /*ba80*/  LDGSTS.E [R7+0x11800], desc[UR10][R186.64], P5 ;  /* 0x11800000ba077fae */ /* 0x0003e2000a92184a */
[----:B----4-:R-:W-:-:S04]  /*ba90*/  IMAD.WIDE R188, R4, 0x4, R226 ;  /* 0x0000000404bc7825 */ /* 0x010fc800078e02e2 */
[C---:B-1----:R-:W-:Y:S01]  /*baa0*/  IMAD.WIDE R190, R4.reuse, 0x4, R220 ;  /* 0x0000000404be7825 */ /* 0x042fe200078e02dc */
[----:B------:R1:W-:Y:S03]  /*bab0*/  LDGSTS.E [R7+0x11c00], desc[UR10][R188.64], P5 ;  /* 0x11c00000bc077fae */ /* 0x0003e6000a92184a */
[C---:B------:R-:W-:Y:S01]  /*bac0*/  IMAD.WIDE R186, R4.reuse, 0x4, R248 ;  /* 0x0000000404ba7825 */ /* 0x040fe200078e02f8 */
[----:B------:R4:W-:Y:S04]  /*bad0*/  LDGSTS.E [R7+0x12000], desc[UR10][R190.64], P5 ;  /* 0x12000000be077fae */ /* 0x0009e8000a92184a */
[----:B------:R4:W-:Y:S01]  /*bae0*/  LDGSTS.E [R7+0x12400], desc[UR10][R186.64], P5 ;  /* 0x12400000ba077fae */ /* 0x0009e2000a92184a */
[----:B-1----:R-:W-:-:S04]  /*baf0*/  IMAD.WIDE R188, R4, 0x4, R224 ;  /* 0x0000000404bc7825 */ /* 0x002fc800078e02e0 */
[C---:B----4-:R-:W-:Y:S01]  /*bb00*/  IMAD.WIDE R190, R4.reuse, 0x4, R228 ;  /* 0x0000000404be7825 */ /* 0x050fe200078e02e4 */
[----:B------:R1:W-:Y:S03]  /*bb10*/  LDGSTS.E [R7+0x12800], desc[UR10][R188.64], P5 ;  /* 0x12800000bc077fae */ /* 0x0003e6000a92184a */
[C---:B------:R-:W-:Y:S01]  /*bb20*/  IMAD.WIDE R186, R4.reuse, 0x4, R222 ;  /* 0x0000000404ba7825 */ /* 0x040fe200078e02de */
[----:B------:R4:W-:Y:S04]  /*bb30*/  LDGSTS.E [R7+0x12c00], desc[UR10][R190.64], P5 ;  /* 0x12c00000be077fae */ /* 0x0009e8000a92184a */
[----:B------:R2:W-:Y:S01]  /*bb40*/  LDGSTS.E [R7+0x13000], desc[UR10][R186.64], P5 ;  /* 0x13000000ba077fae */ /* 0x0005e2000a92184a */
[----:B-1----:R-:W-:-:S05]  /*bb50*/  IMAD.WIDE R188, R4, 0x4, R232 ;  /* 0x0000000404bc7825 */ /* 0x002fca00078e02e8 */
[----:B------:R3:W-:Y:S01]  /*bb60*/  LDGSTS.E [R7+0x13400], desc[UR10][R188.64], P5 ;  /* 0x13400000bc077fae */ /* 0x0007e2000a92184a */
[----:B----4-:R-:W-:-:S05]  /*bb70*/  IMAD.WIDE R190, R4, 0x4, R244 ;  /* 0x0000000404be7825 */ /* 0x010fca00078e02f4 */
[----:B------:R1:W-:Y:S01]  /*bb80*/  LDGSTS.E [R7+0x13800], desc[UR10][R190.64], P5 ;  /* 0x13800000be077fae */ /* 0x0003e2000a92184a */
[----:B--2---:R-:W-:-:S04]  /*bb90*/  IMAD.WIDE R186, R4, 0x4, R242 ;  /* 0x0000000404ba7825 */ /* 0x004fc800078e02f2 */
[C---:B---3--:R-:W-:Y:S01]  /*bba0*/  IMAD.WIDE R188, R4.reuse, 0x4, R240 ;  /* 0x0000000404bc7825 */ /* 0x048fe200078e02f0 */
[----:B------:R2:W-:Y:S04]  /*bbb0*/  LDGSTS.E [R7+0x13c00], desc[UR10][R186.64], P5 ;  /* 0x13c00000ba077fae */ /* 0x0005e8000a92184a */
[----:B------:R-:W3:Y:S01]  /*bbc0*/  LDL.LU.64 R240, [R1+0x130] ;  /* 0x0001300001f07983 */ /* 0x000ee20000300a00 */
[----:B-1----:R-:W-:-:S03]  /*bbd0*/  IMAD.WIDE R190, R4, 0x4, R238 ;  /* 0x0000000404be7825 */ /* 0x002fc600078e02ee */
[----:B------:R1:W-:Y:S01]  /*bbe0*/  LDGSTS.E [R7+0x14000], desc[UR10][R188.64], P5 ;  /* 0x14000000bc077fae */ /* 0x0003e2000a92184a */
[----:B--2---:R-:W-:-:S03]  /*bbf0*/  IMAD.WIDE R186, R4, 0x4, R236 ;  /* 0x0000000404ba7825 */ /* 0x004fc600078e02ec */
[----:B------:R-:W2:Y:S04]  /*bc00*/  LDL.LU.64 R238, [R1+0x120] ;  /* 0x0001200001ee7983 */ /* 0x000ea80000300a00 */
[----:B------:R-:W4:Y:S01]  /*bc10*/  LDL.LU.64 R236, [R1+0x110] ;  /* 0x0001100001ec7983 */ /* 0x000f220000300a00 */
[----:B-1----:R-:W-:-:S03]  /*bc20*/  IMAD.WIDE R188, R4, 0x4, R234 ;  /* 0x0000000404bc7825 */ /* 0x002fc600078e02ea */
[----:B------:R-:W-:Y:S04]  /*bc30*/  LDGSTS.E [R7+0x14400], desc[UR10][R190.64], P5 ;  /* 0x14400000be077fae */ /* 0x000fe8000a92184a */
[----:B------:R-:W4:Y:S01]  /*bc40*/  LDL.LU.64 R234, [R1+0x100] ;  /* 0x0001000001ea7983 */ /* 0x000f220000300a00 */
[----:B------:R-:W-:-:S03]  /*bc50*/  IMAD.WIDE R10, R4, 0x4, R10 ;  /* 0x00000004040a7825 */ /* 0x000fc600078e020a */
[----:B------:R-:W-:Y:S01]  /*bc60*/  LDGSTS.E [R7+0x14800], desc[UR10][R186.64], P5 ;  /* 0x14800000ba077fae */ /* 0x000fe2000a92184a */
[----:B------:R-:W-:-:S03]  /*bc70*/  IMAD.WIDE R16, R4, 0x4, R16 ;  /* 0x0000000404107825 */ /* 0x000fc600078e0210 */
[----:B------:R-:W-:Y:S01]  /*bc80*/  LDGSTS.E [R7+0x14c00], desc[UR10][R188.64], P5 ;  /* 0x14c00000bc077fae */ /* 0x000fe2000a92184a */
[----:B------:R-:W-:-:S03]  /*bc90*/  IMAD.WIDE R20, R4, 0x4, R20 ;  /* 0x0000000404147825 */ /* 0x000fc600078e0214 */
[----:B------:R3:W-:Y:S01]  /*bca0*/  LDGSTS.E [R7+0x15000], desc[UR10][R10.64], P5 ;  /* 0x150000000a077fae */ /* 0x0007e2000a92184a */
[----:B------:R-:W-:-:S03]  /*bcb0*/  IMAD.WIDE R24, R4, 0x4, R24 ;  /* 0x0000000404187825 */ /* 0x000fc600078e0218 */
[----:B------:R2:W-:Y:S01]  /*bcc0*/  LDGSTS.E [R7+0x15400], desc[UR10][R16.64], P5 ;  /* 0x1540000010077fae */ /* 0x0005e2000a92184a */
[----:B------:R-:W-:-:S03]  /*bcd0*/  IMAD.WIDE R28, R4, 0x4, R28 ;  /* 0x00000004041c7825 */ /* 0x000fc600078e021c */
[----:B------:R4:W-:Y:S01]  /*bce0*/  LDGSTS.E [R7+0x15800], desc[UR10][R20.64], P5 ;  /* 0x1580000014077fae */ /* 0x0009e2000a92184a */
[----:B------:R-:W-:-:S03]  /*bcf0*/  IMAD.WIDE R32, R4, 0x4, R32 ;  /* 0x0000000404207825 */ /* 0x000fc600078e0220 */
[----:B------:R-:W-:Y:S01]  /*bd00*/  LDGSTS.E [R7+0x15c00], desc[UR10][R24.64], P5 ;  /* 0x15c0000018077fae */ /* 0x000fe2000a92184a */
        /* <DEDUP_REMOVED lines=55> */
[----:B------:R-:W4:Y:S01]  /*c080*/  LDL.LU.64 R208, [R1+0xf0] ;  /* 0x0000f00001d07983 */ /* 0x000f220000300a00 */
        /* <DEDUP_REMOVED lines=19> */
[----:B------:R-:W4:Y:S04]  /*c1c0*/  LDL.LU.64 R248, [R1+0xa0] ;  /* 0x0000a00001f87983 */ /* 0x000f280000300a00 */
[----:B------:R-:W-:Y:S04]  /*c1d0*/  LDGSTS.E [R7+0x1e000], desc[UR10][R156.64], P5 ;  /* 0x1e0000009c077fae */ /* 0x000fe8000a92184a */
[----:B------:R-:W4:Y:S04]  /*c1e0*/  LDL.LU.64 R224, [R1+0x90] ;  /* 0x0000900001e07983 */ /* 0x000f280000300a00 */
[----:B------:R-:W-:Y:S04]  /*c1f0*/  LDGSTS.E [R7+0x1e400], desc[UR10][R160.64], P5 ;  /* 0x1e400000a0077fae */ /* 0x000fe8000a92184a */
[----:B------:R-:W4:Y:S04]  /*c200*/  LDL.LU.64 R228, [R1+0x80] ;  /* 0x0000800001e47983 */ /* 0x000f280000300a00 */
[----:B------:R-:W-:Y:S04]  /*c210*/  LDGSTS.E [R7+0x1e800], desc[UR10][R164.64], P5 ;  /* 0x1e800000a4077fae */ /* 0x000fe8000a92184a */
[----:B------:R-:W-:Y:S04]  /*c220*/  LDGSTS.E [R7+0x1ec00], desc[UR10][R168.64], P5 ;  /* 0x1ec00000a8077fae */ /* 0x000fe8000a92184a */
[----:B------:R-:W4:Y:S04]  /*c230*/  LDL.LU.64 R222, [R1+0x70] ;  /* 0x0000700001de7983 */ /* 0x000f280000300a00 */
[----:B------:R-:W-:Y:S04]  /*c240*/  LDGSTS.E [R7+0x1f000], desc[UR10][R172.64], P5 ;  /* 0x1f000000ac077fae */ /* 0x000fe8000a92184a */
[----:B------:R-:W4:Y:S04]  /*c250*/  LDL.LU.64 R232, [R1+0x60] ;  /* 0x0000600001e87983 */ /* 0x000f280000300a00 */
[----:B------:R-:W-:Y:S04]  /*c260*/  LDGSTS.E [R7+0x1f400], desc[UR10][R176.64], P5 ;  /* 0x1f400000b0077fae */ /* 0x000fe8000a92184a */
[----:B------:R-:W4:Y:S04]  /*c270*/  LDL.LU.64 R244, [R1+0x50] ;  /* 0x0000500001f47983 */ /* 0x000f280000300a00 */
[----:B------:R-:W-:Y:S04]  /*c280*/  LDGSTS.E [R7+0x1f800], desc[UR10][R180.64], P5 ;  /* 0x1f800000b4077fae */ /* 0x000fe8000a92184a */
[----:B------:R-:W4:Y:S04]  /*c290*/  LDL.LU.64 R242, [R1+0x40] ;  /* 0x0000400001f27983 */ /* 0x000f280000300a00 */
[----:B------:R-:W-:Y:S01]  /*c2a0*/  LDGSTS.E [R7+0x1fc00], desc[UR10][R184.64], P5 ;  /* 0x1fc00000b8077fae */ /* 0x000fe2000a92184a */
[----:B---3--:R-:W-:-:S03]  /*c2b0*/  IMAD.WIDE R10, R4, 0x4, R240 ;  /* 0x00000004040a7825 */ /* 0x008fc600078e02f0 */
[----:B------:R-:W3:Y:S04]  /*c2c0*/  LDL.LU.64 R240, [R1+0x30] ;  /* 0x0000300001f07983 */ /* 0x000ee80000300a00 */
[----:B------:R1:W-:Y:S01]  /*c2d0*/  LDGSTS.E [R2+0x10200], desc[UR10][R10.64], P5 ;  /* 0x102000000a027fae */ /* 0x0003e2000a92184a */
[----:B--2---:R-:W-:-:S03]  /*c2e0*/  IMAD.WIDE R16, R4, 0x4, R238 ;  /* 0x0000000404107825 */ /* 0x004fc600078e02ee */
[----:B------:R-:W2:Y:S01]  /*c2f0*/  LDL.LU.64 R238, [R1+0x20] ;  /* 0x0000200001ee7983 */ /* 0x000ea20000300a00 */
[----:B----4-:R-:W-:-:S03]  /*c300*/  IMAD.WIDE R20, R4, 0x4, R236 ;  /* 0x0000000404147825 */ /* 0x010fc600078e02ec */
[----:B------:R-:W4:Y:S04]  /*c310*/  LDL.LU.64 R236, [R1+0x10] ;  /* 0x0000100001ec7983 */ /* 0x000f280000300a00 */
[----:B------:R3:W-:Y:S01]  /*c320*/  LDGSTS.E [R2+0x10600], desc[UR10][R16.64], P5 ;  /* 0x1060000010027fae */ /* 0x0007e2000a92184a */
[----:B-1----:R-:W-:-:S03]  /*c330*/  IMAD.WIDE R10, R4, 0x4, R234 ;  /* 0x00000004040a7825 */ /* 0x002fc600078e02ea */
[----:B------:R-:W4:Y:S04]  /*c340*/  LDL.LU.64 R234, [R1] ;  /* 0x0000000001ea7983 */ /* 0x000f280000300a00 */
[----:B------:R1:W-:Y:S04]  /*c350*/  STL [R1+0x400], RZ ;  /* 0x000400ff01007387 */ /* 0x0003e80000100800 */
        /* <DEDUP_REMOVED lines=255> */
[----:B------:R1:W-:Y:S04]  /*d350*/  STL [R1], RZ ;  /* 0x000000ff01007387 */ /* 0x0003e80000100800 */
        /* <DEDUP_REMOVED lines=59> */
[----:B------:R1:W-:Y:S01]  /*d710*/  STL [R1+0xf0], RZ ;  /* 0x0000f0ff01007387 */ /* 0x0003e20000100800 */
[----:B---3--:R-:W-:-:S03]  /*d720*/  IMAD.WIDE R16, R4, 0x4, R208 ;  /* 0x0000000404107825 */ /* 0x008fc600078e02d0 */
[----:B------:R1:W-:Y:S04]  /*d730*/  STL [R1+0xf4], RZ ;  /* 0x0000f4ff01007387 */ /* 0x0003e80000100800 */
[----:B------:R1:W-:Y:S04]  /*d740*/  STL [R1+0xf8], RZ ;  /* 0x0000f8ff01007387 */ /* 0x0003e80000100800 */
[----:B------:R1:W-:Y:S04]  /*d750*/  STL [R1+0xfc], RZ ;  /* 0x0000fcff01007387 */ /* 0x0003e80000100800 */
[----:B------:R1:W-:Y:S04]  /*d760*/  STL [R1+0x100], RZ ;  /* 0x000100ff01007387 */ /* 0x0003e80000100800 */
[----:B------:R1:W-:Y:S04]  /*d770*/  STL [R1+0x104], RZ ;  /* 0x000104ff01007387 */ /* 0x0003e80000100800 */
[----:B------:R1:W-:Y:S04]  /*d780*/  STL [R1+0x108], RZ ;  /* 0x000108ff01007387 */ /* 0x0003e80000100800 */
[----:B------:R3:W-:Y:S04]  /*d790*/  LDGSTS.E [R2+0x10a00], desc[UR10][R20.64], P5 ;  /* 0x10a0000014027fae */ /* 0x0007e8000a92184a */
[----:B------:R1:W-:Y:S04]  /*d7a0*/  STL [R1+0x10c], RZ ;  /* 0x00010cff01007387 */ /* 0x0003e80000100800 */
[----:B------:R2:W-:Y:S01]  /*d7b0*/  LDGSTS.E [R2+0x10e00], desc[UR10][R10.64], P5 ;  /* 0x10e000000a027fae */ /* 0x0005e2000a92184a */
[----:B---3--:R-:W-:-:S03]  /*d7c0*/  IMAD.WIDE R20, R4, 0x4, R218 ;  /* 0x0000000404147825 */ /* 0x008fc600078e02da */
[----:B------:R1:W-:Y:S04]  /*d7d0*/  STL [R1+0x110], RZ ;  /* 0x000110ff01007387 */ /* 0x0003e80000100800 */
[----:B------:R3:W-:Y:S01]  /*d7e0*/  LDGSTS.E [R2+0x11200], desc[UR10][R16.64], P5 ;  /* 0x1120000010027fae */ /* 0x0007e2000a92184a */
[----:B--2---:R-:W-:-:S03]  /*d7f0*/  IMAD.WIDE R10, R4, 0x4, R230 ;  /* 0x00000004040a7825 */ /* 0x004fc600078e02e6 */
[----:B------:R1:W-:Y:S04]  /*d800*/  STL [R1+0x114], RZ ;  /* 0x000114ff01007387 */ /* 0x0003e80000100800 */
[----:B------:R1:W-:Y:S01]  /*d810*/  STL [R1+0x118], RZ ;  /* 0x000118ff01007387 */ /* 0x0003e20000100800 */
[----:B---3--:R-:W-:-:S03]  /*d820*/  IMAD.WIDE R16, R4, 0x4, R226 ;  /* 0x0000000404107825 */ /* 0x008fc600078e02e2 */
[----:B------:R1:W-:Y:S04]  /*d830*/  STL [R1+0x11c], RZ ;  /* 0x00011cff01007387 */ /* 0x0003e80000100800 */
[----:B------:R1:W-:Y:S04]  /*d840*/  STL [R1+0x120], RZ ;  /* 0x000120ff01007387 */ /* 0x0003e80000100800 */
[----:B------:R2:W-:Y:S04]  /*d850*/  LDGSTS.E [R2+0x11600], desc[UR10][R20.64], P5 ;  /* 0x1160000014027fae */ /* 0x0005e8000a92184a */
[----:B------:R1:W-:Y:S04]  /*d860*/  STL [R1+0x124], RZ ;  /* 0x000124ff01007387 */ /* 0x0003e80000100800 */
[----:B------:R3:W-:Y:S01]  /*d870*/  LDGSTS.E [R2+0x11a00], desc[UR10][R10.64], P5 ;  /* 0x11a000000a027fae */ /* 0x0007e2000a92184a */
[----:B--2---:R-:W-:-:S03]  /*d880*/  IMAD.WIDE R20, R4, 0x4, R220 ;  /* 0x0000000404147825 */ /* 0x004fc600078e02dc */
[----:B------:R1:W-:Y:S04]  /*d890*/  STL [R1+0x128], RZ ;  /* 0x000128ff01007387 */ /* 0x0003e80000100800 */
[----:B------:R2:W-:Y:S01]  /*d8a0*/  LDGSTS.E [R2+0x11e00], desc[UR10][R16.64], P5 ;  /* 0x11e0000010027fae */ /* 0x0005e2000a92184a */
[----:B---3--:R-:W-:-:S03]  /*d8b0*/  IMAD.WIDE R10, R4, 0x4, R248 ;  /* 0x00000004040a7825 */ /* 0x008fc600078e02f8 */
[----:B------:R1:W-:Y:S04]  /*d8c0*/  STL [R1+0x12c], RZ ;  /* 0x00012cff01007387 */ /* 0x0003e80000100800 */
[----:B------:R1:W-:Y:S01]  /*d8d0*/  STL [R1+0x130], RZ ;  /* 0x000130ff01007387 */ /* 0x0003e20000100800 */
[----:B--2---:R-:W-:-:S03]  /*d8e0*/  IMAD.WIDE R16, R4, 0x4, R224 ;  /* 0x0000000404107825 */ /* 0x004fc600078e02e0 */
        /* <DEDUP_REMOVED lines=27> */
[----:B------:R1:W-:Y:S01]  /*daa0*/  STL [R1+0x16c], RZ ;  /* 0x00016cff01007387 */ /* 0x0003e20000100800 */
[----:B------:R-:W-:-:S03]  /*dab0*/  IMAD.WIDE R12, R4, 0x4, R12 ;  /* 0x00000004040c7825 */ /* 0x000fc600078e020c */
[----:B------:R4:W-:Y:S01]  /*dac0*/  LDGSTS.E [R2+0x13e00], desc[UR10][R10.64], P5 ;  /* 0x13e000000a027fae */ /* 0x0009e2000a92184a */
[----:B--2---:R-:W-:-:S03]  /*dad0*/  IMAD.WIDE R20, R4, 0x4, R238 ;  /* 0x0000000404147825 */ /* 0x004fc600078e02ee */
[----:B------:R1:W-:Y:S04]  /*dae0*/  STL [R1+0x170], RZ ;  /* 0x000170ff01007387 */ /* 0x0003e80000100800 */
[----:B------:R2:W-:Y:S01]  /*daf0*/  LDGSTS.E [R2+0x14200], desc[UR10][R16.64], P5 ;  /* 0x1420000010027fae */ /* 0x0005e2000a92184a */
[----:B----4-:R-:W-:-:S03]  /*db00*/  IMAD.WIDE R10, R4, 0x4, R236 ;  /* 0x00000004040a7825 */ /* 0x010fc600078e02ec */
[----:B------:R1:W-:Y:S04]  /*db10*/  STL [R1+0x174], RZ ;  /* 0x000174ff01007387 */ /* 0x0003e80000100800 */
[----:B------:R1:W-:Y:S01]  /*db20*/  STL [R1+0x178], RZ ;  /* 0x000178ff01007387 */ /* 0x0003e20000100800 */
[----:B------:R-:W-:-:S03]  /*db30*/  IMAD.WIDE R18, R4, 0x4, R18 ;  /* 0x0000000404127825 */ /* 0x000fc600078e0212 */
[----:B------:R1:W-:Y:S01]  /*db40*/  STL [R1+0x17c], RZ ;  /* 0x00017cff01007387 */ /* 0x0003e20000100800 */
[----:B--2---:R-:W-:-:S03]  /*db50*/  IMAD.WIDE R16, R4, 0x4, R234 ;  /* 0x0000000404107825 */ /* 0x004fc600078e02ea */
[----:B------:R1:W-:Y:S01]  /*db60*/  STL [R1+0x180], RZ ;  /* 0x000180ff01007387 */ /* 0x0003e20000100800 */
[----:B------:R-:W-:-:S03]  /*db70*/  IMAD.WIDE R22, R4, 0x4, R22 ;  /* 0x0000000404167825 */ /* 0x000fc600078e0216 */
[----:B------:R-:W-:Y:S01]  /*db80*/  LDGSTS.E [R2+0x14600], desc[UR10][R20.64], P5 ;  /* 0x1460000014027fae */ /* 0x000fe2000a92184a */
[----:B------:R-:W-:-:S03]  /*db90*/  IMAD.WIDE R26, R4, 0x4, R26 ;  /* 0x00000004041a7825 */ /* 0x000fc600078e021a */
        /* <DEDUP_REMOVED lines=10> */
[----:B------:R-:W-:Y:S04]  /*dc40*/  LDGSTS.E [R2+0x15200], desc[UR10][R12.64], P5 ;  /* 0x152000000c027fae */ /* 0x000fe8000a92184a */
        /* <DEDUP_REMOVED lines=8> */
[----:B------:R2:W-:Y:S04]  /*dcd0*/  LDGSTS.E [R2+0x15e00], desc[UR10][R26.64], P5 ;  /* 0x15e000001a027fae */ /* 0x0005e8000a92184a */
        /* <DEDUP_REMOVED lines=59> */
[----:B------:R1:W-:Y:S01]  /*e090*/  LDGSTS.E [R2+0x1ae00], desc[UR10][R106.64], P5 ;  /* 0x1ae000006a027fae */ /* 0x0003e2000a92184a */
[----:B------:R-:W-:-:S03]  /*e0a0*/  UISETP.GE.AND UP0, UPT, UR4, 0x20, UPT ;  /* 0x000000200400788c */ /* 0x000fc6000bf06270 */
        /* <DEDUP_REMOVED lines=15> */
[----:B------:R-:W-:-:S03]  /*e1a0*/  IMAD.WIDE R162, R4, 0x4, R162 ;  /* 0x0000000404a27825 */ /* 0x000fc600078e02a2 */
[----:B------:R1:W-:Y:S01]  /*e1b0*/  LDGSTS.E [R2+0x1c600], desc[UR10][R130.64], P5 ;  /* 0x1c60000082027fae */ /* 0x0003e2000a92184a */
[----:B------:R-:W-:-:S03]  /*e1c0*/  PLOP3.LUT P0, PT, PT, PT, UP0, 0x40, 0x0 ;  /* 0x000000000000781c */ /* 0x000fc60003f0e808 */
[----:B------:R1:W-:Y:S01]  /*e1d0*/  LDGSTS.E [R2+0x1ca00], desc[UR10][R134.64], P5 ;  /* 0x1ca0000086027fae */ /* 0x0003e2000a92184a */
[----:B------:R-:W-:-:S03]  /*e1e0*/  IMAD.WIDE R166, R4, 0x4, R166 ;  /* 0x0000000404a67825 */ /* 0x000fc600078e02a6 */
        /* <DEDUP_REMOVED lines=10> */
[----:B------:R1:W-:Y:S04]  /*e290*/  LDGSTS.E [R2+0x1e200], desc[UR10][R158.64], P5 ;  /* 0x1e2000009e027fae */ /* 0x0003e8000a92184a */
[----:B------:R1:W-:Y:S04]  /*e2a0*/  LDGSTS.E [R2+0x1e600], desc[UR10][R162.64], P5 ;  /* 0x1e600000a2027fae */ /* 0x0003e8000a92184a */
[----:B------:R1:W-:Y:S04]  /*e2b0*/  LDGSTS.E [R2+0x1ea00], desc[UR10][R166.64], P5 ;  /* 0x1ea00000a6027fae */ /* 0x0003e8000a92184a */
[----:B------:R1:W-:Y:S04]  /*e2c0*/  LDGSTS.E [R2+0x1ee00], desc[UR10][R170.64], P5 ;  /* 0x1ee00000aa027fae */ /* 0x0003e8000a92184a */
[----:B------:R1:W-:Y:S04]  /*e2d0*/  LDGSTS.E [R2+0x1f200], desc[UR10][R174.64], P5 ;  /* 0x1f200000ae027fae */ /* 0x0003e8000a92184a */
[----:B------:R1:W-:Y:S04]  /*e2e0*/  LDGSTS.E [R2+0x1f600], desc[UR10][R178.64], P5 ;  /* 0x1f600000b2027fae */ /* 0x0003e8000a92184a */
[----:B------:R1:W-:Y:S04]  /*e2f0*/  LDGSTS.E [R2+0x1fa00], desc[UR10][R182.64], P5 ;  /* 0x1fa00000b6027fae */ /* 0x0003e8000a92184a */
[----:B------:R1:W-:Y:S01]  /*e300*/  LDGSTS.E [R2+0x1fe00], desc[UR10][R8.64], P5 ;  /* 0x1fe0000008027fae */ /* 0x0003e2000a92184a */
[----:B------:R-:W-:-:S03]  /*e310*/  CS2R R24, SRZ ;  /* 0x0000000000187805 */ /* 0x000fc6000001ff00 */
[----:B------:R-:W0:Y:S01]  /*e320*/  LDGDEPBAR ;  /* 0x00000000000079af */ /* 0x000e220000000000 */
[----:B--2---:R-:W-:Y:S02]  /*e330*/  CS2R R26, SRZ ;  /* 0x00000000001a7805 */ /* 0x004fe4000001ff00 */
[----:B------:R-:W-:Y:S02]  /*e340*/  CS2R R28, SRZ ;  /* 0x00000000001c7805 */ /* 0x000fe4000001ff00 */
[----:B---3--:R-:W-:Y:S02]  /*e350*/  CS2R R30, SRZ ;  /* 0x00000000001e7805 */ /* 0x008fe4000001ff00 */
[----:B------:R-:W-:Y:S02]  /*e360*/  CS2R R32, SRZ ;  /* 0x0000000000207805 */ /* 0x000fe4000001ff00 */
[----:B----4-:R-:W-:Y:S02]  /*e370*/  CS2R R34, SRZ ;  /* 0x0000000000227805 */ /* 0x010fe4000001ff00 */
[----:B------:R-:W-:-:S02]  /*e380*/  CS2R R36, SRZ ;  /* 0x0000000000247805 */ /* 0x000fc4000001ff00 */
[----:B-1----:R-:W-:Y:S02]  /*e390*/  CS2R R38, SRZ ;  /* 0x0000000000267805 */ /* 0x002fe4000001ff00 */
[----:B------:R-:W-:Y:S02]  /*e3a0*/  CS2R R40, SRZ ;  /* 0x0000000000287805 */ /* 0x000fe4000001ff00 */
[----:B------:R-:W-:Y:S02]  /*e3b0*/  CS2R R42, SRZ ;  /* 0x00000000002a7805 */ /* 0x000fe4000001ff00 */
[----:B------:R-:W-:Y:S02]  /*e3c0*/  CS2R R44, SRZ ;  /* 0x00000000002c7805 */ /* 0x000fe4000001ff00 */
[----:B------:R-:W-:Y:S02]  /*e3d0*/  CS2R R46, SRZ ;  /* 0x00000000002e7805 */ /* 0x000fe4000001ff00 */
[----:B------:R-:W-:-:S02]  /*e3e0*/  CS2R R48, SRZ ;  /* 0x0000000000307805 */ /* 0x000fc4000001ff00 */
[----:B------:R-:W-:Y:S02]  /*e3f0*/  CS2R R50, SRZ ;  /* 0x0000000000327805 */ /* 0x000fe4000001ff00 */
        /* <DEDUP_REMOVED lines=49> */
[----:B------:R-:W-:Y:S01]  /*e710*/  CS2R R150, SRZ ;  /* 0x0000000000967805 */ /* 0x000fe2000001ff00 */
[----:B------:R-:W-:Y:S06]  /*e720*/  @P0 BRA `(.L_x_0) ;  /* 0x000000fc00100947 */ /* 0x000fec0003800000 */
[----:B------:R-:W2:Y:S01]  /*e730*/  LDL.LU R237, [R1+0x7b4] ;  /* 0x0007b40001ed7983 */ /* 0x000ea20000300800 */
[C---:B------:R-:W-:Y:S01]  /*e740*/  IMAD.SHL.U32 R113, R4.reuse, 0x8, RZ ;  /* 0x0000000804717824 */ /* 0x040fe200078e00ff */
[----:B------:R-:W-:Y:S01]  /*e750*/  SHF.R.S32.HI R3, RZ, 0x1f, R4 ;  /* 0x0000001fff037819 */ /* 0x000fe20000011404 */
[----:B------:R-:W-:Y:S01]  /*e760*/  ULDC.64 UR14, c[0x0][0x218] ;  /* 0x00008600000e7ab9 */ /* 0x000fe20000000a00 */
[----:B------:R-:W3:Y:S04]  /*e770*/  LDL.LU R235, [R1+0x608] ;  /* 0x0006080001eb7983 */ /* 0x000ee80000300800 */
[----:B------:R-:W4:Y:S04]  /*e780*/  LDL.LU R249, [R1+0x640] ;  /* 0x0006400001f97983 */ /* 0x000f280000300800 */
[----:B------:R-:W4:Y:S04]  /*e790*/  LDL.LU R245, [R1+0x63c] ;  /* 0x00063c0001f57983 */ /* 0x000f280000300800 */
[----:B------:R-:W4:Y:S04]  /*e7a0*/  LDL.LU R241, [R1+0x60c] ;  /* 0x00060c0001f17983 */ /* 0x000f280000300800 */
[----:B------:R-:W4:Y:S04]  /*e7b0*/  LDL.LU R238, [R1+0x610] ;  /* 0x0006100001ee7983 */ /* 0x000f280000300800 */
[----:B------:R-:W4:Y:S04]  /*e7c0*/  LDL.LU R234, [R1+0x614] ;  /* 0x0006140001ea7983 */ /* 0x000f280000300800 */
[----:B------:R-:W4:Y:S01]  /*e7d0*/  LDL.LU R252, [R1+0x618] ;  /* 0x0006180001fc7983 */ /* 0x000f220000300800 */
[----:B------:R-:W-:-:S03]  /*e7e0*/  SHF.L.U64.HI R114, R4, 0x3, R3 ;  /* 0x0000000304727819 */ /* 0x000fc60000010203 */
[----:B------:R-:W-:Y:S04]  /*e7f0*/  STL [R1+0x1874], R15 ;  /* 0x0018740f01007387 */ /* 0x000fe80000100800 */
[----:B------:R-:W-:Y:S04]  /*e800*/  STL [R1+0x185c], R14 ;  /* 0x00185c0e01007387 */ /* 0x000fe80000100800 */
[----:B-----5:R1:W-:Y:S04]  /*e810*/  STL [R1+0x1858], R6 ;  /* 0x0018580601007387 */ /* 0x0203e80000100800 */
[----:B------:R4:W-:Y:S04]  /*e820*/  STL [R1+0x1854], R0 ;  /* 0x0018540001007387 */ /* 0x0009e80000100800 */
[----:B------:R-:W-:Y:S04]  /*e830*/  STL [R1+0x1870], R4 ;  /* 0x0018700401007387 */ /* 0x000fe80000100800 */
[----:B------:R-:W-:Y:S01]  /*e840*/  STL [R1+0x186c], R3 ;  /* 0x00186c0301007387 */ /* 0x000fe20000100800 */
[----:B--2---:R-:W-:-:S04]  /*e850*/  SHF.R.S32.HI R2, RZ, 0x1f, R237 ;  /* 0x0000001fff027819 */ /* 0x004fc800000114ed */
[----:B-1----:R-:W-:Y:S02]  /*e860*/  SHF.L.U64.HI R6, R237, 0x2, R2 ;  /* 0x00000002ed067819 */ /* 0x002fe40000010202 */
[----:B---3--:R-:W-:Y:S02]  /*e870*/  SHF.R.S32.HI R5, RZ, 0x1f, R235 ;  /* 0x0000001fff057819 */ /* 0x008fe400000114eb */
[-C--:B----4-:R-:W-:Y:S02]  /*e880*/  LEA R14, P1, R249, R113.reuse, 0x2 ;  /* 0x00000071f90e7211 */ /* 0x090fe400078210ff */
[----:B------:R-:W-:Y:S02]  /*e890*/  SHF.R.S32.HI R7, RZ, 0x1f, R249 ;  /* 0x0000001fff077819 */ /* 0x000fe400000114f9 */
[----:B------:R-:W-:Y:S01]  /*e8a0*/  LEA R18, P0, R245, R113, 0x2 ;  /* 0x00000071f5127211 */ /* 0x000fe200078010ff */
[----:B------:R-:W-:Y:S01]  /*e8b0*/  STL [R1+0x1878], R14 ;  /* 0x0018780e01007387 */ /* 0x000fe20000100800 */
[----:B------:R-:W-:-:S02]  /*e8c0*/  SHF.L.U64.HI R2, R235, 0x2, R5 ;  /* 0x00000002eb027819 */ /* 0x000fc40000010205 */
[----:B------:R-:W-:Y:S01]  /*e8d0*/  SHF.R.S32.HI R17, RZ, 0x1f, R245 ;  /* 0x0000001fff117819 */ /* 0x000fe200000114f5 */
[----:B------:R-:W-:Y:S01]  /*e8e0*/  STL [R1+0x1884], R18 ;  /* 0x0018841201007387 */ /* 0x000fe20000100800 */
[----:B------:R-:W-:-:S03]  /*e8f0*/  LEA.HI.X R0, R249, R114, R7, 0x2, P1 ;  /* 0x00000072f9007211 */ /* 0x000fc600008f1407 */
[----:B------:R-:W-:Y:S04]  /*e900*/  STL [R1+0x187c], R6 ;  /* 0x00187c0601007387 */ /* 0x000fe80000100800 */
[----:B------:R-:W2:Y:S04]  /*e910*/  LDL.LU R239, [R1+0x61c] ;  /* 0x00061c0001ef7983 */ /* 0x000ea80000300800 */
[----:B------:R-:W3:Y:S01]  /*e920*/  LDL.LU R236, [R1+0x620] ;  /* 0x0006200001ec7983 */ /* 0x000ee20000300800 */
[----:B------:R-:W-:-:S03]  /*e930*/  LEA.HI.X R17, R245, R114, R17, 0x2, P0 ;  /* 0x00000072f5117211 */ /* 0x000fc600000f1411 */
[----:B------:R-:W4:Y:S01]  /*e940*/  LDL.LU R237, [R1+0x624] ;  /* 0x0006240001ed7983 */ /* 0x000f220000300800 */
[----:B------:R-:W-:-:S03]  /*e950*/  LEA R20, P0, R241, R113, 0x2 ;  /* 0x00000071f1147211 */ /* 0x000fc600078010ff */
[----:B------:R-:W4:Y:S01]  /*e960*/  LDL.LU R235, [R1+0x628] ;  /* 0x0006280001eb7983 */ /* 0x000f220000300800 */
[----:B------:R-:W-:-:S03]  /*e970*/  LEA R22, P1, R238, R113, 0x2 ;  /* 0x00000071ee167211 */ /* 0x000fc600078210ff */
[----:B------:R-:W-:Y:S01]  /*e980*/  STL [R1+0x1860], R2 ;  /* 0x0018600201007387 */ /* 0x000fe20000100800 */
[----:B------:R-:W-:-:S03]  /*e990*/  SHF.R.S32.HI R19, RZ, 0x1f, R241 ;  /* 0x0000001fff137819 */ /* 0x000fc600000114f1 */
[----:B------:R1:W-:Y:S01]  /*e9a0*/  STL [R1+0x1864], R0 ;  /* 0x0018640001007387 */ /* 0x0003e20000100800 */
[----:B------:R-:W-:-:S03]  /*e9b0*/  SHF.R.S32.HI R21, RZ, 0x1f, R238 ;  /* 0x0000001fff157819 */ /* 0x000fc600000114ee */
[----:B------:R-:W4:Y:S01]  /*e9c0*/  LDL.LU R240, [R1+0x62c] ;  /* 0x00062c0001f07983 */ /* 0x000f220000300800 */
[----:B------:R-:W-:-:S03]  /*e9d0*/  SHF.R.S32.HI R23, RZ, 0x1f, R234 ;  /* 0x0000001fff177819 */ /* 0x000fc600000114ea */
[----:B------:R-:W4:Y:S01]  /*e9e0*/  LDL.LU R231, [R1+0x630] ;  /* 0x0006300001e77983 */ /* 0x000f220000300800 */
[----:B------:R-:W-:-:S03]  /*e9f0*/  LEA R152, P2, R234, R113, 0x2 ;  /* 0x00000071ea987211 */ /* 0x000fc600078410ff */
[----:B------:R-:W4:Y:S01]  /*ea00*/  LDL.LU R249, [R1+0x634] ;  /* 0x0006340001f97983 */ /* 0x000f220000300800 */
[----:B------:R-:W-:-:S03]  /*ea10*/  SHF.R.S32.HI R153, RZ, 0x1f, R252 ;  /* 0x0000001fff997819 */ /* 0x000fc600000114fc */
[----:B------:R-:W4:Y:S01]  /*ea20*/  LDL.LU R245, [R1+0x638] ;  /* 0x0006380001f57983 */ /* 0x000f220000300800 */
[----:B------:R-:W-:Y:S02]  /*ea30*/  LEA R154, P3, R252, R113, 0x2 ;  /* 0x00000071fc9a7211 */ /* 0x000fe400078610ff */
[-C--:B------:R-:W-:Y:S01]  /*ea40*/  LEA.HI.X R19, R241, R114.reuse, R19, 0x2, P0 ;  /* 0x00000072f1137211 */ /* 0x080fe200000f1413 */
[----:B------:R-:W-:Y:S01]  /*ea50*/  STL [R1+0x1880], R17 ;  /* 0x0018801101007387 */ /* 0x000fe20000100800 */
[-C--:B------:R-:W-:Y:S02]  /*ea60*/  LEA.HI.X R21, R238, R114.reuse, R21, 0x2, P1 ;  /* 0x00000072ee157211 */ /* 0x080fe400008f1415 */
[-C--:B------:R-:W-:Y:S01]  /*ea70*/  LEA.HI.X R23, R234, R114.reuse, R23, 0x2, P2 ;  /* 0x00000072ea177211 */ /* 0x080fe200010f1417 */
[----:B------:R-:W-:Y:S01]  /*ea80*/  STL [R1+0x1888], R20 ;  /* 0x0018881401007387 */ /* 0x000fe20000100800 */
[----:B------:R-:W-:-:S03]  /*ea90*/  LEA.HI.X R153, R252, R114, R153, 0x2, P3 ;  /* 0x00000072fc997211 */ /* 0x000fc600018f1499 */
[----:B------:R1:W-:Y:S04]  /*eaa0*/  STL [R1+0x188c], R22 ;  /* 0x00188c1601007387 */ /* 0x0003e80000100800 */
[----:B------:R-:W4:Y:S04]  /*eab0*/  LDL.LU R241, [R1+0x644] ;  /* 0x0006440001f17983 */ /* 0x000f280000300800 */
[----:B------:R-:W4:Y:S04]  /*eac0*/  LDL.LU R238, [R1+0x648] ;  /* 0x0006480001ee7983 */ /* 0x000f280000300800 */
[----:B------:R-:W4:Y:S04]  /*ead0*/  LDL.LU R234, [R1+0x64c] ;  /* 0x00064c0001ea7983 */ /* 0x000f280000300800 */
[----:B------:R-:W4:Y:S01]  /*eae0*/  LDL.LU R252, [R1+0x650] ;  /* 0x0006500001fc7983 */ /* 0x000f220000300800 */
[----:B--2---:R-:W-:-:S02]  /*eaf0*/  SHF.R.S32.HI R155, RZ, 0x1f, R239 ;  /* 0x0000001fff9b7819 */ /* 0x004fc400000114ef */
[-C--:B------:R-:W-:Y:S02]  /*eb00*/  LEA R156, P0, R239, R113.reuse, 0x2 ;  /* 0x00000071ef9c7211 */ /* 0x080fe400078010ff */
[----:B---3--:R-:W-:Y:S02]  /*eb10*/  SHF.R.S32.HI R157, RZ, 0x1f, R236 ;  /* 0x0000001fff9d7819 */ /* 0x008fe400000114ec */
[-C--:B------:R-:W-:Y:S02]  /*eb20*/  LEA R158, P1, R236, R113.reuse, 0x2 ;  /* 0x00000071ec9e7211 */ /* 0x080fe400078210ff */
[----:B----4-:R-:W-:Y:S02]  /*eb30*/  SHF.R.S32.HI R159, RZ, 0x1f, R237 ;  /* 0x0000001fff9f7819 */ /* 0x010fe400000114ed */
[----:B------:R-:W-:Y:S02]  /*eb40*/  LEA R160, P2, R237, R113, 0x2 ;  /* 0x00000071eda07211 */ /* 0x000fe400078410ff */
[----:B------:R-:W-:-:S02]  /*eb50*/  SHF.R.S32.HI R161, RZ, 0x1f, R235 ;  /* 0x0000001fffa17819 */ /* 0x000fc400000114eb */
[----:B------:R-:W-:Y:S02]  /*eb60*/  LEA R162, P3, R235, R113, 0x2 ;  /* 0x00000071eba27211 */ /* 0x000fe400078610ff */
[-C--:B------:R-:W-:Y:S02]  /*eb70*/  LEA.HI.X R155, R239, R114.reuse, R155, 0x2, P0 ;  /* 0x00000072ef9b7211 */ /* 0x080fe400000f149b */
[-C--:B------:R-:W-:Y:S01]  /*eb80*/  LEA.HI.X R157, R236, R114.reuse, R157, 0x2, P1 ;  /* 0x00000072ec9d7211 */ /* 0x080fe200008f149d */
[----:B------:R-:W2:Y:S01]  /*eb90*/  LDL.LU R239, [R1+0x654] ;  /* 0x0006540001ef7983 */ /* 0x000ea20000300800 */
[-C--:B------:R-:W-:Y:S02]  /*eba0*/  LEA.HI.X R159, R237, R114.reuse, R159, 0x2, P2 ;  /* 0x00000072ed9f7211 */ /* 0x080fe400010f149f */
[----:B------:R-:W-:Y:S01]  /*ebb0*/  LEA.HI.X R161, R235, R114, R161, 0x2, P3 ;  /* 0x00000072eba17211 */ /* 0x000fe200018f14a1 */
[----:B------:R-:W3:Y:S01]  /*ebc0*/  LDL.LU R236, [R1+0x658] ;  /* 0x0006580001ec7983 */ /* 0x000ee20000300800 */
[----:B------:R-:W-:-:S02]  /*ebd0*/  SHF.R.S32.HI R163, RZ, 0x1f, R240 ;  /* 0x0000001fffa37819 */ /* 0x000fc400000114f0 */
[-C--:B------:R-:W-:Y:S01]  /*ebe0*/  LEA R164, P0, R240, R113.reuse, 0x2 ;  /* 0x00000071f0a47211 */ /* 0x080fe200078010ff */
[----:B------:R-:W4:Y:S01]  /*ebf0*/  LDL.LU R237, [R1+0x65c] ;  /* 0x00065c0001ed7983 */ /* 0x000f220000300800 */
[----:B------:R-:W-:Y:S02]  /*ec00*/  SHF.R.S32.HI R165, RZ, 0x1f, R231 ;  /* 0x0000001fffa57819 */ /* 0x000fe400000114e7 */
[-C--:B------:R-:W-:Y:S01]  /*ec10*/  LEA R166, P1, R231, R113.reuse, 0x2 ;  /* 0x00000071e7a67211 */ /* 0x080fe200078210ff */
[----:B------:R-:W4:Y:S01]  /*ec20*/  LDL.LU R235, [R1+0x660] ;  /* 0x0006600001eb7983 */ /* 0x000f220000300800 */
[----:B------:R-:W-:Y:S02]  /*ec30*/  SHF.R.S32.HI R167, RZ, 0x1f, R249 ;  /* 0x0000001fffa77819 */ /* 0x000fe400000114f9 */
[----:B------:R-:W-:Y:S02]  /*ec40*/  LEA R168, P2, R249, R113, 0x2 ;  /* 0x00000071f9a87211 */ /* 0x000fe400078410ff */
[----:B------:R-:W-:-:S02]  /*ec50*/  SHF.R.S32.HI R169, RZ, 0x1f, R245 ;  /* 0x0000001fffa97819 */ /* 0x000fc400000114f5 */
[----:B------:R-:W-:Y:S02]  /*ec60*/  LEA R170, P3, R245, R113, 0x2 ;  /* 0x00000071f5aa7211 */ /* 0x000fe400078610ff */
[-C--:B------:R-:W-:Y:S02]  /*ec70*/  LEA.HI.X R163, R240, R114.reuse, R163, 0x2, P0 ;  /* 0x00000072f0a37211 */ /* 0x080fe400000f14a3 */
[-C--:B------:R-:W-:Y:S01]  /*ec80*/  LEA.HI.X R165, R231, R114.reuse, R165, 0x2, P1 ;  /* 0x00000072e7a57211 */ /* 0x080fe200008f14a5 */
[----:B------:R-:W4:Y:S01]  /*ec90*/  LDL.LU R240, [R1+0x664] ;  /* 0x0006640001f07983 */ /* 0x000f220000300800 */
[-C--:B------:R-:W-:Y:S02]  /*eca0*/  LEA.HI.X R167, R249, R114.reuse, R167, 0x2, P2 ;  /* 0x00000072f9a77211 */ /* 0x080fe400010f14a7 */
[----:B------:R-:W-:Y:S01]  /*ecb0*/  LEA.HI.X R169, R245, R114, R169, 0x2, P3 ;  /* 0x00000072f5a97211 */ /* 0x000fe200018f14a9 */
[----:B------:R-:W4:Y:S04]  /*ecc0*/  LDL.LU R231, [R1+0x668] ;  /* 0x0006680001e77983 */ /* 0x000f280000300800 */
[----:B------:R-:W4:Y:S01]  /*ecd0*/  LDL.LU R249, [R1+0x66c] ;  /* 0x00066c0001f97983 */ /* 0x000f220000300800 */
[----:B------:R-:W-:-:S02]  /*ece0*/  SHF.R.S32.HI R171, RZ, 0x1f, R241 ;  /* 0x0000001fffab7819 */ /* 0x000fc400000114f1 */
[-C--:B------:R-:W-:Y:S01]  /*ecf0*/  LEA R172, P0, R241, R113.reuse, 0x2 ;  /* 0x00000071f1ac7211 */ /* 0x080fe200078010ff */
[----:B------:R-:W4:Y:S01]  /*ed00*/  LDL.LU R245, [R1+0x670] ;  /* 0x0006700001f57983 */ /* 0x000f220000300800 */
[----:B------:R-:W-:Y:S02]  /*ed10*/  SHF.R.S32.HI R173, RZ, 0x1f, R238 ;  /* 0x0000001fffad7819 */ /* 0x000fe400000114ee */
[-C--:B------:R-:W-:Y:S02]  /*ed20*/  LEA R174, P1, R238, R113.reuse, 0x2 ;  /* 0x00000071eeae7211 */ /* 0x080fe400078210ff */
        /* <DEDUP_REMOVED lines=73> */
[----:B------:R-:W3:Y:S04]  /*f1c0*/  LDL.LU R236, [R1+0x6b8] ;  /* 0x0006b80001ec7983 */ /* 0x000ee80000300800 */
[----:B------:R-:W4:Y:S04]  /*f1d0*/  LDL.LU R237, [R1+0x6bc] ;  /* 0x0006bc0001ed7983 */ /* 0x000f280000300800 */
[----:B------:R-:W4:Y:S01]  /*f1e0*/  LDL.LU R235, [R1+0x6c0] ;  /* 0x0006c00001eb7983 */ /* 0x000f220000300800 */
[----:B------:R-:W-:-:S02]  /*f1f0*/  SHF.R.S32.HI R215, RZ, 0x1f, R249 ;  /* 0x0000001fffd77819 */ /* 0x000fc400000114f9 */
[-C--:B------:R-:W-:Y:S01]  /*f200*/  LEA R216, P2, R249, R113.reuse, 0x2 ;  /* 0x00000071f9d87211 */ /* 0x080fe200078410ff */
[----:B------:R-:W4:Y:S01]  /*f210*/  LDL.LU R244, [R1+0x6c4] ;  /* 0x0006c40001f47983 */ /* 0x000f220000300800 */
[----:B------:R-:W-:Y:S02]  /*f220*/  SHF.R.S32.HI R217, RZ, 0x1f, R245 ;  /* 0x0000001fffd97819 */ /* 0x000fe400000114f5 */
[----:B------:R-:W-:Y:S01]  /*f230*/  LEA R218, P3, R245, R113, 0x2 ;  /* 0x00000071f5da7211 */ /* 0x000fe200078610ff */
[----:B------:R-:W4:Y:S01]  /*f240*/  LDL.LU R243, [R1+0x6c8] ;  /* 0x0006c80001f37983 */ /* 0x000f220000300800 */
[-C--:B------:R-:W-:Y:S02]  /*f250*/  LEA.HI.X R215, R249, R114.reuse, R215, 0x2, P2 ;  /* 0x00000072f9d77211 */ /* 0x080fe400010f14d7 */
[----:B------:R-:W-:Y:S01]  /*f260*/  LEA.HI.X R217, R245, R114, R217, 0x2, P3 ;  /* 0x00000072f5d97211 */ /* 0x000fe200018f14d9 */
[----:B------:R-:W4:Y:S04]  /*f270*/  LDL.LU R249, [R1+0x6cc] ;  /* 0x0006cc0001f97983 */ /* 0x000f280000300800 */
[----:B------:R-:W4:Y:S04]  /*f280*/  LDL.LU R245, [R1+0x6d0] ;  /* 0x0006d00001f57983 */ /* 0x000f280000300800 */
[----:B------:R-:W4:Y:S04]  /*f290*/  LDL.LU R13, [R1+0x6d4] ;  /* 0x0006d400010d7983 */ /* 0x000f280000300800 */
[----:B------:R-:W4:Y:S04]  /*f2a0*/  LDL.LU R11, [R1+0x6d8] ;  /* 0x0006d800010b7983 */ /* 0x000f280000300800 */
[----:B------:R-:W4:Y:S01]  /*f2b0*/  LDL.LU R251, [R1+0x6dc] ;  /* 0x0006dc0001fb7983 */ /* 0x000f220000300800 */
[----:B------:R-:W-:-:S02]  /*f2c0*/  SHF.R.S32.HI R225, RZ, 0x1f, R252 ;  /* 0x0000001fffe17819 */ /* 0x000fc400000114fc */
[----:B------:R-:W-:-:S04]  /*f2d0*/  LEA R226, P3, R252, R113, 0x2 ;  /* 0x00000071fce27211 */ /* 0x000fc800078610ff */
[----:B------:R-:W-:Y:S02]  /*f2e0*/  LEA.HI.X R225, R252, R114, R225, 0x2, P3 ;  /* 0x00000072fce17211 */ /* 0x000fe400018f14e1 */
[----:B------:R-:W4:Y:S04]  /*f2f0*/  LDL.LU R252, [R1+0x6e0] ;  /* 0x0006e00001fc7983 */ /* 0x000f280000300800 */
[----:B------:R-:W4:Y:S04]  /*f300*/  LDL.LU R148, [R1+0x6e4] ;  /* 0x0006e40001947983 */ /* 0x000f280000300800 */
[----:B------:R-:W4:Y:S04]  /*f310*/  LDL.LU R149, [R1+0x6e8] ;  /* 0x0006e80001957983 */ /* 0x000f280000300800 */
[----:B------:R-:W4:Y:S04]  /*f320*/  LDL.LU R12, [R1+0x6ec] ;  /* 0x0006ec00010c7983 */ /* 0x000f280000300800 */
[----:B------:R-:W4:Y:S04]  /*f330*/  LDL.LU R16, [R1+0x6f0] ;  /* 0x0006f00001107983 */ /* 0x000f280000300800 */
[----:B------:R-:W4:Y:S04]  /*f340*/  LDL.LU R150, [R1+0x6f4] ;  /* 0x0006f40001967983 */ /* 0x000f280000300800 */
[----:B------:R-:W4:Y:S01]  /*f350*/  LDL.LU R151, [R1+0x6f8] ;  /* 0x0006f80001977983 */ /* 0x000f220000300800 */
[----:B------:R-:W-:-:S02]  /*f360*/  SHF.R.S32.HI R211, RZ, 0x1f, R240 ;  /* 0x0000001fffd37819 */ /* 0x000fc400000114f0 */
[----:B------:R-:W-:Y:S01]  /*f370*/  SHF.R.S32.HI R213, RZ, 0x1f, R231 ;  /* 0x0000001fffd57819 */ /* 0x000fe200000114e7 */
[----:B------:R-:W4:Y:S01]  /*f380*/  LDL.LU R8, [R1+0x6fc] ;  /* 0x0006fc0001087983 */ /* 0x000f220000300800 */
[CC--:B------:R-:W-:Y:S02]  /*f390*/  LEA R212, P0, R240.reuse, R113.reuse, 0x2 ;  /* 0x00000071f0d47211 */ /* 0x0c0fe400078010ff */
[C---:B------:R-:W-:Y:S01]  /*f3a0*/  LEA R214, P1, R231.reuse, R113, 0x2 ;  /* 0x00000071e7d67211 */ /* 0x040fe200078210ff */
[----:B------:R-:W4:Y:S01]  /*f3b0*/  LDL.LU R10, [R1+0x700] ;  /* 0x00070000010a7983 */ /* 0x000f220000300800 */
[-C--:B------:R-:W-:Y:S02]  /*f3c0*/  LEA.HI.X R211, R240, R114.reuse, R211, 0x2, P0 ;  /* 0x00000072f0d37211 */ /* 0x080fe400000f14d3 */
[----:B------:R-:W-:Y:S01]  /*f3d0*/  LEA.HI.X R213, R231, R114, R213, 0x2, P1 ;  /* 0x00000072e7d57211 */ /* 0x000fe200008f14d5 */
[----:B------:R-:W4:Y:S01]  /*f3e0*/  LDL.LU R147, [R1+0x704] ;  /* 0x0007040001937983 */ /* 0x000f220000300800 */
[----:B------:R-:W-:-:S02]  /*f3f0*/  SHF.R.S32.HI R219, RZ, 0x1f, R241 ;  /* 0x0000001fffdb7819 */ /* 0x000fc400000114f1 */
[----:B------:R-:W-:Y:S01]  /*f400*/  SHF.R.S32.HI R221, RZ, 0x1f, R238 ;  /* 0x0000001fffdd7819 */ /* 0x000fe200000114ee */
[----:B------:R-:W4:Y:S01]  /*f410*/  LDL.LU R9, [R1+0x708] ;  /* 0x0007080001097983 */ /* 0x000f220000300800 */
[----:B------:R-:W-:Y:S02]  /*f420*/  SHF.R.S32.HI R223, RZ, 0x1f, R234 ;  /* 0x0000001fffdf7819 */ /* 0x000fe400000114ea */
[CC--:B------:R-:W-:Y:S02]  /*f430*/  LEA R220, P0, R241.reuse, R113.reuse, 0x2 ;  /* 0x00000071f1dc7211 */ /* 0x0c0fe400078010ff */
[-C--:B------:R-:W-:Y:S02]  /*f440*/  LEA R222, P1, R238, R113.reuse, 0x2 ;  /* 0x00000071eede7211 */ /* 0x080fe400078210ff */
[----:B------:R-:W-:Y:S02]  /*f450*/  LEA R224, P2, R234, R113, 0x2 ;  /* 0x00000071eae07211 */ /* 0x000fe400078410ff */
[----:B------:R-:W-:-:S02]  /*f460*/  LEA.HI.X R219, R241, R114, R219, 0x2, P0 ;  /* 0x00000072f1db7211 */ /* 0x000fc400000f14db */
[-C--:B------:R-:W-:Y:S02]  /*f470*/  LEA.HI.X R221, R238, R114.reuse, R221, 0x2, P1 ;  /* 0x00000072eedd7211 */ /* 0x080fe400008f14dd */
[----:B------:R-:W-:Y:S02]  /*f480*/  LEA.HI.X R223, R234, R114, R223, 0x2, P2 ;  /* 0x00000072eadf7211 */ /* 0x000fe400010f14df */
[----:B--2---:R-:W-:Y:S02]  /*f490*/  SHF.R.S32.HI R227, RZ, 0x1f, R239 ;  /* 0x0000001fffe37819 */ /* 0x004fe400000114ef */
[-C--:B------:R-:W-:Y:S02]  /*f4a0*/  LEA R228, P0, R239, R113.reuse, 0x2 ;  /* 0x00000071efe47211 */ /* 0x080fe400078010ff */
[----:B---3--:R-:W-:Y:S02]  /*f4b0*/  SHF.R.S32.HI R229, RZ, 0x1f, R236 ;  /* 0x0000001fffe57819 */ /* 0x008fe400000114ec */
[----:B------:R-:W-:-:S02]  /*f4c0*/  LEA R230, P1, R236, R113, 0x2 ;  /* 0x00000071ece67211 */ /* 0x000fc400078210ff */
[----:B----4-:R-:W-:Y:S02]  /*f4d0*/  SHF.R.S32.HI R231, RZ, 0x1f, R237 ;  /* 0x0000001fffe77819 */ /* 0x010fe400000114ed */
[-C--:B------:R-:W-:Y:S02]  /*f4e0*/  LEA R232, P2, R237, R113.reuse, 0x2 ;  /* 0x00000071ede87211 */ /* 0x080fe400078410ff */
[----:B------:R-:W-:Y:S02]  /*f4f0*/  SHF.R.S32.HI R233, RZ, 0x1f, R235 ;  /* 0x0000001fffe97819 */ /* 0x000fe400000114eb */
[----:B------:R-:W-:Y:S02]  /*f500*/  LEA R234, P3, R235, R113, 0x2 ;  /* 0x00000071ebea7211 */ /* 0x000fe400078610ff */
[-C--:B------:R-:W-:Y:S02]  /*f510*/  LEA.HI.X R227, R239, R114.reuse, R227, 0x2, P0 ;  /* 0x00000072efe37211 */ /* 0x080fe400000f14e3 */
[----:B------:R-:W-:-:S02]  /*f520*/  LEA.HI.X R229, R236, R114, R229, 0x2, P1 ;  /* 0x00000072ece57211 */ /* 0x000fc400008f14e5 */
[-C--:B------:R-:W-:Y:S02]  /*f530*/  LEA.HI.X R231, R237, R114.reuse, R231, 0x2, P2 ;  /* 0x00000072ede77211 */ /* 0x080fe400010f14e7 */
[----:B------:R-:W-:Y:S02]  /*f540*/  LEA.HI.X R233, R235, R114, R233, 0x2, P3 ;  /* 0x00000072ebe97211 */ /* 0x000fe400018f14e9 */
[----:B------:R-:W-:Y:S02]  /*f550*/  SHF.R.S32.HI R235, RZ, 0x1f, R244 ;  /* 0x0000001fffeb7819 */ /* 0x000fe400000114f4 */
[----:B------:R-:W-:Y:S02]  /*f560*/  SHF.R.S32.HI R237, RZ, 0x1f, R243 ;  /* 0x0000001fffed7819 */ /* 0x000fe400000114f3 */
[-C--:B------:R-:W-:Y:S02]  /*f570*/  LEA R236, P0, R244, R113.reuse, 0x2 ;  /* 0x00000071f4ec7211 */ /* 0x080fe400078010ff */
[----:B------:R-:W-:-:S02]  /*f580*/  LEA R238, P1, R243, R113, 0x2 ;  /* 0x00000071f3ee7211 */ /* 0x000fc400078210ff */
[----:B------:R-:W-:Y:S02]  /*f590*/  SHF.R.S32.HI R239, RZ, 0x1f, R249 ;  /* 0x0000001fffef7819 */ /* 0x000fe400000114f9 */
[----:B------:R-:W-:Y:S02]  /*f5a0*/  SHF.R.S32.HI R241, RZ, 0x1f, R245 ;  /* 0x0000001ffff17819 */ /* 0x000fe400000114f5 */
[-C--:B------:R-:W-:Y:S02]  /*f5b0*/  LEA R240, P2, R249, R113.reuse, 0x2 ;  /* 0x00000071f9f07211 */ /* 0x080fe400078410ff */
[----:B------:R-:W-:Y:S02]  /*f5c0*/  LEA R242, P3, R245, R113, 0x2 ;  /* 0x00000071f5f27211 */ /* 0x000fe400078610ff */
[-C--:B------:R-:W-:Y:S02]  /*f5d0*/  LEA.HI.X R235, R244, R114.reuse, R235, 0x2, P0 ;  /* 0x00000072f4eb7211 */ /* 0x080fe400000f14eb */
[----:B------:R-:W-:-:S02]  /*f5e0*/  LEA.HI.X R237, R243, R114, R237, 0x2, P1 ;  /* 0x00000072f3ed7211 */ /* 0x000fc400008f14ed */
[-C--:B------:R-:W-:Y:S02]  /*f5f0*/  LEA.HI.X R239, R249, R114.reuse, R239, 0x2, P2 ;  /* 0x00000072f9ef7211 */ /* 0x080fe400010f14ef */
[----:B------:R-:W-:Y:S02]  /*f600*/  LEA.HI.X R241, R245, R114, R241, 0x2, P3 ;  /* 0x00000072f5f17211 */ /* 0x000fe400018f14f1 */
[----:B------:R-:W-:Y:S02]  /*f610*/  SHF.R.S32.HI R243, RZ, 0x1f, R13 ;  /* 0x0000001ffff37819 */ /* 0x000fe4000001140d */
[----:B------:R-:W-:Y:S02]  /*f620*/  LEA R244, P0, R13, R113, 0x2 ;  /* 0x000000710df47211 */ /* 0x000fe400078010ff */
[----:B------:R-:W-:Y:S02]  /*f630*/  SHF.R.S32.HI R245, RZ, 0x1f, R11 ;  /* 0x0000001ffff57819 */ /* 0x000fe4000001140b */
[----:B------:R-:W-:-:S02]  /*f640*/  SHF.R.S32.HI R247, RZ, 0x1f, R251 ;  /* 0x0000001ffff77819 */ /* 0x000fc400000114fb */
[----:B------:R-:W-:Y:S02]  /*f650*/  SHF.R.S32.HI R249, RZ, 0x1f, R252 ;  /* 0x0000001ffff97819 */ /* 0x000fe400000114fc */
[-C--:B------:R-:W-:Y:S02]  /*f660*/  LEA R246, P1, R11, R113.reuse, 0x2 ;  /* 0x000000710bf67211 */ /* 0x080fe400078210ff */
[-C--:B------:R-:W-:Y:S02]  /*f670*/  LEA R248, P2, R251, R113.reuse, 0x2 ;  /* 0x00000071fbf87211 */ /* 0x080fe400078410ff */
[----:B------:R-:W-:Y:S02]  /*f680*/  LEA R250, P3, R252, R113, 0x2 ;  /* 0x00000071fcfa7211 */ /* 0x000fe400078610ff */
[-C--:B------:R-:W-:Y:S02]  /*f690*/  LEA.HI.X R243, R13, R114.reuse, R243, 0x2, P0 ;  /* 0x000000720df37211 */ /* 0x080fe400000f14f3 */
[-C--:B------:R-:W-:Y:S01]  /*f6a0*/  LEA.HI.X R245, R11, R114.reuse, R245, 0x2, P1 ;  /* 0x000000720bf57211 */ /* 0x080fe200008f14f5 */
[----:B------:R-:W2:Y:S01]  /*f6b0*/  LDL.LU R13, [R1+0x70c] ;  /* 0x00070c00010d7983 */ /* 0x000ea20000300800 */
[----:B------:R-:W-:-:S02]  /*f6c0*/  LEA.HI.X R247, R251, R114, R247, 0x2, P2 ;  /* 0x00000072fbf77211 */ /* 0x000fc400010f14f7 */
[----:B------:R-:W-:Y:S01]  /*f6d0*/  LEA.HI.X R249, R252, R114, R249, 0x2, P3 ;  /* 0x00000072fcf97211 */ /* 0x000fe200018f14f9 */
[----:B------:R-:W3:Y:S01]  /*f6e0*/  LDL.LU R11, [R1+0x710] ;  /* 0x00071000010b7983 */ /* 0x000ee20000300800 */
[----:B------:R-:W-:Y:S02]  /*f6f0*/  SHF.R.S32.HI R251, RZ, 0x1f, R148 ;  /* 0x0000001ffffb7819 */ /* 0x000fe40000011494 */
[-C--:B------:R-:W-:Y:S02]  /*f700*/  LEA R252, P0, R148, R113.reuse, 0x2 ;  /* 0x0000007194fc7211 */ /* 0x080fe400078010ff */
[----:B------:R-:W-:Y:S02]  /*f710*/  SHF.R.S32.HI R105, RZ, 0x1f, R149 ;  /* 0x0000001fff697819 */ /* 0x000fe40000011495 */
[----:B------:R-:W-:Y:S02]  /*f720*/  LEA R112, P1, R149, R113, 0x2 ;  /* 0x0000007195707211 */ /* 0x000fe400078210ff */
[----:B------:R-:W-:-:S02]  /*f730*/  SHF.R.S32.HI R103, RZ, 0x1f, R12 ;  /* 0x0000001fff677819 */ /* 0x000fc4000001140c */
[-C--:B------:R-:W-:Y:S02]  /*f740*/  LEA R111, P2, R12, R113.reuse, 0x2 ;  /* 0x000000710c6f7211 */ /* 0x080fe400078410ff */
[----:B------:R-:W-:Y:S02]  /*f750*/  SHF.R.S32.HI R101, RZ, 0x1f, R16 ;  /* 0x0000001fff657819 */ /* 0x000fe40000011410 */
[----:B------:R-:W-:Y:S02]  /*f760*/  LEA R110, P3, R16, R113, 0x2 ;  /* 0x00000071106e7211 */ /* 0x000fe400078610ff */
[-C--:B------:R-:W-:Y:S02]  /*f770*/  LEA.HI.X R251, R148, R114.reuse, R251, 0x2, P0 ;  /* 0x0000007294fb7211 */ /* 0x080fe400000f14fb */
[----:B------:R-:W-:Y:S01]  /*f780*/  LEA.HI.X R105, R149, R114, R105, 0x2, P1 ;  /* 0x0000007295697211 */ /* 0x000fe200008f1469 */
[----:B------:R-:W4:Y:S01]  /*f790*/  LDL.LU R148, [R1+0x714] ;  /* 0x0007140001947983 */ /* 0x000f220000300800 */
[----:B------:R-:W-:-:S02]  /*f7a0*/  SHF.R.S32.HI R99, RZ, 0x1f, R150 ;  /* 0x0000001fff637819 */ /* 0x000fc40000011496 */
[-C--:B------:R-:W-:Y:S01]  /*f7b0*/  LEA R109, P0, R150, R113.reuse, 0x2 ;  /* 0x00000071966d7211 */ /* 0x080fe200078010ff */
[----:B------:R-:W4:Y:S01]  /*f7c0*/  LDL.LU R149, [R1+0x718] ;  /* 0x0007180001957983 */ /* 0x000f220000300800 */
[----:B------:R-:W-:Y:S02]  /*f7d0*/  SHF.R.S32.HI R97, RZ, 0x1f, R151 ;  /* 0x0000001fff617819 */ /* 0x000fe40000011497 */
[----:B------:R-:W-:Y:S02]  /*f7e0*/  LEA R108, P1, R151, R113, 0x2 ;  /* 0x00000071976c7211 */ /* 0x000fe400078210ff */
[-C--:B------:R-:W-:Y:S02]  /*f7f0*/  LEA.HI.X R103, R12, R114.reuse, R103, 0x2, P2 ;  /* 0x000000720c677211 */ /* 0x080fe400010f1467 */
[-C--:B------:R-:W-:Y:S01]  /*f800*/  LEA.HI.X R101, R16, R114.reuse, R101, 0x2, P3 ;  /* 0x0000007210657211 */ /* 0x080fe200018f1465 */
[----:B------:R-:W4:Y:S01]  /*f810*/  LDL.LU R12, [R1+0x71c] ;  /* 0x00071c00010c7983 */ /* 0x000f220000300800 */
[----:B------:R-:W-:-:S02]  /*f820*/  LEA.HI.X R99, R150, R114, R99, 0x2, P0 ;  /* 0x0000007296637211 */ /* 0x000fc400000f1463 */
[----:B------:R-:W-:Y:S01]  /*f830*/  LEA.HI.X R97, R151, R114, R97, 0x2, P1 ;  /* 0x0000007297617211 */ /* 0x000fe200008f1461 */
[----:B------:R-:W4:Y:S04]  /*f840*/  LDL.LU R16, [R1+0x720] ;  /* 0x0007200001107983 */ /* 0x000f280000300800 */
[----:B------:R-:W4:Y:S04]  /*f850*/  LDL.LU R150, [R1+0x724] ;  /* 0x0007240001967983 */ /* 0x000f280000300800 */
[----:B------:R-:W4:Y:S01]  /*f860*/  LDL.LU R151, [R1+0x728] ;  /* 0x0007280001977983 */ /* 0x000f220000300800 */
[----:B------:R-:W-:-:S02]  /*f870*/  SHF.R.S32.HI R95, RZ, 0x1f, R8 ;  /* 0x0000001fff5f7819 */ /* 0x000fc40000011408 */
[-C--:B------:R-:W-:Y:S02]  /*f880*/  LEA R107, P2, R8, R113.reuse, 0x2 ;  /* 0x00000071086b7211 */ /* 0x080fe400078410ff */
[----:B------:R-:W-:Y:S02]  /*f890*/  SHF.R.S32.HI R93, RZ, 0x1f, R10 ;  /* 0x0000001fff5d7819 */ /* 0x000fe4000001140a */
[-C--:B------:R-:W-:Y:S02]  /*f8a0*/  LEA R106, P3, R10, R113.reuse, 0x2 ;  /* 0x000000710a6a7211 */ /* 0x080fe400078610ff */
[----:B------:R-:W-:Y:S02]  /*f8b0*/  LEA.HI.X R95, R8, R114, R95, 0x2, P2 ;  /* 0x00000072085f7211 */ /* 0x000fe400010f145f */
[----:B------:R-:W-:Y:S01]  /*f8c0*/  SHF.R.S32.HI R91, RZ, 0x1f, R147 ;  /* 0x0000001fff5b7819 */ /* 0x000fe20000011493 */
[----:B------:R-:W4:Y:S01]  /*f8d0*/  LDL.LU R8, [R1+0x72c] ;  /* 0x00072c0001087983 */ /* 0x000f220000300800 */
[----:B------:R-:W-:-:S02]  /*f8e0*/  LEA R104, P0, R147, R113, 0x2 ;  /* 0x0000007193687211 */ /* 0x000fc400078010ff */
[-C--:B------:R-:W-:Y:S02]  /*f8f0*/  LEA.HI.X R93, R10, R114.reuse, R93, 0x2, P3 ;  /* 0x000000720a5d7211 */ /* 0x080fe400018f145d */
[----:B------:R-:W-:Y:S01]  /*f900*/  SHF.R.S32.HI R89, RZ, 0x1f, R9 ;  /* 0x0000001fff597819 */ /* 0x000fe20000011409 */
[----:B------:R-:W4:Y:S01]  /*f910*/  LDL.LU R10, [R1+0x730] ;  /* 0x00073000010a7983 */ /* 0x000f220000300800 */
[----:B------:R-:W-:Y:S02]  /*f920*/  LEA R102, P1, R9, R113, 0x2 ;  /* 0x0000007109667211 */ /* 0x000fe400078210ff */
[-C--:B------:R-:W-:Y:S02]  /*f930*/  LEA.HI.X R91, R147, R114.reuse, R91, 0x2, P0 ;  /* 0x00000072935b7211 */ /* 0x080fe400000f145b */
[----:B------:R-:W-:Y:S01]  /*f940*/  LEA.HI.X R89, R9, R114, R89, 0x2, P1 ;  /* 0x0000007209597211 */ /* 0x000fe200008f1459 */
[----:B------:R-:W4:Y:S04]  /*f950*/  LDL.LU R147, [R1+0x734] ;  /* 0x0007340001937983 */ /* 0x000f280000300800 */
[----:B------:R-:W4:Y:S01]  /*f960*/  LDL.LU R9, [R1+0x738] ;  /* 0x0007380001097983 */ /* 0x000f220000300800 */
[----:B--2---:R-:W-:-:S02]  /*f970*/  SHF.R.S32.HI R87, RZ, 0x1f, R13 ;  /* 0x0000001fff577819 */ /* 0x004fc4000001140d */
[-C--:B------:R-:W-:Y:S02]  /*f980*/  LEA R100, P2, R13, R113.reuse, 0x2 ;  /* 0x000000710d647211 */ /* 0x080fe400078410ff */
[----:B---3--:R-:W-:Y:S02]  /*f990*/  SHF.R.S32.HI R85, RZ, 0x1f, R11 ;  /* 0x0000001fff557819 */ /* 0x008fe4000001140b */
[----:B------:R-:W-:Y:S02]  /*f9a0*/  LEA R98, P3, R11, R113, 0x2 ;  /* 0x000000710b627211 */ /* 0x000fe400078610ff */
[-C--:B------:R-:W-:Y:S02]  /*f9b0*/  LEA.HI.X R87, R13, R114.reuse, R87, 0x2, P2 ;  /* 0x000000720d577211 */ /* 0x080fe400010f1457 */
[----:B------:R-:W-:Y:S01]  /*f9c0*/  LEA.HI.X R85, R11, R114, R85, 0x2, P3 ;  /* 0x000000720b557211 */ /* 0x000fe200018f1455 */
[----:B------:R-:W2:Y:S04]  /*f9d0*/  LDL.LU R13, [R1+0x73c] ;  /* 0x00073c00010d7983 */ /* 0x000ea80000300800 */
[----:B------:R-:W3:Y:S01]  /*f9e0*/  LDL.LU R11, [R1+0x740] ;  /* 0x00074000010b7983 */ /* 0x000ee20000300800 */
[----:B----4-:R-:W-:-:S02]  /*f9f0*/  SHF.R.S32.HI R83, RZ, 0x1f, R148 ;  /* 0x0000001fff537819 */ /* 0x010fc40000011494 */
[CC--:B------:R-:W-:Y:S02]  /*fa00*/  LEA R96, P0, R148.reuse, R113.reuse, 0x2 ;  /* 0x0000007194607211 */ /* 0x0c0fe400078010ff */
[----:B------:R-:W-:Y:S02]  /*fa10*/  SHF.R.S32.HI R81, RZ, 0x1f, R149 ;  /* 0x0000001fff517819 */ /* 0x000fe40000011495 */
[C---:B------:R-:W-:Y:S02]  /*fa20*/  LEA R94, P1, R149.reuse, R113, 0x2 ;  /* 0x00000071955e7211 */ /* 0x040fe400078210ff */
[-C--:B------:R-:W-:Y:S02]  /*fa30*/  LEA.HI.X R83, R148, R114.reuse, R83, 0x2, P0 ;  /* 0x0000007294537211 */ /* 0x080fe400000f1453 */
[----:B------:R-:W-:Y:S01]  /*fa40*/  LEA.HI.X R81, R149, R114, R81, 0x2, P1 ;  /* 0x0000007295517211 */ /* 0x000fe200008f1451 */
        /* <DEDUP_REMOVED lines=9> */
[C---:B------:R-:W-:Y:S02]  /*fae0*/  LEA R86, P1, R151.reuse, R113, 0x2 ;  /* 0x0000007197567211 */ /* 0x040fe400078210ff */
        /* <DEDUP_REMOVED lines=38> */
[----:B------:R-:W4:Y:S04]  /*fd50*/  LDL.LU R148, [R1+0x774] ;  /* 0x0007740001947983 */ /* 0x000f280000300800 */
[----:B------:R-:W4:Y:S01]  /*fd60*/  LDL.LU R149, [R1+0x778] ;  /* 0x0007780001957983 */ /* 0x000f220000300800 */
[----:B------:R-:W-:-:S02]  /*fd70*/  SHF.R.S32.HI R55, RZ, 0x1f, R12 ;  /* 0x0000001fff377819 */ /* 0x000fc4000001140c */
[-C--:B------:R-:W-:Y:S02]  /*fd80*/  LEA R68, P2, R12, R113.reuse, 0x2 ;  /* 0x000000710c447211 */ /* 0x080fe400078410ff */
        /* <DEDUP_REMOVED lines=37> */
[----:B------:R-:W3:Y:S04]  /*ffe0*/  LDL.LU R11, [R1+0x7a0] ;  /* 0x0007a000010b7983 */ /* 0x000ee80000300800 */
[----:B------:R-:W3:Y:S04]  /*fff0*/  LDL.LU R143, [R1+0x7a4] ;  /* 0x0007a400018f7983 */ /* 0x000ee80000300800 */
[----:B------:R-:W3:Y:S01]  /*10000*/  LDL.LU R145, [R1+0x7a8] ;  /* 0x0007a80001917983 */ /* 0x000ee20000300800 */
[----:B----4-:R-:W-:-:S02]  /*10010*/  SHF.R.S32.HI R35, RZ, 0x1f, R148 ;  /* 0x0000001fff237819 */ /* 0x010fc40000011494 */
[CC--:B------:R-:W-:Y:S01]  /*10020*/  LEA R48, P0, R148.reuse, R113.reuse, 0x2 ;  /* 0x0000007194307211 */ /* 0x0c0fe200078010ff */
[----:B------:R-:W4:Y:S01]  /*10030*/  LDL.LU R146, [R1+0x7ac] ;  /* 0x0007ac0001927983 */ /* 0x000f220000300800 */
[----:B------:R-:W-:Y:S02]  /*10040*/  SHF.R.S32.HI R33, RZ, 0x1f, R149 ;  /* 0x0000001fff217819 */ /* 0x000fe40000011495 */
[C---:B------:R-:W-:Y:S02]  /*10050*/  LEA R46, P1, R149.reuse, R113, 0x2 ;  /* 0x00000071952e7211 */ /* 0x040fe400078210ff */
[-C--:B------:R-:W-:Y:S02]  /*10060*/  LEA.HI.X R35, R148, R114.reuse, R35, 0x2, P0 ;  /* 0x0000007294237211 */ /* 0x080fe400000f1423 */
[----:B------:R-:W-:Y:S02]  /*10070*/  LEA.HI.X R33, R149, R114, R33, 0x2, P1 ;  /* 0x0000007295217211 */ /* 0x000fe400008f1421 */
[----:B------:R-:W4:Y:S04]  /*10080*/  LDL.LU R149, [R1+0x7b0] ;  /* 0x0007b00001957983 */ /* 0x000f280000300800 */
[----:B------:R-:W4:Y:S04]  /*10090*/  LDL.LU R140, [R1+0x7b8] ;  /* 0x0007b800018c7983 */ /* 0x000f280000300800 */
[----:B------:R-:W4:Y:S01]  /*100a0*/  LDL.LU R148, [R1+0x7bc] ;  /* 0x0007bc0001947983 */ /* 0x000f220000300800 */
[----:B------:R-:W-:-:S02]  /*100b0*/  SHF.R.S32.HI R27, RZ, 0x1f, R150 ;  /* 0x0000001fff1b7819 */ /* 0x000fc40000011496 */
        /* <DEDUP_REMOVED lines=8> */
[----:B------:R-:W-:Y:S01]  /*10140*/  SHF.R.S32.HI R29, RZ, 0x1f, R16 ;  /* 0x0000001fff1d7819 */ /* 0x000fe20000011410 */
[----:B------:R-:W4:Y:S01]  /*10150*/  LDL.LU R141, [R1+0x7c8] ;  /* 0x0007c800018d7983 */ /* 0x000f220000300800 */
[-C--:B------:R-:W-:Y:S02]  /*10160*/  LEA R44, P2, R12, R113.reuse, 0x2 ;  /* 0x000000710c2c7211 */ /* 0x080fe400078410ff */
[----:B------:R-:W-:Y:S01]  /*10170*/  LEA R42, P3, R16, R113, 0x2 ;  /* 0x00000071102a7211 */ /* 0x000fe200078610ff */
[----:B------:R-:W4:Y:S01]  /*10180*/  LDL.LU R142, [R1+0x7cc] ;  /* 0x0007cc00018e7983 */ /* 0x000f220000300800 */
[-C--:B------:R-:W-:Y:S02]  /*10190*/  LEA.HI.X R31, R12, R114.reuse, R31, 0x2, P2 ;  /* 0x000000720c1f7211 */ /* 0x080fe400010f141f */
[----:B------:R-:W-:Y:S01]  /*101a0*/  LEA.HI.X R29, R16, R114, R29, 0x2, P3 ;  /* 0x00000072101d7211 */ /* 0x000fe200018f141d */
[----:B------:R-:W4:Y:S01]  /*101b0*/  LDL.LU R144, [R1+0x7d0] ;  /* 0x0007d00001907983 */ /* 0x000f220000300800 */
[----:B------:R-:W-:-:S02]  /*101c0*/  SHF.R.S32.HI R16, RZ, 0x1f, R8 ;  /* 0x0000001fff107819 */ /* 0x000fc40000011408 */
[----:B------:R-:W-:Y:S02]  /*101d0*/  SHF.R.S32.HI R12, RZ, 0x1f, R10 ;  /* 0x0000001fff0c7819 */ /* 0x000fe4000001140a */
[-C--:B------:R-:W-:Y:S02]  /*101e0*/  LEA R36, P2, R8, R113.reuse, 0x2 ;  /* 0x0000007108247211 */ /* 0x080fe400078410ff */
[----:B------:R-:W-:Y:S02]  /*101f0*/  LEA R34, P3, R10, R113, 0x2 ;  /* 0x000000710a227211 */ /* 0x000fe400078610ff */
[-C--:B------:R-:W-:Y:S02]  /*10200*/  LEA.HI.X R16, R8, R114.reuse, R16, 0x2, P2 ;  /* 0x0000007208107211 */ /* 0x080fe400010f1410 */
[----:B------:R-:W-:Y:S02]  /*10210*/  LEA.HI.X R12, R10, R114, R12, 0x2, P3 ;  /* 0x000000720a0c7211 */ /* 0x000fe400018f140c */
[----:B------:R-:W-:-:S02]  /*10220*/  SHF.R.S32.HI R10, RZ, 0x1f, R147 ;  /* 0x0000001fff0a7819 */ /* 0x000fc40000011493 */
[----:B------:R-:W-:Y:S02]  /*10230*/  SHF.R.S32.HI R8, RZ, 0x1f, R9 ;  /* 0x0000001fff087819 */ /* 0x000fe40000011409 */
[-C--:B------:R-:W-:Y:S02]  /*10240*/  LEA R32, P0, R147, R113.reuse, 0x2 ;  /* 0x0000007193207211 */ /* 0x080fe400078010ff */
[----:B------:R-:W-:Y:S02]  /*10250*/  LEA R30, P1, R9, R113, 0x2 ;  /* 0x00000071091e7211 */ /* 0x000fe400078210ff */
[-C--:B------:R-:W-:Y:S02]  /*10260*/  LEA.HI.X R10, R147, R114.reuse, R10, 0x2, P0 ;  /* 0x00000072930a7211 */ /* 0x080fe400000f140a */
[----:B------:R-:W-:Y:S01]  /*10270*/  LEA.HI.X R8, R9, R114, R8, 0x2, P1 ;  /* 0x0000007209087211 */ /* 0x000fe200008f1408 */
[----:B------:R-:W4:Y:S01]  /*10280*/  LDL.LU R147, [R1+0x7d4] ;  /* 0x0007d40001937983 */ /* 0x000f220000300800 */
[----:B--2---:R-:W-:-:S02]  /*10290*/  SHF.R.S32.HI R5, RZ, 0x1f, R13 ;  /* 0x0000001fff057819 */ /* 0x004fc4000001140d */
[-C--:B------:R-:W-:Y:S02]  /*102a0*/  LEA R28, P2, R13, R113.reuse, 0x2 ;  /* 0x000000710d1c7211 */ /* 0x080fe400078410ff */
[----:B---3--:R-:W-:Y:S02]  /*102b0*/  SHF.R.S32.HI R120, RZ, 0x1f, R11 ;  /* 0x0000001fff787819 */ /* 0x008fe4000001140b */
[----:B------:R-:W-:Y:S02]  /*102c0*/  LEA R26, P3, R11, R113, 0x2 ;  /* 0x000000710b1a7211 */ /* 0x000fe400078610ff */
[-C--:B------:R-:W-:Y:S02]  /*102d0*/  LEA.HI.X R5, R13, R114.reuse, R5, 0x2, P2 ;  /* 0x000000720d057211 */ /* 0x080fe400010f1405 */
[----:B------:R-:W-:Y:S02]  /*102e0*/  LEA.HI.X R120, R11, R114, R120, 0x2, P3 ;  /* 0x000000720b787211 */ /* 0x000fe400018f1478 */
[----:B------:R-:W-:-:S02]  /*102f0*/  SHF.R.S32.HI R121, RZ, 0x1f, R143 ;  /* 0x0000001fff797819 */ /* 0x000fc4000001148f */
[----:B------:R-:W-:Y:S02]  /*10300*/  SHF.R.S32.HI R122, RZ, 0x1f, R145 ;  /* 0x0000001fff7a7819 */ /* 0x000fe40000011491 */
[-C--:B------:R-:W-:Y:S02]  /*10310*/  LEA R24, P0, R143, R113.reuse, 0x2 ;  /* 0x000000718f187211 */ /* 0x080fe400078010ff */
[-C--:B------:R-:W-:Y:S02]  /*10320*/  LEA R13, P1, R145, R113.reuse, 0x2 ;  /* 0x00000071910d7211 */ /* 0x080fe400078210ff */
[----:B----4-:R-:W-:Y:S02]  /*10330*/  SHF.R.S32.HI R123, RZ, 0x1f, R146 ;  /* 0x0000001fff7b7819 */ /* 0x010fe40000011492 */
[----:B------:R-:W-:Y:S02]  /*10340*/  LEA R11, P2, R146, R113, 0x2 ;  /* 0x00000071920b7211 */ /* 0x000fe400078410ff */
[----:B------:R-:W-:-:S02]  /*10350*/  SHF.R.S32.HI R124, RZ, 0x1f, R149 ;  /* 0x0000001fff7c7819 */ /* 0x000fc40000011495 */
[-C--:B------:R-:W-:Y:S02]  /*10360*/  LEA R9, P3, R149, R113.reuse, 0x2 ;  /* 0x0000007195097211 */ /* 0x080fe400078610ff */
[-C--:B------:R-:W-:Y:S02]  /*10370*/  LEA.HI.X R121, R143, R114.reuse, R121, 0x2, P0 ;  /* 0x000000728f797211 */ /* 0x080fe400000f1479 */
[-C--:B------:R-:W-:Y:S01]  /*10380*/  LEA.HI.X R122, R145, R114.reuse, R122, 0x2, P1 ;  /* 0x00000072917a7211 */ /* 0x080fe200008f147a */
[----:B------:R-:W2:Y:S01]  /*10390*/  LDL.LU R143, [R1+0x7d8] ;  /* 0x0007d800018f7983 */ /* 0x000ea20000300800 */
[----:B------:R-:W-:Y:S02]  /*103a0*/  LEA.HI.X R123, R146, R114, R123, 0x2, P2 ;  /* 0x00000072927b7211 */ /* 0x000fe400010f147b */
[----:B------:R-:W-:Y:S01]  /*103b0*/  SHF.R.S32.HI R115, RZ, 0x1f, R148 ;  /* 0x0000001fff737819 */ /* 0x000fe20000011494 */
[----:B------:R-:W3:Y:S01]  /*103c0*/  LDL.LU R145, [R1+0x7dc] ;  /* 0x0007dc0001917983 */ /* 0x000ee20000300800 */
[----:B------:R-:W-:-:S02]  /*103d0*/  LEA R119, P1, R148, R113, 0x2 ;  /* 0x0000007194777211 */ /* 0x000fc400078210ff */
[-C--:B------:R-:W-:Y:S01]  /*103e0*/  LEA.HI.X R124, R149, R114.reuse, R124, 0x2, P3 ;  /* 0x00000072957c7211 */ /* 0x080fe200018f147c */
[----:B------:R-:W4:Y:S01]  /*103f0*/  LDL.LU R146, [R1+0x7e0] ;  /* 0x0007e00001927983 */ /* 0x000f220000300800 */
[----:B------:R-:W-:-:S03]  /*10400*/  LEA.HI.X R126, R148, R114, R115, 0x2, P1 ;  /* 0x00000072947e7211 */ /* 0x000fc600008f1473 */
[----:B------:R-:W4:Y:S04]  /*10410*/  LDL.LU R149, [R1+0x7e4] ;  /* 0x0007e40001957983 */ /* 0x000f280000300800 */
[----:B------:R-:W4:Y:S01]  /*10420*/  LDL.LU R148, [R1+0x7e8] ;  /* 0x0007e80001947983 */ /* 0x000f220000300800 */
[----:B------:R-:W-:Y:S02]  /*10430*/  SHF.R.S32.HI R116, RZ, 0x1f, R150 ;  /* 0x0000001fff747819 */ /* 0x000fe40000011496 */
[-C--:B------:R-:W-:Y:S02]  /*10440*/  LEA R128, P2, R150, R113.reuse, 0x2 ;  /* 0x0000007196807211 */ /* 0x080fe400078410ff */
[----:B------:R-:W-:Y:S02]  /*10450*/  SHF.R.S32.HI R118, RZ, 0x1f, R151 ;  /* 0x0000001fff767819 */ /* 0x000fe40000011497 */
[----:B------:R-:W-:-:S02]  /*10460*/  LEA R131, P3, R151, R113, 0x2 ;  /* 0x0000007197837211 */ /* 0x000fc400078610ff */
[-C--:B------:R-:W-:Y:S02]  /*10470*/  LEA.HI.X R127, R150, R114.reuse, R116, 0x2, P2 ;  /* 0x00000072967f7211 */ /* 0x080fe400010f1474 */
[----:B------:R-:W-:Y:S01]  /*10480*/  LEA.HI.X R130, R151, R114, R118, 0x2, P3 ;  /* 0x0000007297827211 */ /* 0x000fe200018f1476 */
[----:B------:R-:W4:Y:S04]  /*10490*/  LDL.LU R150, [R1+0x7ec] ;  /* 0x0007ec0001967983 */ /* 0x000f280000300800 */
[----:B------:R-:W4:Y:S04]  /*104a0*/  LDL.LU R151, [R1+0x7f0] ;  /* 0x0007f00001977983 */ /* 0x000f280000300800 */
[----:B-1----:R-:W4:Y:S04]  /*104b0*/  LDL.LU R0, [R1+0x7f4] ;  /* 0x0007f40001007983 */ /* 0x002f280000300800 */
        /* <DEDUP_REMOVED lines=8> */
[CC--:B------:R-:W-:Y:S02]  /*10540*/  LEA R7, P0, R140.reuse, R113.reuse, 0x2 ;  /* 0x000000718c077211 */ /* 0x0c0fe400078010ff */
[----:B------:R-:W-:Y:S02]  /*10550*/  SHF.R.S32.HI R115, RZ, 0x1f, R141 ;  /* 0x0000001fff737819 */ /* 0x000fe4000001148d */
[----:B------:R-:W-:Y:S02]  /*10560*/  LEA.HI.X R125, R140, R114, R117, 0x2, P0 ;  /* 0x000000728c7d7211 */ /* 0x000fe400000f1475 */
[-C--:B------:R-:W-:Y:S02]  /*10570*/  LEA R129, P0, R141, R113.reuse, 0x2 ;  /* 0x000000718d817211 */ /* 0x080fe400078010ff */
[----:B------:R-:W-:Y:S02]  /*10580*/  SHF.R.S32.HI R117, RZ, 0x1f, R144 ;  /* 0x0000001fff757819 */ /* 0x000fe40000011490 */
[----:B------:R-:W-:-:S02]  /*10590*/  LEA R136, P2, R144, R113, 0x2 ;  /* 0x0000007190887211 */ /* 0x000fc400078410ff */
[-C--:B------:R-:W-:Y:S02]  /*105a0*/  LEA.HI.X R132, R141, R114.reuse, R115, 0x2, P0 ;  /* 0x000000728d847211 */ /* 0x080fe400000f1473 */
[----:B------:R-:W-:Y:S02]  /*105b0*/  SHF.R.S32.HI R116, RZ, 0x1f, R142 ;  /* 0x0000001fff747819 */ /* 0x000fe4000001148e */
[----:B------:R-:W-:Y:S02]  /*105c0*/  SHF.R.S32.HI R118, RZ, 0x1f, R147 ;  /* 0x0000001fff767819 */ /* 0x000fe40000011493 */
[-C--:B------:R-:W-:Y:S02]  /*105d0*/  LEA R133, P1, R142, R113.reuse, 0x2 ;  /* 0x000000718e857211 */ /* 0x080fe400078210ff */
[----:B------:R-:W-:Y:S02]  /*105e0*/  LEA R139, P3, R147, R113, 0x2 ;  /* 0x00000071938b7211 */ /* 0x000fe400078610ff */
[----:B------:R-:W-:-:S02]  /*105f0*/  LEA.HI.X R135, R144, R114, R117, 0x2, P2 ;  /* 0x0000007290877211 */ /* 0x000fc400010f1475 */
[-C--:B------:R-:W-:Y:S02]  /*10600*/  LEA.HI.X R134, R142, R114.reuse, R116, 0x2, P1 ;  /* 0x000000728e867211 */ /* 0x080fe400008f1474 */
[----:B------:R-:W-:Y:S02]  /*10610*/  LEA.HI.X R138, R147, R114, R118, 0x2, P3 ;  /* 0x00000072938a7211 */ /* 0x000fe400018f1476 */
[----:B--2---:R-:W-:Y:S02]  /*10620*/  SHF.R.S32.HI R115, RZ, 0x1f, R143 ;  /* 0x0000001fff737819 */ /* 0x004fe4000001148f */
[----:B------:R-:W-:Y:S02]  /*10630*/  LEA R137, P0, R143, R113, 0x2 ;  /* 0x000000718f897211 */ /* 0x000fe400078010ff */
[----:B---3--:R-:W-:Y:S02]  /*10640*/  SHF.R.S32.HI R116, RZ, 0x1f, R145 ;  /* 0x0000001fff747819 */ /* 0x008fe40000011491 */
[----:B----4-:R-:W-:-:S02]  /*10650*/  SHF.R.S32.HI R117, RZ, 0x1f, R146 ;  /* 0x0000001fff757819 */ /* 0x010fc40000011492 */
[CC--:B------:R-:W-:Y:S02]  /*10660*/  LEA R144, P2, R146.reuse, R113.reuse, 0x2 ;  /* 0x0000007192907211 */ /* 0x0c0fe400078410ff */
[-C--:B------:R-:W-:Y:S02]  /*10670*/  LEA.HI.X R140, R143, R114.reuse, R115, 0x2, P0 ;  /* 0x000000728f8c7211 */ /* 0x080fe400000f1473 */
[----:B------:R-:W-:Y:S02]  /*10680*/  SHF.R.S32.HI R118, RZ, 0x1f, R149 ;  /* 0x0000001fff767819 */ /* 0x000fe40000011495 */
[-C--:B------:R-:W-:Y:S02]  /*10690*/  LEA R141, P1, R145, R113.reuse, 0x2 ;  /* 0x00000071918d7211 */ /* 0x080fe400078210ff */
[----:B------:R-:W-:Y:S02]  /*106a0*/  LEA R147, P3, R149, R113, 0x2 ;  /* 0x0000007195937211 */ /* 0x000fe400078610ff */
[----:B------:R-:W-:-:S02]  /*106b0*/  LEA.HI.X R143, R146, R114, R117, 0x2, P2 ;  /* 0x00000072928f7211 */ /* 0x000fc400010f1475 */
[-C--:B------:R-:W-:Y:S02]  /*106c0*/  LEA.HI.X R142, R145, R114.reuse, R116, 0x2, P1 ;  /* 0x00000072918e7211 */ /* 0x080fe400008f1474 */
[----:B------:R-:W-:Y:S02]  /*106d0*/  LEA.HI.X R146, R149, R114, R118, 0x2, P3 ;  /* 0x0000007295927211 */ /* 0x000fe400018f1476 */
[----:B------:R-:W-:Y:S02]  /*106e0*/  SHF.R.S32.HI R115, RZ, 0x1f, R148 ;  /* 0x0000001fff737819 */ /* 0x000fe40000011494 */
[----:B------:R-:W-:-:S04]  /*106f0*/  LEA R145, P0, R148, R113, 0x2 ;  /* 0x0000007194917211 */ /* 0x000fc800078010ff */
[-C--:B------:R-:W-:Y:S02]  /*10700*/  LEA.HI.X R148, R148, R114.reuse, R115, 0x2, P0 ;  /* 0x0000007294947211 */ /* 0x080fe400000f1473 */
[----:B------:R-:W-:Y:S02]  /*10710*/  SHF.R.S32.HI R116, RZ, 0x1f, R150 ;  /* 0x0000001fff747819 */ /* 0x000fe40000011496 */
[-C--:B------:R-:W-:Y:S02]  /*10720*/  LEA R2, P2, R151, R113.reuse, 0x2 ;  /* 0x0000007197027211 */ /* 0x080fe400078410ff */
[C---:B------:R-:W-:Y:S02]  /*10730*/  LEA R149, P1, R150.reuse, R113, 0x2 ;  /* 0x0000007196957211 */ /* 0x040fe400078210ff */
[----:B------:R-:W-:Y:S01]  /*10740*/  SHF.R.S32.HI R117, RZ, 0x1f, R151 ;  /* 0x0000001fff757819 */ /* 0x000fe20000011497 */
[----:B------:R1:W-:Y:S01]  /*10750*/  STL [R1+0x4], R2 ;  /* 0x0000040201007387 */ /* 0x0003e20000100800 */
[----:B------:R-:W-:-:S02]  /*10760*/  LEA.HI.X R150, R150, R114, R116, 0x2, P1 ;  /* 0x0000007296967211 */ /* 0x000fc400008f1474 */
[-C--:B------:R-:W-:Y:S02]  /*10770*/  LEA.HI.X R6, R151, R114.reuse, R117, 0x2, P2 ;  /* 0x0000007297067211 */ /* 0x080fe400010f1475 */
[-C--:B------:R-:W-:Y:S01]  /*10780*/  LEA R15, P1, R14, R113.reuse, 0x2 ;  /* 0x000000710e0f7211 */ /* 0x080fe200078210ff */
[----:B-1----:R-:W1:Y:S01]  /*10790*/  LDC R2, c[0x0][0x238] ;  /* 0x00008e00ff027b82 */ /* 0x002e620000000800 */
[----:B------:R-:W-:Y:S02]  /*107a0*/  SHF.R.S32.HI R115, RZ, 0x1f, R0 ;  /* 0x0000001fff737819 */ /* 0x000fe40000011400 */
[C---:B------:R-:W-:Y:S01]  /*107b0*/  LEA R151, P0, R0.reuse, R113, 0x2 ;  /* 0x0000007100977211 */ /* 0x040fe200078010ff */
[----:B------:R2:W-:Y:S01]  /*107c0*/  STL [R1], R6 ;  /* 0x0000000601007387 */ /* 0x0005e20000100800 */
[----:B------:R-:W-:Y:S02]  /*107d0*/  SHF.R.S32.HI R118, RZ, 0x1f, R3 ;  /* 0x0000001fff767819 */ /* 0x000fe40000011403 */
[----:B------:R-:W-:Y:S01]  /*107e0*/  LEA.HI.X R0, R0, R114, R115, 0x2, P0 ;  /* 0x0000007200007211 */ /* 0x000fe200000f1473 */
[----:B------:R3:W-:Y:S01]  /*107f0*/  STL [R1+0xc], R15 ;  /* 0x00000c0f01007387 */ /* 0x0007e20000100800 */
[----:B------:R-:W-:-:S02]  /*10800*/  SHF.R.S32.HI R116, RZ, 0x1f, R14 ;  /* 0x0000001fff747819 */ /* 0x000fc4000001140e */
[----:B------:R-:W-:Y:S02]  /*10810*/  SHF.R.S32.HI R117, RZ, 0x1f, R4 ;  /* 0x0000001fff757819 */ /* 0x000fe40000011404 */
[-C--:B--2---:R-:W-:Y:S02]  /*10820*/  LEA R6, P2, R4, R113.reuse, 0x2 ;  /* 0x0000007104067211 */ /* 0x084fe400078410ff */
[C---:B---3--:R-:W-:Y:S01]  /*10830*/  LEA R15, P3, R3.reuse, R113, 0x2 ;  /* 0x00000071030f7211 */ /* 0x048fe200078610ff */
[----:B------:R2:W-:Y:S01]  /*10840*/  STL [R1+0x8], R0 ;  /* 0x0000080001007387 */ /* 0x0005e20000100800 */
[-C--:B------:R-:W-:Y:S02]  /*10850*/  LEA.HI.X R14, R14, R114.reuse, R116, 0x2, P1 ;  /* 0x000000720e0e7211 */ /* 0x080fe400008f1474 */
[----:B------:R-:W-:Y:S02]  /*10860*/  LEA.HI.X R3, R3, R114, R118, 0x2, P3 ;  /* 0x0000007203037211 */ /* 0x000fe400018f1476 */
[----:B------:R-:W-:-:S02]  /*10870*/  SHF.R.S32.HI R115, RZ, 0x1f, R22 ;  /* 0x0000001fff737819 */ /* 0x000fc40000011416 */
[-C--:B------:R-:W-:Y:S02]  /*10880*/  LEA R118, P0, R22, R113.reuse, 0x2 ;  /* 0x0000007116767211 */ /* 0x080fe400078010ff */
[----:B------:R-:W-:Y:S02]  /*10890*/  LEA.HI.X R4, R4, R114, R117, 0x2, P2 ;  /* 0x0000007204047211 */ /* 0x000fe400010f1475 */
[----:B------:R-:W-:Y:S02]  /*108a0*/  SHF.R.S32.HI R116, RZ, 0x1f, R20 ;  /* 0x0000001fff747819 */ /* 0x000fe40000011414 */
[-C--:B--2---:R-:W-:Y:S02]  /*108b0*/  LEA R0, P1, R20, R113.reuse, 0x2 ;  /* 0x0000007114007211 */ /* 0x084fe400078210ff */
[----:B------:R-:W-:Y:S02]  /*108c0*/  SHF.R.S32.HI R117, RZ, 0x1f, R18 ;  /* 0x0000001fff757819 */ /* 0x000fe40000011412 */
[----:B------:R-:W-:-:S02]  /*108d0*/  LEA R113, P2, R18, R113, 0x2 ;  /* 0x0000007112717211 */ /* 0x000fc400078410ff */
[-C--:B------:R-:W-:Y:S02]  /*108e0*/  LEA.HI.X R115, R22, R114.reuse, R115, 0x2, P0 ;  /* 0x0000007216737211 */ /* 0x080fe400000f1473 */
[----:B------:R-:W-:Y:S01]  /*108f0*/  SHF.R.S32.HI R17, RZ, 0x1f, R17 ;  /* 0x0000001fff117819 */ /* 0x000fe20000011411 */
[----:B------:R-:W2:Y:S01]  /*10900*/  LDL.LU R22, [R1+0x188c] ;  /* 0x00188c0001167983 */ /* 0x000ea20000300800 */
[-C--:B------:R-:W-:Y:S02]  /*10910*/  LEA.HI.X R116, R20, R114.reuse, R116, 0x2, P1 ;  /* 0x0000007214747211 */ /* 0x080fe400008f1474 */
[----:B------:R-:W-:Y:S01]  /*10920*/  LEA.HI.X R117, R18, R114, R117, 0x2, P2 ;  /* 0x0000007212757211 */ /* 0x000fe200010f1475 */
[----:B------:R-:W3:Y:S01]  /*10930*/  LDL.LU R20, [R1+0x1888] ;  /* 0x0018880001147983 */ /* 0x000ee20000300800 */
[----:B-1----:R-:W-:-:S03]  /*10940*/  SHF.L.U64.HI R2, R2, 0x2, R17 ;  /* 0x0000000202027819 */ /* 0x002fc60000010211 */
[----:B------:R-:W4:Y:S04]  /*10950*/  LDL.LU R18, [R1+0x1884] ;  /* 0x0018840001127983 */ /* 0x000f280000300800 */
[----:B------:R-:W2:Y:S01]  /*10960*/  LDL.LU R17, [R1+0x1880] ;  /* 0x0018800001117983 */ /* 0x000ea20000300800 */
[----:B------:R-:W-:Y:S02]  /*10970*/  IADD3 R156, P3, R156, UR12, RZ ;  /* 0x0000000c9c9c7c10 */ /* 0x000fe4000ff7e0ff */
[----:B------:R-:W-:Y:S02]  /*10980*/  IADD3 R158, P2, R158, UR12, RZ ;  /* 0x0000000c9e9e7c10 */ /* 0x000fe4000ff5e0ff */
[----:B------:R-:W-:Y:S02]  /*10990*/  IADD3.X R155, R155, UR13, RZ, P3, !PT ;  /* 0x0000000d9b9b7c10 */ /* 0x000fe40009ffe4ff */
[----:B------:R-:W-:-:S02]  /*109a0*/  IADD3 R170, P3, R170, UR12, RZ ;  /* 0x0000000caaaa7c10 */ /* 0x000fc4000ff7e0ff */
[----:B------:R-:W-:Y:S02]  /*109b0*/  IADD3.X R157, R157, UR13, RZ, P2, !PT ;  /* 0x0000000d9d9d7c10 */ /* 0x000fe400097fe4ff */
[----:B------:R-:W-:Y:S02]  /*109c0*/  IADD3 R172, P2, R172, UR12, RZ ;  /* 0x0000000cacac7c10 */ /* 0x000fe4000ff5e0ff */
[----:B------:R-:W-:Y:S02]  /*109d0*/  IADD3 R152, P0, R152, UR12, RZ ;  /* 0x0000000c98987c10 */ /* 0x000fe4000ff1e0ff */
[----:B------:R-:W-:Y:S02]  /*109e0*/  IADD3.X R169, R169, UR13, RZ, P3, !PT ;  /* 0x0000000da9a97c10 */ /* 0x000fe40009ffe4ff */
[----:B------:R-:W-:Y:S02]  /*109f0*/  IADD3 R184, P3, R184, UR12, RZ ;  /* 0x0000000cb8b87c10 */ /* 0x000fe4000ff7e0ff */
[----:B------:R-:W-:-:S02]  /*10a00*/  IADD3.X R171, R171, UR13, RZ, P2, !PT ;  /* 0x0000000dabab7c10 */ /* 0x000fc400097fe4ff */
[----:B------:R-:W-:Y:S02]  /*10a10*/  IADD3 R186, P2, R186, UR12, RZ ;  /* 0x0000000cbaba7c10 */ /* 0x000fe4000ff5e0ff */
[----:B------:R-:W-:Y:S02]  /*10a20*/  IADD3.X R23, R23, UR13, RZ, P0, !PT ;  /* 0x0000000d17177c10 */ /* 0x000fe400087fe4ff */
[----:B------:R-:W-:Y:S02]  /*10a30*/  IADD3 R154, P4, R154, UR12, RZ ;  /* 0x0000000c9a9a7c10 */ /* 0x000fe4000ff9e0ff */
[----:B------:R-:W-:Y:S02]  /*10a40*/  IADD3 R166, P0, R166, UR12, RZ ;  /* 0x0000000ca6a67c10 */ /* 0x000fe4000ff1e0ff */
[----:B------:R-:W-:Y:S02]  /*10a50*/  IADD3.X R183, R183, UR13, RZ, P3, !PT ;  /* 0x0000000db7b77c10 */ /* 0x000fe40009ffe4ff */
[----:B------:R-:W-:-:S02]  /*10a60*/  IADD3 R198, P3, R198, UR12, RZ ;  /* 0x0000000cc6c67c10 */ /* 0x000fc4000ff7e0ff */
[----:B------:R-:W-:Y:S02]  /*10a70*/  IADD3.X R185, R185, UR13, RZ, P2, !PT ;  /* 0x0000000db9b97c10 */ /* 0x000fe400097fe4ff */
[----:B------:R-:W-:Y:S02]  /*10a80*/  IADD3 R200, P2, R200, UR12, RZ ;  /* 0x0000000cc8c87c10 */ /* 0x000fe4000ff5e0ff */
[----:B------:R-:W-:Y:S02]  /*10a90*/  IADD3.X R153, R153, UR13, RZ, P4, !PT ;  /* 0x0000000d99997c10 */ /* 0x000fe4000a7fe4ff */
[----:B------:R-:W-:Y:S02]  /*10aa0*/  IADD3.X R165, R165, UR13, RZ, P0, !PT ;  /* 0x0000000da5a57c10 */ /* 0x000fe400087fe4ff */
[----:B------:R-:W-:Y:S02]  /*10ab0*/  IADD3 R168, P4, R168, UR12, RZ ;  /* 0x0000000ca8a87c10 */ /* 0x000fe4000ff9e0ff */
[----:B------:R-:W-:-:S02]  /*10ac0*/  IADD3 R180, P0, R180, UR12, RZ ;  /* 0x0000000cb4b47c10 */ /* 0x000fc4000ff1e0ff */
[----:B------:R-:W-:Y:S02]  /*10ad0*/  IADD3.X R197, R197, UR13, RZ, P3, !PT ;  /* 0x0000000dc5c57c10 */ /* 0x000fe40009ffe4ff */
[----:B------:R-:W-:Y:S02]  /*10ae0*/  IADD3 R212, P3, R212, UR12, RZ ;  /* 0x0000000cd4d47c10 */ /* 0x000fe4000ff7e0ff */
[----:B------:R-:W-:Y:S02]  /*10af0*/  IADD3.X R199, R199, UR13, RZ, P2, !PT ;  /* 0x0000000dc7c77c10 */ /* 0x000fe400097fe4ff */
[----:B------:R-:W-:Y:S02]  /*10b00*/  IADD3 R214, P2, R214, UR12, RZ ;  /* 0x0000000cd6d67c10 */ /* 0x000fe4000ff5e0ff */
[----:B------:R-:W-:Y:S02]  /*10b10*/  IADD3.X R167, R167, UR13, RZ, P4, !PT ;  /* 0x0000000da7a77c10 */ /* 0x000fe4000a7fe4ff */
[----:B------:R-:W-:-:S02]  /*10b20*/  IADD3.X R179, R179, UR13, RZ, P0, !PT ;  /* 0x0000000db3b37c10 */ /* 0x000fc400087fe4ff */
[----:B------:R-:W-:Y:S02]  /*10b30*/  IADD3 R182, P4, R182, UR12, RZ ;  /* 0x0000000cb6b67c10 */ /* 0x000fe4000ff9e0ff */
[----:B------:R-:W-:Y:S02]  /*10b40*/  IADD3 R194, P0, R194, UR12, RZ ;  /* 0x0000000cc2c27c10 */ /* 0x000fe4000ff1e0ff */
[----:B------:R-:W-:Y:S02]  /*10b50*/  IADD3.X R211, R211, UR13, RZ, P3, !PT ;  /* 0x0000000dd3d37c10 */ /* 0x000fe40009ffe4ff */
[----:B------:R-:W-:Y:S02]  /*10b60*/  IADD3 R226, P3, R226, UR12, RZ ;  /* 0x0000000ce2e27c10 */ /* 0x000fe4000ff7e0ff */
[----:B------:R-:W-:Y:S02]  /*10b70*/  IADD3.X R213, R213, UR13, RZ, P2, !PT ;  /* 0x0000000dd5d57c10 */ /* 0x000fe400097fe4ff */
[----:B------:R-:W-:-:S02]  /*10b80*/  IADD3 R228, P2, R228, UR12, RZ ;  /* 0x0000000ce4e47c10 */ /* 0x000fc4000ff5e0ff */
[----:B------:R-:W-:Y:S02]  /*10b90*/  IADD3.X R181, R181, UR13, RZ, P4, !PT ;  /* 0x0000000db5b57c10 */ /* 0x000fe4000a7fe4ff */
[----:B------:R-:W-:Y:S02]  /*10ba0*/  IADD3.X R193, R193, UR13, RZ, P0, !PT ;  /* 0x0000000dc1c17c10 */ /* 0x000fe400087fe4ff */
[----:B------:R-:W-:Y:S02]  /*10bb0*/  IADD3 R196, P4, R196, UR12, RZ ;  /* 0x0000000cc4c47c10 */ /* 0x000fe4000ff9e0ff */
[----:B------:R-:W-:Y:S02]  /*10bc0*/  IADD3 R208, P0, R208, UR12, RZ ;  /* 0x0000000cd0d07c10 */ /* 0x000fe4000ff1e0ff */
[----:B------:R-:W-:Y:S02]  /*10bd0*/  IADD3.X R225, R225, UR13, RZ, P3, !PT ;  /* 0x0000000de1e17c10 */ /* 0x000fe40009ffe4ff */
[----:B------:R-:W-:-:S02]  /*10be0*/  IADD3 R240, P3, R240, UR12, RZ ;  /* 0x0000000cf0f07c10 */ /* 0x000fc4000ff7e0ff */
[----:B------:R-:W-:Y:S02]  /*10bf0*/  IADD3.X R227, R227, UR13, RZ, P2, !PT ;  /* 0x0000000de3e37c10 */ /* 0x000fe400097fe4ff */
[----:B------:R-:W-:Y:S01]  /*10c00*/  IADD3 R242, P2, R242, UR12, RZ ;  /* 0x0000000cf2f27c10 */ /* 0x000fe2000ff5e0ff */
[----:B------:R1:W-:Y:S01]  /*10c10*/  STL [R1+0x8d0], R2 ;  /* 0x0008d00201007387 */ /* 0x0003e20000100800 */
[----:B------:R-:W-:Y:S02]  /*10c20*/  IADD3.X R195, R195, UR13, RZ, P4, !PT ;  /* 0x0000000dc3c37c10 */ /* 0x000fe4000a7fe4ff */
[----:B------:R-:W-:Y:S02]  /*10c30*/  IADD3.X R207, R207, UR13, RZ, P0, !PT ;  /* 0x0000000dcfcf7c10 */ /* 0x000fe400087fe4ff */
[----:B------:R-:W-:Y:S02]  /*10c40*/  IADD3 R210, P4, R210, UR12, RZ ;  /* 0x0000000cd2d27c10 */ /* 0x000fe4000ff9e0ff */
[----:B------:R-:W-:-:S02]  /*10c50*/  IADD3 R222, P0, R222, UR12, RZ ;  /* 0x0000000cdede7c10 */ /* 0x000fc4000ff1e0ff */
[----:B------:R-:W-:Y:S02]  /*10c60*/  IADD3.X R239, R239, UR13, RZ, P3, !PT ;  /* 0x0000000defef7c10 */ /* 0x000fe40009ffe4ff */
[----:B------:R-:W-:Y:S02]  /*10c70*/  IADD3.X R241, R241, UR13, RZ, P2, !PT ;  /* 0x0000000df1f17c10 */ /* 0x000fe400097fe4ff */
[----:B-1----:R-:W-:Y:S02]  /*10c80*/  IADD3 R2, P2, R111, UR12, RZ ;  /* 0x0000000c6f027c10 */ /* 0x002fe4000ff5e0ff */
[----:B------:R-:W-:Y:S02]  /*10c90*/  IADD3.X R209, R209, UR13, RZ, P4, !PT ;  /* 0x0000000dd1d17c10 */ /* 0x000fe4000a7fe4ff */
[----:B------:R-:W-:Y:S02]  /*10ca0*/  IADD3.X R221, R221, UR13, RZ, P0, !PT ;  /* 0x0000000ddddd7c10 */ /* 0x000fe400087fe4ff */
[----:B------:R-:W-:-:S02]  /*10cb0*/  IADD3 R224, P4, R224, UR12, RZ ;  /* 0x0000000ce0e07c10 */ /* 0x000fc4000ff9e0ff */
[----:B------:R-:W-:Y:S02]  /*10cc0*/  IADD3 R236, P0, R236, UR12, RZ ;  /* 0x0000000cecec7c10 */ /* 0x000fe4000ff1e0ff */
[----:B------:R-:W-:Y:S02]  /*10cd0*/  IADD3.X R223, R223, UR13, RZ, P4, !PT ;  /* 0x0000000ddfdf7c10 */ /* 0x000fe4000a7fe4ff */
[----:B------:R-:W-:Y:S02]  /*10ce0*/  IADD3.X R235, R235, UR13, RZ, P0, !PT ;  /* 0x0000000debeb7c10 */ /* 0x000fe400087fe4ff */
[----:B------:R-:W-:Y:S02]  /*10cf0*/  IADD3 R238, P4, R238, UR12, RZ ;  /* 0x0000000ceeee7c10 */ /* 0x000fe4000ff9e0ff */
[----:B------:R-:W-:Y:S02]  /*10d00*/  IADD3 R250, P0, R250, UR12, RZ ;  /* 0x0000000cfafa7c10 */ /* 0x000fe4000ff1e0ff */
[----:B------:R-:W-:-:S02]  /*10d10*/  IADD3.X R237, R237, UR13, RZ, P4, !PT ;  /* 0x0000000deded7c10 */ /* 0x000fc4000a7fe4ff */
[----:B------:R-:W-:Y:S02]  /*10d20*/  IADD3.X R249, R249, UR13, RZ, P0, !PT ;  /* 0x0000000df9f97c10 */ /* 0x000fe400087fe4ff */
[----:B------:R-:W-:-:S04]  /*10d30*/  IADD3 R252, P4, R252, UR12, RZ ;  /* 0x0000000cfcfc7c10 */ /* 0x000fc8000ff9e0ff */
[----:B------:R-:W-:Y:S02]  /*10d40*/  IADD3.X R251, R251, UR13, RZ, P4, !PT ;  /* 0x0000000dfbfb7c10 */ /* 0x000fe4000a7fe4ff */
[----:B---3--:R-:W-:Y:S02]  /*10d50*/  IADD3 R20, P6, R20, UR12, RZ ;  /* 0x0000000c14147c10 */ /* 0x008fe4000ffde0ff */
[----:B----4-:R-:W-:Y:S02]  /*10d60*/  IADD3 R18, P1, R18, UR12, RZ ;  /* 0x0000000c12127c10 */ /* 0x010fe4000ff3e0ff */
[----:B------:R-:W-:Y:S02]  /*10d70*/  IADD3.X R19, R19, UR13, RZ, P6, !PT ;  /* 0x0000000d13137c10 */ /* 0x000fe4000b7fe4ff */
[----:B--2---:R-:W-:Y:S02]  /*10d80*/  IADD3.X R17, R17, UR13, RZ, P1, !PT ;  /* 0x0000000d11117c10 */ /* 0x004fe40008ffe4ff */
[----:B------:R-:W-:-:S02]  /*10d90*/  IADD3 R160, P1, R160, UR12, RZ ;  /* 0x0000000ca0a07c10 */ /* 0x000fc4000ff3e0ff */
[----:B------:R-:W-:Y:S02]  /*10da0*/  IADD3 R22, P5, R22, UR12, RZ ;  /* 0x0000000c16167c10 */ /* 0x000fe4000ffbe0ff */
[----:B------:R-:W-:Y:S02]  /*10db0*/  IADD3 R162, P6, R162, UR12, RZ ;  /* 0x0000000ca2a27c10 */ /* 0x000fe4000ffde0ff */
[----:B------:R-:W-:Y:S02]  /*10dc0*/  IADD3.X R159, R159, UR13, RZ, P1, !PT ;  /* 0x0000000d9f9f7c10 */ /* 0x000fe40008ffe4ff */
[----:B------:R-:W-:Y:S02]  /*10dd0*/  IADD3.X R21, R21, UR13, RZ, P5, !PT ;  /* 0x0000000d15157c10 */ /* 0x000fe4000affe4ff */
[----:B------:R-:W-:Y:S02]  /*10de0*/  IADD3 R174, P1, R174, UR12, RZ ;  /* 0x0000000caeae7c10 */ /* 0x000fe4000ff3e0ff */
[----:B------:R-:W-:-:S02]  /*10df0*/  IADD3.X R161, R161, UR13, RZ, P6, !PT ;  /* 0x0000000da1a17c10 */ /* 0x000fc4000b7fe4ff */
        /* <DEDUP_REMOVED lines=25> */
[----:B------:R-:W-:Y:S01]  /*10f90*/  IADD3 R232, P6, R232, UR12, RZ ;  /* 0x0000000ce8e87c10 */ /* 0x000fe2000ffde0ff */
[----:B------:R1:W-:Y:S01]  /*10fa0*/  STL [R1+0x1868], R18 ;  /* 0x0018681201007387 */ /* 0x0003e20000100800 */
[----:B------:R-:W-:Y:S02]  /*10fb0*/  IADD3.X R229, R229, UR13, RZ, P1, !PT ;  /* 0x0000000de5e57c10 */ /* 0x000fe40008ffe4ff */
[----:B------:R-:W-:Y:S02]  /*10fc0*/  IADD3.X R219, R219, UR13, RZ, P5, !PT ;  /* 0x0000000ddbdb7c10 */ /* 0x000fe4000affe4ff */
[----:B------:R-:W-:Y:S02]  /*10fd0*/  IADD3 R244, P1, R244, UR12, RZ ;  /* 0x0000000cf4f47c10 */ /* 0x000fe4000ff3e0ff */
[----:B------:R-:W-:-:S02]  /*10fe0*/  IADD3.X R231, R231, UR13, RZ, P6, !PT ;  /* 0x0000000de7e77c10 */ /* 0x000fc4000b7fe4ff */
[----:B-1----:R-:W-:Y:S02]  /*10ff0*/  IADD3 R18, P3, R112, UR12, RZ ;  /* 0x0000000c70127c10 */ /* 0x002fe4000ff7e0ff */
[----:B------:R-:W-:Y:S02]  /*11000*/  IADD3 R234, P5, R234, UR12, RZ ;  /* 0x0000000ceaea7c10 */ /* 0x000fe4000ffbe0ff */
[----:B------:R-:W-:Y:S01]  /*11010*/  IADD3 R246, P6, R246, UR12, RZ ;  /* 0x0000000cf6f67c10 */ /* 0x000fe2000ffde0ff */
[----:B------:R1:W-:Y:S01]  /*11020*/  STL [R1+0x604], R18 ;  /* 0x0006041201007387 */ /* 0x0003e20000100800 */
[----:B------:R-:W-:Y:S02]  /*11030*/  IADD3.X R243, R243, UR13, RZ, P1, !PT ;  /* 0x0000000df3f37c10 */ /* 0x000fe40008ffe4ff */
[----:B------:R-:W-:Y:S01]  /*11040*/  IADD3.X R233, R233, UR13, RZ, P5, !PT ;  /* 0x0000000de9e97c10 */ /* 0x000fe2000affe4ff */
[----:B------:R2:W-:Y:S01]  /*11050*/  STL [R1+0x60c], R2 ;  /* 0x00060c0201007387 */ /* 0x0005e20000100800 */
[----:B------:R-:W-:-:S02]  /*11060*/  IADD3.X R245, R245, UR13, RZ, P6, !PT ;  /* 0x0000000df5f57c10 */ /* 0x000fc4000b7fe4ff */
[----:B------:R-:W-:Y:S02]  /*11070*/  IADD3 R248, P5, R248, UR12, RZ ;  /* 0x0000000cf8f87c10 */ /* 0x000fe4000ffbe0ff */
[----:B-1----:R-:W-:Y:S02]  /*11080*/  IADD3 R18, P1, R110, UR12, RZ ;  /* 0x0000000c6e127c10 */ /* 0x002fe4000ff3e0ff */
[----:B--2---:R-:W-:-:S03]  /*11090*/  IADD3 R2, P6, R109, UR12, RZ ;  /* 0x0000000c6d027c10 */ /* 0x004fc6000ffde0ff */
[----:B------:R1:W-:Y:S01]  /*110a0*/  STL [R1+0x614], R18 ;  /* 0x0006141201007387 */ /* 0x0003e20000100800 */
[----:B------:R-:W-:-:S03]  /*110b0*/  IADD3.X R247, R247, UR13, RZ, P5, !PT ;  /* 0x0000000df7f77c10 */ /* 0x000fc6000affe4ff */
[----:B------:R2:W-:Y:S01]  /*110c0*/  STL [R1+0x61c], R2 ;  /* 0x00061c0201007387 */ /* 0x0005e20000100800 */
[----:B-1----:R-:W-:Y:S02]  /*110d0*/  IADD3 R18, P5, R108, UR12, RZ ;  /* 0x0000000c6c127c10 */ /* 0x002fe4000ffbe0ff */
[----:B--2---:R-:W-:-:S03]  /*110e0*/  IADD3 R2, P0, R107, UR12, RZ ;  /* 0x0000000c6b027c10 */ /* 0x004fc6000ff1e0ff */
[----:B------:R1:W-:Y:S04]  /*110f0*/  STL [R1+0x624], R18 ;  /* 0x0006241201007387 */ /* 0x0003e80000100800 */
[----:B------:R2:W-:Y:S01]  /*11100*/  STL [R1+0x62c], R2 ;  /* 0x00062c0201007387 */ /* 0x0005e20000100800 */
[----:B-1----:R-:W-:Y:S02]  /*11110*/  IADD3 R18, P4, R106, UR12, RZ ;  /* 0x0000000c6a127c10 */ /* 0x002fe4000ff9e0ff */
[----:B--2---:R-:W-:-:S03]  /*11120*/  IADD3.X R2, R105, UR13, RZ, P3, !PT ;  /* 0x0000000d69027c10 */ /* 0x004fc60009ffe4ff */
[----:B------:R1:W-:Y:S01]  /*11130*/  STL [R1+0x634], R18 ;  /* 0x0006341201007387 */ /* 0x0003e20000100800 */
[----:B------:R-:W-:-:S03]  /*11140*/  IADD3 R104, P3, R104, UR12, RZ ;  /* 0x0000000c68687c10 */ /* 0x000fc6000ff7e0ff */
[----:B------:R2:W-:Y:S01]  /*11150*/  STL [R1+0x600], R2 ;  /* 0x0006000201007387 */ /* 0x0005e20000100800 */
[----:B------:R-:W-:Y:S02]  /*11160*/  IADD3.X R101, R101, UR13, RZ, P1, !PT ;  /* 0x0000000d65657c10 */ /* 0x000fe40008ffe4ff */
[----:B-1----:R-:W-:Y:S01]  /*11170*/  IADD3.X R18, R103, UR13, RZ, P2, !PT ;  /* 0x0000000d67127c10 */ /* 0x002fe200097fe4ff */
[----:B------:R-:W-:Y:S01]  /*11180*/  STL [R1+0x63c], R104 ;  /* 0x00063c6801007387 */ /* 0x000fe20000100800 */
[----:B--2---:R-:W-:-:S03]  /*11190*/  IADD3 R2, P2, R102, UR12, RZ ;  /* 0x0000000c66027c10 */ /* 0x004fc6000ff5e0ff */
[----:B------:R1:W-:Y:S04]  /*111a0*/  STL [R1+0x608], R18 ;  /* 0x0006081201007387 */ /* 0x0003e80000100800 */
[----:B------:R2:W-:Y:S01]  /*111b0*/  STL [R1+0x644], R2 ;  /* 0x0006440201007387 */ /* 0x0005e20000100800 */
[----:B-1----:R-:W-:-:S03]  /*111c0*/  IADD3 R18, P1, R100, UR12, RZ ;  /* 0x0000000c64127c10 */ /* 0x002fc6000ff3e0ff */
[----:B------:R-:W-:Y:S01]  /*111d0*/  STL [R1+0x610], R101 ;  /* 0x0006106501007387 */ /* 0x000fe20000100800 */
        /* <DEDUP_REMOVED lines=152> */
[----:B------:R-:W-:Y:S01]  /*11b60*/  STL [R1+0x740], R18 ;  /* 0x0007401201007387 */ /* 0x000fe20000100800 */
[----:B------:R-:W-:-:S03]  /*11b70*/  IADD3 R13, P4, R13, UR12, RZ ;  /* 0x0000000c0d0d7c10 */ /* 0x000fc6000ff9e0ff */
[----:B------:R1:W-:Y:S01]  /*11b80*/  STL [R1+0x77c], R2 ;  /* 0x00077c0201007387 */ /* 0x0003e20000100800 */
[----:B------:R-:W-:-:S03]  /*11b90*/  IADD3.X R10, R10, UR13, RZ, P2, !PT ;  /* 0x0000000d0a0a7c10 */ /* 0x000fc600097fe4ff */
[----:B------:R-:W-:Y:S01]  /*11ba0*/  STL [R1+0x748], R16 ;  /* 0x0007481001007387 */ /* 0x000fe20000100800 */
[----:B-1----:R-:W-:-:S03]  /*11bb0*/  IADD3.X R2, R12, UR13, RZ, P3, !PT ;  /* 0x0000000d0c027c10 */ /* 0x002fc60009ffe4ff */
[----:B------:R-:W-:Y:S01]  /*11bc0*/  STL [R1+0x784], R13 ;  /* 0x0007840d01007387 */ /* 0x000fe20000100800 */
[----:B------:R-:W-:-:S03]  /*11bd0*/  IADD3 R11, P3, R11, UR12, RZ ;  /* 0x0000000c0b0b7c10 */ /* 0x000fc6000ff7e0ff */
[----:B------:R1:W-:Y:S04]  /*11be0*/  STL [R1+0x750], R2 ;  /* 0x0007500201007387 */ /* 0x0003e80000100800 */
[----:B------:R-:W-:Y:S01]  /*11bf0*/  STL [R1+0x78c], R11 ;  /* 0x00078c0b01007387 */ /* 0x000fe20000100800 */
[----:B-1----:R-:W-:-:S03]  /*11c00*/  IADD3 R2, P2, R9, UR12, RZ ;  /* 0x0000000c09027c10 */ /* 0x002fc6000ff5e0ff */
[----:B------:R-:W-:Y:S01]  /*11c10*/  STL [R1+0x758], R10 ;  /* 0x0007580a01007387 */ /* 0x000fe20000100800 */
[----:B------:R-:W-:Y:S02]  /*11c20*/  IADD3.X R9, R8, UR13, RZ, P1, !PT ;  /* 0x0000000d08097c10 */ /* 0x000fe40008ffe4ff */
[----:B------:R-:W-:Y:S01]  /*11c30*/  IADD3 R8, P1, R7, UR12, RZ ;  /* 0x0000000c07087c10 */ /* 0x000fe2000ff3e0ff */
[----:B------:R1:W-:Y:S04]  /*11c40*/  STL [R1+0x794], R2 ;  /* 0x0007940201007387 */ /* 0x0003e80000100800 */
[----:B------:R-:W-:Y:S01]  /*11c50*/  STL [R1+0x760], R9 ;  /* 0x0007600901007387 */ /* 0x000fe20000100800 */
[----:B-1----:R-:W-:-:S03]  /*11c60*/  IADD3.X R2, R5, UR13, RZ, P6, !PT ;  /* 0x0000000d05027c10 */ /* 0x002fc6000b7fe4ff */
[----:B------:R-:W-:Y:S01]  /*11c70*/  STL [R1+0x79c], R8 ;  /* 0x00079c0801007387 */ /* 0x000fe20000100800 */
[----:B------:R-:W-:Y:S02]  /*11c80*/  IADD3 R7, P6, R119, UR12, RZ ;  /* 0x0000000c77077c10 */ /* 0x000fe4000ffde0ff */
[----:B------:R-:W-:Y:S01]  /*11c90*/  IADD3.X R5, R120, UR13, RZ, P5, !PT ;  /* 0x0000000d78057c10 */ /* 0x000fe2000affe4ff */
[----:B------:R1:W-:Y:S04]  /*11ca0*/  STL [R1+0x768], R2 ;  /* 0x0007680201007387 */ /* 0x0003e80000100800 */
[----:B------:R2:W-:Y:S01]  /*11cb0*/  STL [R1+0x7a4], R7 ;  /* 0x0007a40701007387 */ /* 0x0005e20000100800 */
[----:B-1----:R-:W-:-:S03]  /*11cc0*/  IADD3.X R2, R121, UR13, RZ, P0, !PT ;  /* 0x0000000d79027c10 */ /* 0x002fc600087fe4ff */
[----:B------:R1:W-:Y:S01]  /*11cd0*/  STL [R1+0x770], R5 ;  /* 0x0007700501007387 */ /* 0x0003e20000100800 */
[----:B--2---:R-:W-:-:S03]  /*11ce0*/  IADD3.X R7, R122, UR13, RZ, P4, !PT ;  /* 0x0000000d7a077c10 */ /* 0x004fc6000a7fe4ff */
[----:B------:R2:W-:Y:S01]  /*11cf0*/  STL [R1+0x778], R2 ;  /* 0x0007780201007387 */ /* 0x0005e20000100800 */
[----:B-1----:R-:W-:-:S03]  /*11d00*/  IADD3.X R5, R123, UR13, RZ, P3, !PT ;  /* 0x0000000d7b057c10 */ /* 0x002fc60009ffe4ff */
[----:B------:R1:W-:Y:S01]  /*11d10*/  STL [R1+0x780], R7 ;  /* 0x0007800701007387 */ /* 0x0003e20000100800 */
[----:B--2---:R-:W-:-:S03]  /*11d20*/  IADD3.X R2, R124, UR13, RZ, P2, !PT ;  /* 0x0000000d7c027c10 */ /* 0x004fc600097fe4ff */
[----:B------:R2:W-:Y:S04]  /*11d30*/  STL [R1+0x788], R5 ;  /* 0x0007880501007387 */ /* 0x0005e80000100800 */
[----:B------:R3:W-:Y:S01]  /*11d40*/  STL [R1+0x790], R2 ;  /* 0x0007900201007387 */ /* 0x0007e20000100800 */
[----:B-1----:R-:W-:Y:S01]  /*11d50*/  IADD3.X R7, R125, UR13, RZ, P1, !PT ;  /* 0x0000000d7d077c10 */ /* 0x002fe20008ffe4ff */
[----:B------:R-:W-:Y:S01]  /*11d60*/  ULDC.64 UR12, c[0x0][0x218] ;  /* 0x00008600000c7ab9 */ /* 0x000fe20000000a00 */
[----:B--2---:R-:W-:-:S03]  /*11d70*/  IADD3 R5, P0, R128, UR14, RZ ;  /* 0x0000000e80057c10 */ /* 0x004fc6000ff1e0ff */
[----:B------:R1:W-:Y:S01]  /*11d80*/  STL [R1+0x798], R7 ;  /* 0x0007980701007387 */ /* 0x0003e20000100800 */
[----:B---3--:R-:W-:-:S03]  /*11d90*/  IADD3.X R2, R126, UR15, RZ, P6, !PT ;  /* 0x0000000f7e027c10 */ /* 0x008fc6000b7fe4ff */
[----:B------:R-:W-:Y:S01]  /*11da0*/  STL [R1+0x7ac], R5 ;  /* 0x0007ac0501007387 */ /* 0x000fe20000100800 */
[----:B------:R-:W-:-:S03]  /*11db0*/  ULDC.64 UR14, c[0x0][0x218] ;  /* 0x00008600000e7ab9 */ /* 0x000fc60000000a00 */
[----:B------:R2:W-:Y:S01]  /*11dc0*/  STL [R1+0x7a0], R2 ;  /* 0x0007a00201007387 */ /* 0x0005e20000100800 */
[----:B-1----:R-:W-:Y:S02]  /*11dd0*/  IADD3 R7, P1, R131, UR12, RZ ;  /* 0x0000000c83077c10 */ /* 0x002fe4000ff3e0ff */
[----:B--2---:R-:W-:-:S03]  /*11de0*/  IADD3.X R2, R127, UR13, RZ, P0, !PT ;  /* 0x0000000d7f027c10 */ /* 0x004fc600087fe4ff */
[----:B------:R-:W-:Y:S01]  /*11df0*/  STL [R1+0x7b4], R7 ;  /* 0x0007b40701007387 */ /* 0x000fe20000100800 */
[----:B------:R-:W-:Y:S01]  /*11e00*/  IADD3 R5, P0, R129, UR14, RZ ;  /* 0x0000000e81057c10 */ /* 0x000fe2000ff1e0ff */
[----:B------:R-:W-:Y:S02]  /*11e10*/  ULDC.64 UR12, c[0x0][0x218] ;  /* 0x00008600000c7ab9 */ /* 0x000fe40000000a00 */
[----:B------:R1:W-:Y:S04]  /*11e20*/  STL [R1+0x7a8], R2 ;  /* 0x0007a80201007387 */ /* 0x0003e80000100800 */
[----:B------:R2:W-:Y:S04]  /*11e30*/  STL [R1+0x7bc], R5 ;  /* 0x0007bc0501007387 */ /* 0x0005e80000100800 */
[----:B------:R-:W3:Y:S01]  /*11e40*/  LDL.LU R111, [R1+0x4] ;  /* 0x00000400016f7983 */ /* 0x000ee20000300800 */
[----:B-1----:R-:W-:Y:S01]  /*11e50*/  IADD3.X R2, R130, UR15, RZ, P1, !PT ;  /* 0x0000000f82027c10 */ /* 0x002fe20008ffe4ff */
[----:B------:R-:W-:Y:S01]  /*11e60*/  ULDC.64 UR14, c[0x0][0x218] ;  /* 0x00008600000e7ab9 */ /* 0x000fe20000000a00 */
[----:B--2---:R-:W-:-:S03]  /*11e70*/  IADD3 R5, P1, R133, UR12, RZ ;  /* 0x0000000c85057c10 */ /* 0x004fc6000ff3e0ff */
[----:B------:R1:W-:Y:S04]  /*11e80*/  STL [R1+0x7b0], R2 ;  /* 0x0007b00201007387 */ /* 0x0003e80000100800 */
[----:B------:R-:W-:Y:S01]  /*11e90*/  STL [R1+0x7c4], R5 ;  /* 0x0007c40501007387 */ /* 0x000fe20000100800 */
[----:B-1----:R-:W-:Y:S01]  /*11ea0*/  IADD3.X R2, R132, UR13, RZ, P0, !PT ;  /* 0x0000000d84027c10 */ /* 0x002fe200087fe4ff */
[----:B------:R-:W-:-:S04]  /*11eb0*/  ULDC.64 UR12, c[0x0][0x218] ;  /* 0x00008600000c7ab9 */ /* 0x000fc80000000a00 */
[----:B------:R1:W-:Y:S04]  /*11ec0*/  STL [R1+0x7b8], R2 ;  /* 0x0007b80201007387 */ /* 0x0003e80000100800 */
[----:B------:R-:W2:Y:S04]  /*11ed0*/  LDL.LU R112, [R1] ;  /* 0x0000000001707983 */ /* 0x000ea80000300800 */
[----:B------:R-:W4:Y:S01]  /*11ee0*/  LDL.LU R18, [R1+0xc] ;  /* 0x00000c0001127983 */ /* 0x000f220000300800 */
[----:B-1----:R-:W-:-:S05]  /*11ef0*/  IADD3 R2, P0, R136, UR12, RZ ;  /* 0x0000000c88027c10 */ /* 0x002fca000ff1e0ff */
[----:B------:R1:W-:Y:S04]  /*11f00*/  STL [R1+0x7cc], R2 ;  /* 0x0007cc0201007387 */ /* 0x0003e80000100800 */
[----:B------:R-:W4:Y:S01]  /*11f10*/  LDL.LU R114, [R1+0x8] ;  /* 0x0000080001727983 */ /* 0x000f220000300800 */
[----:B------:R-:W-:Y:S01]  /*11f20*/  IADD3.X R5, R134, UR13, RZ, P1, !PT ;  /* 0x0000000d86057c10 */ /* 0x000fe20008ffe4ff */
[----:B------:R-:W-:Y:S01]  /*11f30*/  ULDC.64 UR12, c[0x0][0x218] ;  /* 0x00008600000c7ab9 */ /* 0x000fe20000000a00 */
[----:B-1----:R-:W-:-:S03]  /*11f40*/  IADD3 R2, P1, R139, UR14, RZ ;  /* 0x0000000e8b027c10 */ /* 0x002fc6000ff3e0ff */
[----:B------:R1:W-:Y:S01]  /*11f50*/  STL [R1+0x7c0], R5 ;  /* 0x0007c00501007387 */ /* 0x0003e20000100800 */
[----:B------:R-:W-:Y:S01]  /*11f60*/  IADD3.X R7, R135, UR15, RZ, P0, !PT ;  /* 0x0000000f87077c10 */ /* 0x000fe200087fe4ff */
[----:B------:R-:W-:Y:S02]  /*11f70*/  ULDC.64 UR14, c[0x0][0x218] ;  /* 0x00008600000e7ab9 */ /* 0x000fe40000000a00 */
[----:B------:R1:W-:Y:S02]  /*11f80*/  STL [R1+0x7d4], R2 ;  /* 0x0007d40201007387 */ /* 0x0003e40000100800 */
[----:B-1----:R-:W-:Y:S02]  /*11f90*/  IADD3 R5, P0, R137, UR12, RZ ;  /* 0x0000000c89057c10 */ /* 0x002fe4000ff1e0ff */
[----:B------:R1:W-:Y:S01]  /*11fa0*/  STL [R1+0x7c8], R7 ;  /* 0x0007c80701007387 */ /* 0x0003e20000100800 */
[----:B------:R-:W-:Y:S01]  /*11fb0*/  IADD3.X R2, R138, UR13, RZ, P1, !PT ;  /* 0x0000000d8a027c10 */ /* 0x000fe20008ffe4ff */
[----:B------:R-:W-:-:S02]  /*11fc0*/  ULDC.64 UR12, c[0x0][0x218] ;  /* 0x00008600000c7ab9 */ /* 0x000fc40000000a00 */
[----:B------:R1:W-:Y:S04]  /*11fd0*/  STL [R1+0x7dc], R5 ;  /* 0x0007dc0501007387 */ /* 0x0003e80000100800 */
[----:B------:R1:W-:Y:S02]  /*11fe0*/  STL [R1+0x7d0], R2 ;  /* 0x0007d00201007387 */ /* 0x0003e40000100800 */
[----:B-1----:R-:W-:Y:S02]  /*11ff0*/  IADD3.X R7, R140, UR13, RZ, P0, !PT ;  /* 0x0000000d8c077c10 */ /* 0x002fe400087fe4ff */
[----:B------:R-:W-:Y:S02]  /*12000*/  IADD3 R5, P0, R144, UR14, RZ ;  /* 0x0000000e90057c10 */ /* 0x000fe4000ff1e0ff */
[----:B------:R-:W-:Y:S01]  /*12010*/  IADD3 R2, P1, R141, UR12, RZ ;  /* 0x0000000c8d027c10 */ /* 0x000fe2000ff3e0ff */
[----:B------:R-:W-:-:S04]  /*12020*/  ULDC.64 UR12, c[0x0][0x218] ;  /* 0x00008600000c7ab9 */ /* 0x000fc80000000a00 */
[----:B------:R1:W-:Y:S01]  /*12030*/  STL [R1+0x7e4], R2 ;  /* 0x0007e40201007387 */ /* 0x0003e20000100800 */
[----:B------:R-:W-:Y:S01]  /*12040*/  IADD3.X R8, R142, UR15, RZ, P1, !PT ;  /* 0x0000000f8e087c10 */ /* 0x000fe20008ffe4ff */
[----:B------:R-:W-:Y:S02]  /*12050*/  ULDC.64 UR14, c[0x0][0x218] ;  /* 0x00008600000e7ab9 */ /* 0x000fe40000000a00 */
[----:B-1----:R-:W4:Y:S04]  /*12060*/  LDL.LU R2, [R1+0x838] ;  /* 0x0008380001027983 */ /* 0x002f280000300800 */
[----:B------:R1:W-:Y:S04]  /*12070*/  STL [R1+0x7d8], R7 ;  /* 0x0007d80701007387 */ /* 0x0003e80000100800 */
[----:B------:R1:W-:Y:S02]  /*12080*/  STL [R1+0x7ec], R5 ;  /* 0x0007ec0501007387 */ /* 0x0003e40000100800 */
[----:B-1----:R-:W-:-:S02]  /*12090*/  IADD3 R7, P1, R147, UR12, RZ ;  /* 0x0000000c93077c10 */ /* 0x002fc4000ff3e0ff */
[----:B------:R1:W-:Y:S01]  /*120a0*/  STL [R1+0x7e0], R8 ;  /* 0x0007e00801007387 */ /* 0x0003e20000100800 */
[----:B------:R-:W-:Y:S01]  /*120b0*/  IADD3.X R5, R143, UR13, RZ, P0, !PT ;  /* 0x0000000d8f057c10 */ /* 0x000fe200087fe4ff */
[----:B------:R-:W-:Y:S02]  /*120c0*/  ULDC.64 UR12, c[0x0][0x218] ;  /* 0x00008600000c7ab9 */ /* 0x000fe40000000a00 */
[----:B------:R1:W-:Y:S04]  /*120d0*/  STL [R1+0x7f4], R7 ;  /* 0x0007f40701007387 */ /* 0x0003e80000100800 */
[----:B------:R1:W-:Y:S02]  /*120e0*/  STL [R1+0x7e8], R5 ;  /* 0x0007e80501007387 */ /* 0x0003e40000100800 */
[----:B-1----:R-:W-:-:S02]  /*120f0*/  IADD3 R8, P0, R145, UR12, RZ ;  /* 0x0000000c91087c10 */ /* 0x002fc4000ff1e0ff */
[----:B------:R-:W-:-:S03]  /*12100*/  IADD3.X R7, R146, UR13, RZ, P1, !PT ;  /* 0x0000000d92077c10 */ /* 0x000fc60008ffe4ff */
[----:B------:R1:W-:Y:S01]  /*12110*/  STL [R1+0x7fc], R8 ;  /* 0x0007fc0801007387 */ /* 0x0003e20000100800 */
[----:B------:R-:W-:Y:S01]  /*12120*/  ULDC.64 UR12, c[0x0][0x218] ;  /* 0x00008600000c7ab9 */ /* 0x000fe20000000a00 */
[----:B------:R-:W-:Y:S02]  /*12130*/  IADD3 R5, P1, R149, UR14, RZ ;  /* 0x0000000e95057c10 */ /* 0x000fe4000ff3e0ff */
[----:B------:R-:W-:Y:S04]  /*12140*/  STL [R1+0x7f0], R7 ;  /* 0x0007f00701007387 */ /* 0x000fe80000100800 */
[----:B------:R1:W-:Y:S02]  /*12150*/  STL [R1+0x804], R5 ;  /* 0x0008040501007387 */ /* 0x0003e40000100800 */
[----:B-1----:R-:W-:Y:S01]  /*12160*/  IADD3.X R8, R148, UR15, RZ, P0, !PT ;  /* 0x0000000f94087c10 */ /* 0x002fe200087fe4ff */
[----:B------:R-:W-:-:S04]  /*12170*/  ULDC.64 UR14, c[0x0][0x218] ;  /* 0x00008600000e7ab9 */ /* 0x000fc80000000a00 */
[----:B------:R1:W-:Y:S01]  /*12180*/  STL [R1+0x7f8], R8 ;  /* 0x0007f80801007387 */ /* 0x0003e20000100800 */
[----:B------:R-:W-:Y:S02]  /*12190*/  IADD3.X R5, R150, UR13, RZ, P1, !PT ;  /* 0x0000000d96057c10 */ /* 0x000fe40008ffe4ff */
[----:B---3--:R-:W-:Y:S01]  /*121a0*/  IADD3 R7, P0, R111, UR12, RZ ;  /* 0x0000000c6f077c10 */ /* 0x008fe2000ff1e0ff */
[----:B------:R-:W-:Y:S02]  /*121b0*/  ULDC.64 UR12, c[0x0][0x218] ;  /* 0x00008600000c7ab9 */ /* 0x000fe40000000a00 */
[----:B-1----:R-:W-:Y:S02]  /*121c0*/  IADD3 R8, P1, R151, UR12, RZ ;  /* 0x0000000c97087c10 */ /* 0x002fe4000ff3e0ff */
[----:B------:R-:W-:Y:S04]  /*121d0*/  STL [R1+0x80c], R7 ;  /* 0x00080c0701007387 */ /* 0x000fe80000100800 */
[----:B------:R2:W-:Y:S04]  /*121e0*/  STL [R1+0x800], R5 ;  /* 0x0008000501007387 */ /* 0x0005e80000100800 */
[----:B------:R-:W-:Y:S01]  /*121f0*/  STL [R1+0x814], R8 ;  /* 0x0008140801007387 */ /* 0x000fe20000100800 */
[----:B--2---:R-:W-:Y:S01]  /*12200*/  IADD3.X R5, R112, UR13, RZ, P0, !PT ;  /* 0x0000000d70057c10 */ /* 0x004fe200087fe4ff */
[----:B------:R-:W-:Y:S01]  /*12210*/  ULDC.64 UR12, c[0x0][0x218] ;  /* 0x00008600000c7ab9 */ /* 0x000fe20000000a00 */
[----:B----4-:R-:W-:-:S03]  /*12220*/  IADD3 R7, P0, R18, UR14, RZ ;  /* 0x0000000e12077c10 */ /* 0x010fc6000ff1e0ff */
[----:B------:R1:W-:Y:S04]  /*12230*/  STL [R1+0x808], R5 ;  /* 0x0008080501007387 */ /* 0x0003e80000100800 */
[----:B------:R2:W-:Y:S01]  /*12240*/  STL [R1+0x81c], R7 ;  /* 0x00081c0701007387 */ /* 0x0005e20000100800 */
[----:B-1----:R-:W-:Y:S01]  /*12250*/  IADD3.X R5, R114, UR15, RZ, P1, !PT ;  /* 0x0000000f72057c10 */ /* 0x002fe20008ffe4ff */
[----:B------:R-:W-:Y:S01]  /*12260*/  ULDC.64 UR14, c[0x0][0x218] ;  /* 0x00008600000e7ab9 */ /* 0x000fe20000000a00 */
[----:B--2---:R-:W-:Y:S02]  /*12270*/  IADD3 R7, P1, R6, UR12, RZ ;  /* 0x0000000c06077c10 */ /* 0x004fe4000ff3e0ff */
[----:B------:R-:W2:Y:S04]  /*12280*/  LDL.LU R6, [R1+0x187c] ;  /* 0x00187c0001067983 */ /* 0x000ea80000300800 */
[----:B------:R1:W-:Y:S02]  /*12290*/  STL [R1+0x810], R5 ;  /* 0x0008100501007387 */ /* 0x0003e40000100800 */
[----:B-1----:R-:W-:Y:S01]  /*122a0*/  IADD3.X R5, R14, UR13, RZ, P0, !PT ;  /* 0x0000000d0e057c10 */ /* 0x002fe200087fe4ff */
[----:B------:R-:W-:Y:S01]  /*122b0*/  ULDC.64 UR12, c[0x0][0x218] ;  /* 0x00008600000c7ab9 */ /* 0x000fe20000000a00 */
[----:B------:R-:W3:Y:S04]  /*122c0*/  LDL.LU R14, [R1+0x1878] ;  /* 0x00187800010e7983 */ /* 0x000ee80000300800 */
[----:B------:R-:W-:Y:S04]  /*122d0*/  STL [R1+0x824], R7 ;  /* 0x0008240701007387 */ /* 0x000fe80000100800 */
[----:B------:R1:W-:Y:S02]  /*122e0*/  STL [R1+0x818], R5 ;  /* 0x0008180501007387 */ /* 0x0003e40000100800 */
[----:B-1----:R-:W-:-:S02]  /*122f0*/  IADD3 R5, P0, R15, UR12, RZ ;  /* 0x0000000c0f057c10 */ /* 0x002fc4000ff1e0ff */
[----:B------:R-:W4:Y:S01]  /*12300*/  LDL.LU R15, [R1+0x1874] ;  /* 0x00187400010f7983 */ /* 0x000f220000300800 */
[----:B------:R-:W-:Y:S01]  /*12310*/  IADD3.X R7, R4, UR13, RZ, P1, !PT ;  /* 0x0000000d04077c10 */ /* 0x000fe20008ffe4ff */
[----:B------:R-:W-:Y:S02]  /*12320*/  ULDC.64 UR12, c[0x0][0x218] ;  /* 0x00008600000c7ab9 */ /* 0x000fe40000000a00 */
[----:B------:R-:W2:Y:S04]  /*12330*/  LDL.LU R4, [R1+0x1870] ;  /* 0x0018700001047983 */ /* 0x000ea80000300800 */
[----:B------:R1:W-:Y:S04]  /*12340*/  STL [R1+0x82c], R5 ;  /* 0x00082c0501007387 */ /* 0x0003e80000100800 */
[----:B------:R1:W-:Y:S02]  /*12350*/  STL [R1+0x820], R7 ;  /* 0x0008200701007387 */ /* 0x0003e40000100800 */
[----:B-1----:R-:W-:-:S02]  /*12360*/  IADD3 R5, P1, R118, UR14, RZ ;  /* 0x0000000e76057c10 */ /* 0x002fc4000ff3e0ff */
[----:B------:R-:W-:-:S03]  /*12370*/  IADD3.X R7, R3, UR15, RZ, P0, !PT ;  /* 0x0000000f03077c10 */ /* 0x000fc600087fe4ff */
[----:B------:R1:W-:Y:S04]  /*12380*/  STL [R1+0x834], R5 ;  /* 0x0008340501007387 */ /* 0x0003e80000100800 */
[----:B------:R-:W2:Y:S01]  /*12390*/  LDL.LU R3, [R1+0x186c] ;  /* 0x00186c0001037983 */ /* 0x000ea20000300800 */
[----:B-1----:R-:W-:Y:S02]  /*123a0*/  IADD3 R5, P0, R0, UR12, RZ ;  /* 0x0000000c00057c10 */ /* 0x002fe4000ff1e0ff */
[----:B------:R-:W-:Y:S01]  /*123b0*/  IADD3.X R0, R115, UR13, RZ, P1, !PT ;  /* 0x0000000d73007c10 */ /* 0x000fe20008ffe4ff */
[----:B------:R-:W-:Y:S01]  /*123c0*/  STL [R1+0x828], R7 ;  /* 0x0008280701007387 */ /* 0x000fe20000100800 */
[----:B------:R-:W-:-:S03]  /*123d0*/  ULDC.64 UR12, c[0x0][0x218] ;  /* 0x00008600000c7ab9 */ /* 0x000fc60000000a00 */
[----:B------:R-:W-:Y:S04]  /*123e0*/  STL [R1+0x83c], R5 ;  /* 0x00083c0501007387 */ /* 0x000fe80000100800 */
[----:B------:R1:W-:Y:S02]  /*123f0*/  STL [R1+0x830], R0 ;  /* 0x0008300001007387 */ /* 0x0003e40000100800 */
[----:B-1----:R-:W-:Y:S02]  /*12400*/  IADD3.X R0, R116, UR13, RZ, P0, !PT ;  /* 0x0000000d74007c10 */ /* 0x002fe400087fe4ff */
[----:B----4-:R-:W-:Y:S02]  /*12410*/  LEA R8, P2, R15, R2, 0x3 ;  /* 0x000000020f087211 */ /* 0x010fe400078418ff */
[----:B------:R-:W-:Y:S01]  /*12420*/  IADD3 R2, P1, R113, UR12, RZ ;  /* 0x0000000c71027c10 */ /* 0x000fe2000ff3e0ff */
[----:B------:R-:W-:-:S04]  /*12430*/  ULDC.64 UR12, c[0x0][0x218] ;  /* 0x00008600000c7ab9 */ /* 0x000fc80000000a00 */
[----:B------:R1:W-:Y:S04]  /*12440*/  STL [R1+0x844], R2 ;  /* 0x0008440201007387 */ /* 0x0003e80000100800 */
[----:B------:R3:W-:Y:S01]  /*12450*/  STL [R1+0x838], R0 ;  /* 0x0008380001007387 */ /* 0x0007e20000100800 */
[----:B------:R-:W-:-:S03]  /*12460*/  SHF.R.S32.HI R5, RZ, 0x1f, R15 ;  /* 0x0000001fff057819 */ /* 0x000fc6000001140f */
[----:B------:R-:W4:Y:S01]  /*12470*/  LDL R18, [R1+0x8e0] ;  /* 0x0008e00001127983 */ /* 0x000f220000100800 */
[----:B-1----:R-:W-:Y:S02]  /*12480*/  IADD3.X R2, R117, UR13, RZ, P1, !PT ;  /* 0x0000000d75027c10 */ /* 0x002fe40008ffe4ff */
[----:B---3--:R-:W-:Y:S01]  /*12490*/  IADD3 R0, P0, R14, UR12, RZ ;  /* 0x0000000c0e007c10 */ /* 0x008fe2000ff1e0ff */
[----:B------:R-:W-:Y:S01]  /*124a0*/  ULDC UR12, c[0x0][0x21c] ;  /* 0x00008700000c7ab9 */ /* 0x000fe20000000800 */
[----:B--2---:R-:W-:-:S03]  /*124b0*/  LEA.HI.X R7, R15, R6, R5, 0x3, P2 ;  /* 0x000000060f077211 */ /* 0x004fc600010f1c05 */
[----:B------:R1:W-:Y:S04]  /*124c0*/  STL [R1+0x848], R0 ;  /* 0x0008480001007387 */ /* 0x0003e80000100800 */
[----:B-1----:R-:W2:Y:S04]  /*124d0*/  LDL R0, [R1+0x8e4] ;  /* 0x0008e40001007983 */ /* 0x002ea80000100800 */
[----:B------:R1:W-:Y:S04]  /*124e0*/  STL [R1+0x840], R2 ;  /* 0x0008400201007387 */ /* 0x0003e80000100800 */
[----:B------:R-:W3:Y:S04]  /*124f0*/  LDL R14, [R1+0x8d4] ;  /* 0x0008d400010e7983 */ /* 0x000ee80000100800 */
[----:B------:R-:W3:Y:S04]  /*12500*/  LDL R6, [R1+0x8ec] ;  /* 0x0008ec0001067983 */ /* 0x000ee80000100800 */
[----:B-1----:R-:W3:Y:S04]  /*12510*/  LDL R2, [R1+0x8e8] ;  /* 0x0008e80001027983 */ /* 0x002ee80000100800 */
[----:B------:R-:W3:Y:S04]  /*12520*/  LDL R151, [R1+0x8f0] ;  /* 0x0008f00001977983 */ /* 0x000ee80000100800 */
        /* <DEDUP_REMOVED lines=24> */
[----:B------:R-:W-:Y:S04]  /*126b0*/  STL [R1+0x400], RZ ;  /* 0x000400ff01007387 */ /* 0x000fe80000100800 */
        /* <DEDUP_REMOVED lines=255> */
[----:B------:R-:W-:Y:S04]  /*136b0*/  STL [R1], RZ ;  /* 0x000000ff01007387 */ /* 0x000fe80000100800 */
        /* <DEDUP_REMOVED lines=118> */
[----:B------:R-:W-:Y:S01]  /*13e20*/  STL [R1+0x1dc], RZ ;  /* 0x0001dcff01007387 */ /* 0x000fe20000100800 */
[----:B----4-:R-:W-:-:S03]  /*13e30*/  SHF.R.S32.HI R9, RZ, 0x1f, R18 ;  /* 0x0000001fff097819 */ /* 0x010fc60000011412 */
[----:B------:R-:W-:Y:S01]  /*13e40*/  STL [R1+0x1e0], RZ ;  /* 0x0001e0ff01007387 */ /* 0x000fe20000100800 */
[----:B--2---:R-:W-:-:S03]  /*13e50*/  SHF.R.S32.HI R10, RZ, 0x1f, R0 ;  /* 0x0000001fff0a7819 */ /* 0x004fc60000011400 */
[----:B------:R-:W-:Y:S04]  /*13e60*/  STL [R1+0x1e4], RZ ;  /* 0x0001e4ff01007387 */ /* 0x000fe80000100800 */
[----:B------:R-:W-:Y:S04]  /*13e70*/  STL [R1+0x1e8], RZ ;  /* 0x0001e8ff01007387 */ /* 0x000fe80000100800 */
[----:B------:R-:W-:Y:S01]  /*13e80*/  STL [R1+0x1ec], RZ ;  /* 0x0001ecff01007387 */ /* 0x000fe20000100800 */
[----:B------:R-:W-:-:S03]  /*13e90*/  SHF.L.U64.HI R5, R15, 0x2, R5 ;  /* 0x000000020f057819 */ /* 0x000fc60000010205 */
[----:B------:R-:W-:Y:S01]  /*13ea0*/  STL [R1+0x1f0], RZ ;  /* 0x0001f0ff01007387 */ /* 0x000fe20000100800 */
[----:B------:R-:W-:-:S03]  /*13eb0*/  SHF.L.U64.HI R9, R18, 0x2, R9 ;  /* 0x0000000212097819 */ /* 0x000fc60000010209 */
[----:B------:R-:W-:Y:S01]  /*13ec0*/  STL [R1+0x1f4], RZ ;  /* 0x0001f4ff01007387 */ /* 0x000fe20000100800 */
[----:B------:R-:W-:-:S03]  /*13ed0*/  SHF.L.U64.HI R5, R0, 0x2, R10 ;  /* 0x0000000200057819 */ /* 0x000fc6000001020a */
[----:B------:R-:W-:Y:S04]  /*13ee0*/  STL [R1+0x1f8], RZ ;  /* 0x0001f8ff01007387 */ /* 0x000fe80000100800 */
[----:B------:R-:W-:Y:S04]  /*13ef0*/  STL [R1+0x1fc], RZ ;  /* 0x0001fcff01007387 */ /* 0x000fe80000100800 */
[----:B------:R1:W5:Y:S04]  /*13f00*/  LDL.LU R18, [R1+0x1868] ;  /* 0x0018680001127983 */ /* 0x0003680000300800 */
[----:B------:R-:W2:Y:S01]  /*13f10*/  LDL.LU R0, [R1+0x1864] ;  /* 0x0018640001007983 */ /* 0x000ea20000300800 */
[----:B---3--:R-:W-:-:S02]  /*13f20*/  SHF.R.S32.HI R11, RZ, 0x1f, R2 ;  /* 0x0000001fff0b7819 */ /* 0x008fc40000011402 */
[----:B------:R-:W-:Y:S01]  /*13f30*/  SHF.R.S32.HI R12, RZ, 0x1f, R14 ;  /* 0x0000001fff0c7819 */ /* 0x000fe2000001140e */
[----:B------:R3:W-:Y:S01]  /*13f40*/  STL [R1+0x854], R9 ;  /* 0x0008540901007387 */ /* 0x0007e20000100800 */
[----:B------:R-:W-:Y:S02]  /*13f50*/  SHF.R.S32.HI R13, RZ, 0x1f, R6 ;  /* 0x0000001fff0d7819 */ /* 0x000fe40000011406 */
[----:B------:R-:W-:Y:S02]  /*13f60*/  SHF.R.S32.HI R16, RZ, 0x1f, R151 ;  /* 0x0000001fff107819 */ /* 0x000fe40000011497 */
[----:B---3--:R-:W-:Y:S02]  /*13f70*/  SHF.L.U64.HI R9, R2, 0x2, R11 ;  /* 0x0000000202097819 */ /* 0x008fe4000001020b */
[----:B------:R1:W5:Y:S04]  /*13f80*/  LDL.LU R2, [R1+0x1860] ;  /* 0x0018600001027983 */ /* 0x0003680000300800 */
[----:B------:R3:W-:Y:S01]  /*13f90*/  STL [R1+0x85c], R5 ;  /* 0x00085c0501007387 */ /* 0x0007e20000100800 */
[----:B------:R-:W-:-:S02]  /*13fa0*/  SHF.R.S32.HI R103, RZ, 0x1f, R150 ;  /* 0x0000001fff677819 */ /* 0x000fc40000011496 */
[----:B------:R-:W-:Y:S02]  /*13fb0*/  SHF.R.S32.HI R104, RZ, 0x1f, R148 ;  /* 0x0000001fff687819 */ /* 0x000fe40000011494 */
[----:B---3--:R-:W-:Y:S02]  /*13fc0*/  SHF.L.U64.HI R5, R14, 0x2, R12 ;  /* 0x000000020e057819 */ /* 0x008fe4000001020c */
[----:B------:R1:W5:Y:S04]  /*13fd0*/  LDL.LU R14, [R1+0x185c] ;  /* 0x00185c00010e7983 */ /* 0x0003680000300800 */
[----:B------:R3:W-:Y:S01]  /*13fe0*/  STL [R1+0x860], R9 ;  /* 0x0008600901007387 */ /* 0x0007e20000100800 */
[----:B------:R-:W-:Y:S02]  /*13ff0*/  SHF.R.S32.HI R105, RZ, 0x1f, R149 ;  /* 0x0000001fff697819 */ /* 0x000fe40000011495 */
[----:B------:R-:W-:-:S02]  /*14000*/  SHF.L.U64.HI R10, R150, 0x2, R103 ;  /* 0x00000002960a7819 */ /* 0x000fc40000010267 */
[----:B---3--:R-:W-:Y:S02]  /*14010*/  SHF.L.U64.HI R9, R6, 0x2, R13 ;  /* 0x0000000206097819 */ /* 0x008fe4000001020d */
[----:B------:R1:W5:Y:S04]  /*14020*/  LDL.LU R6, [R1+0x1858] ;  /* 0x0018580001067983 */ /* 0x0003680000300800 */
[----:B------:R3:W-:Y:S01]  /*14030*/  STL [R1+0x864], R5 ;  /* 0x0008640501007387 */ /* 0x0007e20000100800 */
[----:B------:R-:W-:-:S03]  /*14040*/  SHF.R.S32.HI R106, RZ, 0x1f, R146 ;  /* 0x0000001fff6a7819 */ /* 0x000fc60000011492 */
[----:B------:R4:W-:Y:S01]  /*14050*/  STL [R1+0x868], R9 ;  /* 0x0008680901007387 */ /* 0x0009e20000100800 */
[----:B---3--:R-:W-:Y:S02]  /*14060*/  SHF.L.U64.HI R5, R151, 0x2, R16 ;  /* 0x0000000297057819 */ /* 0x008fe40000010210 */
[----:B------:R-:W-:Y:S02]  /*14070*/  SHF.R.S32.HI R107, RZ, 0x1f, R145 ;  /* 0x0000001fff6b7819 */ /* 0x000fe40000011491 */
[----:B----4-:R-:W-:Y:S01]  /*14080*/  SHF.L.U64.HI R9, R148, 0x2, R104 ;  /* 0x0000000294097819 */ /* 0x010fe20000010268 */
[----:B------:R3:W-:Y:S01]  /*14090*/  STL [R1+0x86c], R5 ;  /* 0x00086c0501007387 */ /* 0x0007e20000100800 */
[----:B------:R-:W-:-:S03]  /*140a0*/  SHF.R.S32.HI R108, RZ, 0x1f, R143 ;  /* 0x0000001fff6c7819 */ /* 0x000fc6000001148f */
[----:B------:R4:W-:Y:S01]  /*140b0*/  STL [R1+0x870], R10 ;  /* 0x0008700a01007387 */ /* 0x0009e20000100800 */
[----:B---3--:R-:W-:-:S03]  /*140c0*/  SHF.L.U64.HI R5, R149, 0x2, R105 ;  /* 0x0000000295057819 */ /* 0x008fc60000010269 */
[----:B------:R3:W-:Y:S01]  /*140d0*/  STL [R1+0x874], R9 ;  /* 0x0008740901007387 */ /* 0x0007e20000100800 */
[----:B------:R-:W-:Y:S02]  /*140e0*/  SHF.R.S32.HI R109, RZ, 0x1f, R147 ;  /* 0x0000001fff6d7819 */ /* 0x000fe40000011493 */
[----:B----4-:R-:W-:Y:S01]  /*140f0*/  SHF.L.U64.HI R10, R146, 0x2, R106 ;  /* 0x00000002920a7819 */ /* 0x010fe2000001026a */
[----:B------:R4:W-:Y:S01]  /*14100*/  STL [R1+0x878], R5 ;  /* 0x0008780501007387 */ /* 0x0009e20000100800 */
[----:B------:R-:W-:Y:S02]  /*14110*/  SHF.R.S32.HI R110, RZ, 0x1f, R142 ;  /* 0x0000001fff6e7819 */ /* 0x000fe4000001148e */
[----:B------:R-:W-:Y:S02]  /*14120*/  SHF.R.S32.HI R111, RZ, 0x1f, R144 ;  /* 0x0000001fff6f7819 */ /* 0x000fe40000011490 */
[----:B---3--:R-:W-:Y:S01]  /*14130*/  SHF.L.U64.HI R9, R145, 0x2, R107 ;  /* 0x0000000291097819 */ /* 0x008fe2000001026b */
[----:B------:R3:W-:Y:S01]  /*14140*/  STL [R1+0x87c], R10 ;  /* 0x00087c0a01007387 */ /* 0x0007e20000100800 */
[----:B----4-:R-:W-:-:S03]  /*14150*/  SHF.L.U64.HI R5, R143, 0x2, R108 ;  /* 0x000000028f057819 */ /* 0x010fc6000001026c */
[----:B------:R4:W-:Y:S01]  /*14160*/  STL [R1+0x880], R9 ;  /* 0x0008800901007387 */ /* 0x0009e20000100800 */
[----:B------:R-:W-:-:S03]  /*14170*/  SHF.R.S32.HI R112, RZ, 0x1f, R140 ;  /* 0x0000001fff707819 */ /* 0x000fc6000001148c */
[----:B------:R1:W-:Y:S01]  /*14180*/  STL [R1+0x884], R5 ;  /* 0x0008840501007387 */ /* 0x0003e20000100800 */
[----:B---3--:R-:W-:Y:S02]  /*14190*/  SHF.L.U64.HI R10, R147, 0x2, R109 ;  /* 0x00000002930a7819 */ /* 0x008fe4000001026d */
[----:B------:R-:W-:Y:S02]  /*141a0*/  SHF.R.S32.HI R113, RZ, 0x1f, R141 ;  /* 0x0000001fff717819 */ /* 0x000fe4000001148d */
[----:B----4-:R-:W-:Y:S01]  /*141b0*/  SHF.L.U64.HI R9, R142, 0x2, R110 ;  /* 0x000000028e097819 */ /* 0x010fe2000001026e */
[----:B------:R3:W-:Y:S01]  /*141c0*/  STL [R1+0x888], R10 ;  /* 0x0008880a01007387 */ /* 0x0007e20000100800 */
[----:B------:R-:W-:Y:S02]  /*141d0*/  SHF.R.S32.HI R114, RZ, 0x1f, R138 ;  /* 0x0000001fff727819 */ /* 0x000fe4000001148a */
[----:B-1----:R-:W-:Y:S01]  /*141e0*/  SHF.L.U64.HI R5, R144, 0x2, R111 ;  /* 0x0000000290057819 */ /* 0x002fe2000001026f */
[----:B------:R1:W-:Y:S01]  /*141f0*/  STL [R1+0x88c], R9 ;  /* 0x00088c0901007387 */ /* 0x0003e20000100800 */
[----:B------:R-:W-:-:S03]  /*14200*/  SHF.R.S32.HI R115, RZ, 0x1f, R137 ;  /* 0x0000001fff737819 */ /* 0x000fc60000011489 */
[----:B------:R4:W-:Y:S01]  /*14210*/  STL [R1+0x890], R5 ;  /* 0x0008900501007387 */ /* 0x0009e20000100800 */
[----:B---3--:R-:W-:Y:S02]  /*14220*/  SHF.L.U64.HI R10, R140, 0x2, R112 ;  /* 0x000000028c0a7819 */ /* 0x008fe40000010270 */
[----:B------:R-:W-:Y:S02]  /*14230*/  SHF.R.S32.HI R116, RZ, 0x1f, R135 ;  /* 0x0000001fff747819 */ /* 0x000fe40000011487 */
[----:B-1----:R-:W-:Y:S01]  /*14240*/  SHF.L.U64.HI R9, R141, 0x2, R113 ;  /* 0x000000028d097819 */ /* 0x002fe20000010271 */
[----:B------:R1:W-:Y:S01]  /*14250*/  STL [R1+0x894], R10 ;  /* 0x0008940a01007387 */ /* 0x0003e20000100800 */
[----:B------:R-:W-:Y:S02]  /*14260*/  SHF.R.S32.HI R117, RZ, 0x1f, R139 ;  /* 0x0000001fff757819 */ /* 0x000fe4000001148b */
[----:B----4-:R-:W-:Y:S01]  /*14270*/  SHF.L.U64.HI R5, R138, 0x2, R114 ;  /* 0x000000028a057819 */ /* 0x010fe20000010272 */
[----:B------:R3:W-:Y:S01]  /*14280*/  STL [R1+0x898], R9 ;  /* 0x0008980901007387 */ /* 0x0007e20000100800 */
[----:B------:R-:W-:-:S03]  /*14290*/  SHF.R.S32.HI R118, RZ, 0x1f, R134 ;  /* 0x0000001fff767819 */ /* 0x000fc60000011486 */
[----:B------:R4:W-:Y:S01]  /*142a0*/  STL [R1+0x89c], R5 ;  /* 0x00089c0501007387 */ /* 0x0009e20000100800 */
[----:B-1----:R-:W-:Y:S02]  /*142b0*/  SHF.L.U64.HI R10, R137, 0x2, R115 ;  /* 0x00000002890a7819 */ /* 0x002fe40000010273 */
[----:B------:R-:W-:Y:S02]  /*142c0*/  SHF.R.S32.HI R119, RZ, 0x1f, R136 ;  /* 0x0000001fff777819 */ /* 0x000fe40000011488 */
[----:B---3--:R-:W-:Y:S01]  /*142d0*/  SHF.L.U64.HI R9, R135, 0x2, R116 ;  /* 0x0000000287097819 */ /* 0x008fe20000010274 */
        /* <DEDUP_REMOVED lines=21> */
[----:B------:R3:W-:Y:S04]  /*14430*/  STL [R1+0x8bc], R9 ;  /* 0x0008bc0901007387 */ /* 0x0007e80000100800 */
[----:B------:R4:W-:Y:S01]  /*14440*/  STL [R1+0x8c0], R5 ;  /* 0x0008c00501007387 */ /* 0x0009e20000100800 */
[----:B-1----:R-:W-:-:S02]  /*14450*/  SHF.L.U64.HI R10, R127, 0x2, R124 ;  /* 0x000000027f0a7819 */ /* 0x002fc4000001027c */
[----:B---3--:R-:W-:-:S03]  /*14460*/  SHF.L.U64.HI R9, R131, 0x2, R125 ;  /* 0x0000000283097819 */ /* 0x008fc6000001027d */
[----:B------:R1:W-:Y:S01]  /*14470*/  STL [R1+0x8c4], R10 ;  /* 0x0008c40a01007387 */ /* 0x0003e20000100800 */
[----:B----4-:R-:W-:-:S03]  /*14480*/  SHF.L.U64.HI R5, R128, 0x2, R126 ;  /* 0x0000000280057819 */ /* 0x010fc6000001027e */
[----:B------:R1:W-:Y:S04]  /*14490*/  STL [R1+0x8c8], R9 ;  /* 0x0008c80901007387 */ /* 0x0003e80000100800 */
[----:B------:R1:W-:Y:S01]  /*144a0*/  STL [R1+0x8cc], R5 ;  /* 0x0008cc0501007387 */ /* 0x0003e20000100800 */
[----:B--2---:R-:W-:-:S03]  /*144b0*/  IADD3.X R16, R0, UR12, RZ, P0, !PT ;  /* 0x0000000c00107c10 */ /* 0x004fc600087fe4ff */
[----:B------:R1:W5:Y:S01]  /*144c0*/  LDL.LU R0, [R1+0x1854] ;  /* 0x0018540001007983 */ /* 0x0003620000300800 */
[----:B------:R-:W-:Y:S01]  /*144d0*/  IADD3 R8, P3, R8, UR8, RZ ;  /* 0x0000000808087c10 */ /* 0x000fe2000ff7e0ff */
[----:B------:R-:W-:-:S04]  /*144e0*/  USHF.R.S32.HI UR8, URZ, 0x1f, UR4 ;  /* 0x0000001f3f087899 */ /* 0x000fc80008011404 */
[----:B------:R-:W-:Y:S01]  /*144f0*/  ULEA.HI UR8, UR8, UR4, URZ, 0x5 ;  /* 0x0000000408087291 */ /* 0x000fe2000f8f283f */
[C---:B------:R-:W-:Y:S01]  /*14500*/  SHF.L.U64.HI R3, R4.reuse, 0x2, R3 ;  /* 0x0000000204037819 */ /* 0x040fe20000010203 */
[----:B------:R-:W-:Y:S01]  /*14510*/  IMAD.SHL.U32 R4, R4, 0x4, RZ ;  /* 0x0000000404047824 */ /* 0x000fe200078e00ff */
[----:B------:R-:W-:Y:S01]  /*14520*/  CS2R R24, SRZ ;  /* 0x0000000000187805 */ /* 0x000fe2000001ff00 */
[----:B------:R-:W-:Y:S01]  /*14530*/  USHF.R.S32.HI UR8, URZ, 0x5, UR8 ;  /* 0x000000053f087899 */ /* 0x000fe20008011408 */
        /* <DEDUP_REMOVED lines=63> */
[----:B------:R-:W-:Y:S01]  /*14930*/  IADD3.X R7, R7, UR9, RZ, P3, !PT ;  /* 0x0000000907077c10 */ /* 0x000fe20009ffe4ff */
[----:B------:R-:W-:Y:S01]  /*14940*/  UMOV UR9, 0x1 ;  /* 0x0000000100097882 */ /* 0x000fe20000000000 */
[----:B------:R-:W-:Y:S01]  /*14950*/  UMOV UR7, 0xffffffff ;  /* 0xffffffff00077882 */ /* 0x000fe20000000000 */
[----:B------:R-:W-:Y:S01]  /*14960*/  UIADD3 UR48, UR8, -0x2, URZ ;  /* 0xfffffffe08307890 */ /* 0x000fe2000fffe03f */
[----:B-1----:R-:W-:-:S11]  /*14970*/  UMOV UR4, URZ ;  /* 0x0000003f00047c82 */ /* 0x002fd60008000000 */
.L_x_1:
[----:B------:R-:W-:Y:S01]  /*14980*/  STL.64 [R1+0x1c88], R250 ;  /* 0x001c88fa01007387 */ /* 0x000fe20000100a00 */
[----:B------:R-:W-:Y:S01]  /*14990*/  UIADD3 UR7, UR7, 0x1, URZ ;  /* 0x0000000107077890 */ /* 0x000fe2000fffe03f */
[----:B------:R-:W-:-:S04]  /*149a0*/  DEPBAR.LE SB0, 0x2 ;  /* 0x000080800000791a */ /* 0x000fc80000000000 */
[----:B------:R-:W-:Y:S04]  /*149b0*/  STL.64 [R1+0x1c80], R248 ;  /* 0x001c80f801007387 */ /* 0x000fe80000100a00 */
        /* <DEDUP_REMOVED lines=48> */
[----:B-----5:R-:W-:Y:S04]  /*14cc0*/  STL.64 [R1+0x1af8], R150 ;  /* 0x001af89601007387 */ /* 0x020fe80000100a00 */
        /* <DEDUP_REMOVED lines=12> */
[----:B------:R1:W-:Y:S04]  /*14d90*/  STL.64 [R1+0x1a90], R124 ;  /* 0x001a907c01007387 */ /* 0x0003e80000100a00 */
[----:B-1----:R-:W2:Y:S04]  /*14da0*/  LDL.LU.64 R124, [R1] ;  /* 0x00000000017c7983 */ /* 0x002ea80000300a00 */
[----:B------:R-:W3:Y:S04]  /*14db0*/  LDL.LU.64 R126, [R1+0x8] ;  /* 0x00000800017e7983 */ /* 0x000ee80000300a00 */
[----:B------:R-:W4:Y:S04]  /*14dc0*/  LDL.LU.64 R128, [R1+0x10] ;  /* 0x0000100001807983 */ /* 0x000f280000300a00 */
[----:B------:R-:W2:Y:S04]  /*14dd0*/  LDL.LU.64 R130, [R1+0x18] ;  /* 0x0000180001827983 */ /* 0x000ea80000300a00 */
        /* <DEDUP_REMOVED lines=9> */
[----:B------:R-:W3:Y:S01]  /*14e70*/  LDL.LU.64 R150, [R1+0x68] ;  /* 0x0000680001967983 */ /* 0x000ee20000300a00 */
[----:B------:R-:W-:Y:S01]  /*14e80*/  UISETP.GT.AND UP0, UPT, UR7, 0x2, UPT ;  /* 0x000000020700788c */ /* 0x000fe2000bf04270 */
[----:B------:R-:W-:Y:S01]  /*14e90*/  UMOV UR39, 0x40000040 ;  /* 0x4000004000277882 */ /* 0x000fe20000000000 */
[----:B------:R-:W-:Y:S01]  /*14ea0*/  UMOV UR37, 0x40000040 ;  /* 0x4000004000257882 */ /* 0x000fe20000000000 */
[----:B------:R-:W-:Y:S06]  /*14eb0*/  BAR.SYNC.DEFER_BLOCKING 0x0 ;  /* 0x0000000000007b1d */ /* 0x000fec0000010000 */
[----:B---3--:R-:W-:Y:S04]  /*14ec0*/  STL.64 [R1+0x1e88], R150 ;  /* 0x001e889601007387 */ /* 0x008fe80000100a00 */
[----:B--2---:R-:W-:Y:S04]  /*14ed0*/  STL.64 [R1+0x1e80], R148 ;  /* 0x001e809401007387 */ /* 0x004fe80000100a00 */
[----:B----4-:R-:W-:Y:S04]  /*14ee0*/  STL.64 [R1+0x1e78], R146 ;  /* 0x001e789201007387 */ /* 0x010fe80000100a00 */
        /* <DEDUP_REMOVED lines=61> */
[----:B-1----:R-:W2:Y:S04]  /*152c0*/  LDL.LU.64 R24, [R1+0x200] ;  /* 0x0002000001187983 */ /* 0x002ea80000300a00 */
        /* <DEDUP_REMOVED lines=63> */
[----:B--2---:R-:W-:Y:S04]  /*156c0*/  STL.64 [R1+0x2088], R150 ;  /* 0x0020889601007387 */ /* 0x004fe80000100a00 */
[----:B----4-:R-:W-:Y:S04]  /*156d0*/  STL.64 [R1+0x2080], R148 ;  /* 0x0020809401007387 */ /* 0x010fe80000100a00 */
[----:B---3--:R-:W-:Y:S04]  /*156e0*/  STL.64 [R1+0x2078], R146 ;  /* 0x0020789201007387 */ /* 0x008fe80000100a00 */
        /* <DEDUP_REMOVED lines=62> */
[----:B------:R-:W2:Y:S04]  /*15ad0*/  LDL.LU.64 R26, [R1+0x408] ;  /* 0x00040800011a7983 */ /* 0x000ea80000300a00 */
        /* <DEDUP_REMOVED lines=61> */
[----:B------:R-:W2:Y:S01]  /*15eb0*/  LDL.LU.64 R150, [R1+0x5f8] ;  /* 0x0005f80001967983 */ /* 0x000ea20000300a00 */
[----:B------:R-:W-:-:S03]  /*15ec0*/  USEL UR7, UR7, URZ, !UP0 ;  /* 0x0000003f07077287 */ /* 0x000fc6000c000000 */
[----:B------:R-:W3:Y:S01]  /*15ed0*/  LDL.LU.64 R152, [R1+0x70] ;  /* 0x0000700001987983 */ /* 0x000ee20000300a00 */
[----:B------:R-:W-:Y:S02]  /*15ee0*/  ULEA UR12, UR7, UR5, 0xe ;  /* 0x00000005070c7291 */ /* 0x000fe4000f8e703f */
[----:B------:R-:W-:Y:S01]  /*15ef0*/  ULEA UR13, UR7, UR5, 0x10 ;  /* 0x00000005070d7291 */ /* 0x000fe2000f8e803f */
[----:B------:R-:W3:Y:S01]  /*15f00*/  LDL.LU.64 R154, [R1+0x78] ;  /* 0x00007800019a7983 */ /* 0x000ee20000300a00 */
[----:B------:R-:W-:Y:S02]  /*15f10*/  UIADD3 UR12, UR12, 0x30000, URZ ;  /* 0x000300000c0c7890 */ /* 0x000fe4000fffe03f */
[----:B------:R-:W-:Y:S01]  /*15f20*/  USHF.R.U32.HI UR13, URZ, 0x4, UR13 ;  /* 0x000000043f0d7899 */ /* 0x000fe2000801160d */
[----:B------:R-:W3:Y:S01]  /*15f30*/  LDL.LU.64 R156, [R1+0x80] ;  /* 0x00008000019c7983 */ /* 0x000ee20000300a00 */
[----:B------:R-:W-:Y:S02]  /*15f40*/  USHF.R.U32.HI UR12, URZ, 0x4, UR12 ;  /* 0x000000043f0c7899 */ /* 0x000fe4000801160c */
[----:B------:R-:W-:Y:S01]  /*15f50*/  USGXT.U32 UR38, UR13, 0xe ;  /* 0x0000000e0d26789a */ /* 0x000fe20008000000 */
[----:B------:R-:W3:Y:S01]  /*15f60*/  LDL.LU.64 R158, [R1+0x88] ;  /* 0x00008800019e7983 */ /* 0x000ee20000300a00 */
[----:B------:R-:W-:-:S02]  /*15f70*/  USGXT.U32 UR36, UR12, 0xe ;  /* 0x0000000e0c24789a */ /* 0x000fc40008000000 */
[----:B------:R-:W-:Y:S01]  /*15f80*/  UIADD3 UR42, UP1, UR38, 0x2, URZ ;  /* 0x00000002262a7890 */ /* 0x000fe2000ff3e03f */
[----:B------:R-:W3:Y:S01]  /*15f90*/  LDL.LU.64 R160, [R1+0x90] ;  /* 0x0000900001a07983 */ /* 0x000ee20000300a00 */
[----:B------:R-:W-:Y:S01]  /*15fa0*/  UIADD3 UR40, UP0, UR36, 0x2, URZ ;  /* 0x0000000224287890 */ /* 0x000fe2000ff1e03f */
[----:B------:R-:W-:Y:S01]  /*15fb0*/  UMOV UR12, URZ ;  /* 0x0000003f000c7c82 */ /* 0x000fe20008000000 */
[----:B------:R-:W-:Y:S02]  /*15fc0*/  UMOV UR13, URZ ;  /* 0x0000003f000d7c82 */ /* 0x000fe40008000000 */
[----:B------:R-:W-:Y:S01]  /*15fd0*/  UIADD3.X UR41, UR12, 0x40000040, URZ, UP0, !UPT ;  /* 0x400000400c297890 */ /* 0x000fe200087fe43f */
[----:B------:R-:W3:Y:S01]  /*15fe0*/  LDL.LU.64 R162, [R1+0x98] ;  /* 0x0000980001a27983 */ /* 0x000ee20000300a00 */
[----:B------:R-:W-:Y:S01]  /*15ff0*/  UIADD3.X UR43, UR13, 0x40000040, URZ, UP1, !UPT ;  /* 0x400000400d2b7890 */ /* 0x000fe20008ffe43f */
[----:B--2---:R-:W-:Y:S01]  /*16000*/  WARPGROUP.ARRIVE ;  /* 0x00000000000079c5 */ /* 0x004fe20000000000 */
[----:B------:R-:W-:Y:S01]  /*16010*/  UIADD3.64 UR44, UR40, 0x2, URZ ;  /* 0x00000002282c7897 */ /* 0x000fe2000fffe03f */
[----:B------:R-:W3:Y:S04]  /*16020*/  LDL.LU.64 R164, [R1+0xa0] ;  /* 0x0000a00001a47983 */ /* 0x000ee80000300a00 */
[----:B------:R-:W-:Y:S01]  /*16030*/  HGMMA.64x256x8.F32.TF32 R24, gdesc[UR36], R24, gsb0 ;  /* 0x07e00000241879f0 */ /* 0x000fe20008002818 */
[----:B------:R-:W-:Y:S01]  /*16040*/  UIADD3.64 UR46, UR42, 0x2, URZ ;  /* 0x000000022a2e7897 */ /* 0x000fe2000fffe03f */
[----:B------:R-:W3:Y:S01]  /*16050*/  LDL.LU.64 R166, [R1+0xa8] ;  /* 0x0000a80001a67983 */ /* 0x000ee20000300a00 */
[----:B------:R-:W-:-:S02]  /*16060*/  UIADD3.64 UR14, UR42, 0x4, URZ ;  /* 0x000000042a0e7897 */ /* 0x000fc4000fffe03f */
[----:B------:R-:W-:Y:S01]  /*16070*/  UIADD3.64 UR12, UR40, 0x4, URZ ;  /* 0x00000004280c7897 */ /* 0x000fe2000fffe03f */
[----:B------:R-:W3:Y:S04]  /*16080*/  LDL.LU.64 R168, [R1+0xb0] ;  /* 0x0000b00001a87983 */ /* 0x000ee80000300a00 */
        /* <DEDUP_REMOVED lines=41> */
[----:B------:R-:W-:Y:S04]  /*16320*/  STL [R1+0x1868], R15 ;  /* 0x0018680f01007387 */ /* 0x000fe80000100800 */
[----:B-----5:R-:W-:Y:S01]  /*16330*/  STL [R1+0x1854], R6 ;  /* 0x0018540601007387 */ /* 0x020fe20000100800 */
[----:B------:R-:W-:-:S02]  /*16340*/  WARPGROUP.DEPBAR.LE gsb0, 0x0 ;  /* 0x00008000000079c5 */ /* 0x000fc40000010000 */
[----:B------:R-:W-:-:S06]  /*16350*/  WARPGROUP.ARRIVE ;  /* 0x00000000000079c5 */ /* 0x000fcc0000000000 */
[----:B------:R-:W-:Y:S03]  /*16360*/  HGMMA.64x256x8.F32.TF32 R24, gdesc[UR40], R24, gsb0 ;  /* 0x07e00000281879f0 */ /* 0x000fe60008002818 */
[----:B------:R-:W-:Y:S02]  /*16370*/  WARPGROUP.DEPBAR.LE gsb0, 0x0 ;  /* 0x00008000000079c5 */ /* 0x000fe40000010000 */
[----:B------:R-:W-:-:S15]  /*16380*/  WARPGROUP.ARRIVE ;  /* 0x00000000000079c5 */ /* 0x000fde0000000000 */
[----:B------:R-:W-:-:S08]  /*16390*/  NOP ;  /* 0x0000000000007918 */ /* 0x000fd00000000000 */
[----:B------:R-:W-:Y:S03]  /*163a0*/  HGMMA.64x256x8.F32.TF32 R24, gdesc[UR44], R24, gsb0 ;  /* 0x07e000002c1879f0 */ /* 0x000fe60008002818 */
[----:B------:R-:W-:Y:S02]  /*163b0*/  WARPGROUP.DEPBAR.LE gsb0, 0x0 ;  /* 0x00008000000079c5 */ /* 0x000fe40000010000 */
[----:B------:R-:W-:-:S15]  /*163c0*/  WARPGROUP.ARRIVE ;  /* 0x00000000000079c5 */ /* 0x000fde0000000000 */
[----:B------:R-:W-:-:S08]  /*163d0*/  NOP ;  /* 0x0000000000007918 */ /* 0x000fd00000000000 */
[----:B------:R-:W-:Y:S03]  /*163e0*/  HGMMA.64x256x8.F32.TF32 R24, gdesc[UR12], R24, gsb0 ;  /* 0x07e000000c1879f0 */ /* 0x000fe60008002818 */
[----:B------:R-:W-:Y:S02]  /*163f0*/  WARPGROUP.DEPBAR.LE gsb0, 0x0 ;  /* 0x00008000000079c5 */ /* 0x000fe40000010000 */
        /* <DEDUP_REMOVED lines=128> */
[----:B------:R-:W-:Y:S01]  /*16c00*/  UIADD3.64 UR30, UR42, 0x7fe, URZ ;  /* 0x000007fe2a1e7897 */ /* 0x000fe2000fffe03f */
[----:B------:R-:W-:Y:S01]  /*16c10*/  UMOV UR28, UR36 ;  /* 0x00000024001c7c82 */ /* 0x000fe20008000000 */
[----:B------:R-:W-:Y:S01]  /*16c20*/  UMOV UR29, UR37 ;  /* 0x00000025001d7c82 */ /* 0x000fe20008000000 */
        /* <DEDUP_REMOVED lines=9> */
[----:B--2---:R-:W-:-:S06]  /*16cc0*/  WARPGROUP.ARRIVE ;  /* 0x00000000000079c5 */ /* 0x004fcc0000000000 */
        /* <DEDUP_REMOVED lines=78> */
[----:B-1----:R-:W3:Y:S04]  /*171b0*/  LDL.LU.64 R150, [R1+0x1e88] ;  /* 0x001e880001967983 */ /* 0x002ee80000300a00 */
        /* <DEDUP_REMOVED lines=12> */
[----:B------:R-:W3:Y:S01]  /*17280*/  LDL.LU.64 R124, [R1+0x1e20] ;  /* 0x001e2000017c7983 */ /* 0x000ee20000300a00 */
[----:B------:R-:W-:-:S02]  /*17290*/  UIADD3.64 UR36, UR40, 0x1fe, URZ ;  /* 0x000001fe28247897 */ /* 0x000fc4000fffe03f */
[----:B------:R-:W-:Y:S01]  /*172a0*/  UIADD3.64 UR32, UR40, 0x200, URZ ;  /* 0x0000020028207897 */ /* 0x000fe2000fffe03f */
[----:B------:R-:W2:Y:S01]  /*172b0*/  LDL.LU.64 R122, [R1+0x1e18] ;  /* 0x001e1800017a7983 */ /* 0x000ea20000300a00 */
[----:B------:R-:W-:Y:S01]  /*172c0*/  UMOV UR34, UR42 ;  /* 0x0000002a00227c82 */ /* 0x000fe20008000000 */
[----:B------:R-:W-:Y:S01]  /*172d0*/  UMOV UR35, UR43 ;  /* 0x0000002b00237c82 */ /* 0x000fe20008000000 */
[----:B------:R-:W-:Y:S01]  /*172e0*/  UIADD3.64 UR44, UR40, 0x202, URZ ;  /* 0x00000202282c7897 */ /* 0x000fe2000fffe03f */
[----:B------:R-:W2:Y:S01]  /*172f0*/  LDL.LU.64 R120, [R1+0x1e10] ;  /* 0x001e100001787983 */ /* 0x000ea20000300a00 */
[----:B------:R-:W-:-:S03]  /*17300*/  UIADD3.64 UR12, UR40, 0x204, URZ ;  /* 0x00000204280c7897 */ /* 0x000fc6000fffe03f */
        /* <DEDUP_REMOVED lines=48> */
[----:B---3--:R-:W-:-:S06]  /*17610*/  WARPGROUP.ARRIVE ;  /* 0x00000000000079c5 */ /* 0x008fcc0000000000 */
        /* <DEDUP_REMOVED lines=14> */
[----:B------:R-:W-:Y:S04]  /*17700*/  STL.64 [R1], R124 ;  /* 0x0000007c01007387 */ /* 0x000fe80000100a00 */
        /* <DEDUP_REMOVED lines=64> */
[----:B------:R-:W4:Y:S04]  /*17b10*/  LDL.LU.64 R248, [R1+0x1c80] ;  /* 0x001c800001f87983 */ /* 0x000f280000300a00 */
        /* <DEDUP_REMOVED lines=62> */
[----:B------:R-:W-:Y:S01]  /*17f00*/  UMOV UR28, UR36 ;  /* 0x00000024001c7c82 */ /* 0x000fe20008000000 */
[----:B------:R-:W-:Y:S01]  /*17f10*/  UMOV UR29, UR37 ;  /* 0x00000025001d7c82 */ /* 0x000fe20008000000 */
[----:B------:R-:W-:Y:S01]  /*17f20*/  UMOV UR24, UR32 ;  /* 0x0000002000187c82 */ /* 0x000fe20008000000 */
[----:B------:R-:W-:Y:S01]  /*17f30*/  UMOV UR25, UR33 ;  /* 0x0000002100197c82 */ /* 0x000fe20008000000 */
[----:B------:R-:W-:Y:S01]  /*17f40*/  UMOV UR20, UR44 ;  /* 0x0000002c00147c82 */ /* 0x000fe20008000000 */
[----:B------:R-:W-:Y:S01]  /*17f50*/  UMOV UR21, UR45 ;  /* 0x0000002d00157c82 */ /* 0x000fe20008000000 */
[----:B------:R-:W-:Y:S01]  /*17f60*/  UISETP.GT.AND UP1, UPT, UR6, URZ, UPT ;  /* 0x0000003f0600728c */ /* 0x000fe2000bf24270 */
[----:B------:R-:W3:Y:S01]  /*17f70*/  LDL R15, [R1+0x8d0] ;  /* 0x0008d000010f7983 */ /* 0x000ee20000100800 */
[----:B--2---:R-:W-:Y:S01]  /*17f80*/  WARPGROUP.ARRIVE ;  /* 0x00000000000079c5 */ /* 0x004fe20000000000 */
[----:B------:R-:W-:-:S02]  /*17f90*/  UISETP.GE.AND UP0, UPT, UR4, UR48, UPT ;  /* 0x000000300400728c */ /* 0x000fc4000bf06270 */
[----:B------:R-:W2:Y:S03]  /*17fa0*/  LDL R13, [R1+0x8cc] ;  /* 0x0008cc00010d7983 */ /* 0x000ea60000100800 */
[----:B------:R-:W-:Y:S01]  /*17fb0*/  HGMMA.64x256x8.F32.TF32 R24, gdesc[UR28], R24, gsb0 ;  /* 0x07e000001c1879f0 */ /* 0x000fe20008002818 */
[----:B------:R-:W-:Y:S01]  /*17fc0*/  UISETP.GT.AND UP2, UPT, UR6, 0x1, UPT ;  /* 0x000000010600788c */ /* 0x000fe2000bf44270 */
[----:B------:R-:W4:Y:S01]  /*17fd0*/  LDL R12, [R1+0x944] ;  /* 0x00094400010c7983 */ /* 0x000f220000100800 */
[----:B------:R-:W-:-:S03]  /*17fe0*/  UIADD3 UR9, UR9, 0x1, URZ ;  /* 0x0000000109097890 */ /* 0x000fc6000fffe03f */
[----:B------:R-:W4:Y:S01]  /*17ff0*/  LDL R6, [R1+0x8c8] ;  /* 0x0008c80001067983 */ /* 0x000f220000100800 */
[----:B------:R-:W-:Y:S02]  /*18000*/  USEL UR14, URZ, 0x4, !UP1 ;  /* 0x000000043f0e7887 */ /* 0x000fe4000c800000 */
[----:B------:R-:W-:Y:S01]  /*18010*/  USEL UR15, URZ, 0x4, !UP2 ;  /* 0x000000043f0f7887 */ /* 0x000fe2000d000000 */
[----:B------:R1:W-:Y:S01]  /*18020*/  STL [R1+0x1858], R14 ;  /* 0x0018580e01007387 */ /* 0x0003e20000100800 */
[----:B------:R-:W-:Y:S02]  /*18030*/  USEL UR14, UR14, URZ, !UP0 ;  /* 0x0000003f0e0e7287 */ /* 0x000fe4000c000000 */
[----:B------:R-:W-:Y:S02]  /*18040*/  USEL UR16, UR15, URZ, !UP0 ;  /* 0x0000003f0f107287 */ /* 0x000fe4000c000000 */
[----:B------:R-:W-:Y:S02]  /*18050*/  UISETP.GT.AND UP1, UPT, UR9, 0x2, UPT ;  /* 0x000000020900788c */ /* 0x000fe4000bf24270 */
[----:B------:R-:W-:Y:S01]  /*18060*/  ISETP.NE.U32.AND P0, PT, RZ, UR14, PT ;  /* 0x0000000eff007c0c */ /* 0x000fe2000bf05070 */
[----:B------:R-:W-:Y:S01]  /*18070*/  UMOV UR14, UR18 ;  /* 0x00000012000e7c82 */ /* 0x000fe20008000000 */
[----:B------:R-:W-:Y:S01]  /*18080*/  UMOV UR15, UR19 ;  /* 0x00000013000f7c82 */ /* 0x000fe20008000000 */
[----:B------:R-:W-:-:S04]  /*18090*/  USEL UR9, UR9, URZ, !UP1 ;  /* 0x0000003f09097287 */ /* 0x000fc8000c800000 */
[----:B------:R-:W-:-:S06]  /*180a0*/  ULEA UR17, UR9, UR5, 0xe ;  /* 0x0000000509117291 */ /* 0x000fcc000f8e703f */
[----:B------:R-:W-:Y:S02]  /*180b0*/  VIADD R5, R14, UR17 ;  /* 0x000000110e057c36 */ /* 0x000fe40008000000 */
[----:B-1----:R-:W2:Y:S01]  /*180c0*/  LDL R14, [R1+0x948] ;  /* 0x00094800010e7983 */ /* 0x002ea20000100800 */
[----:B------:R-:W-:Y:S02]  /*180d0*/  WARPGROUP.DEPBAR.LE gsb0, 0x0 ;  /* 0x00008000000079c5 */ /* 0x000fe40000010000 */
        /* <DEDUP_REMOVED lines=11> */
[----:B------:R-:W-:Y:S04]  /*18190*/  STL [R1+0x1a5c], R24 ;  /* 0x001a5c1801007387 */ /* 0x000fe80000100800 */
[----:B------:R-:W-:Y:S04]  /*181a0*/  STL [R1+0x1a58], R25 ;  /* 0x001a581901007387 */ /* 0x000fe80000100800 */
[----:B------:R1:W-:Y:S04]  /*181b0*/  STL [R1+0x1a54], R26 ;  /* 0x001a541a01007387 */ /* 0x0003e80000100800 */
[----:B-1----:R-:W3:Y:S04]  /*181c0*/  LDL R26, [R1+0x84c] ;  /* 0x00084c00011a7983 */ /* 0x002ee80000100800 */
        /* <DEDUP_REMOVED lines=121> */
[----:B------:R-:W-:Y:S01]  /*18960*/  STL [R1+0x186c], R148 ;  /* 0x00186c9401007387 */ /* 0x000fe20000100800 */
[----:B------:R-:W-:Y:S01]  /*18970*/  BAR.SYNC.DEFER_BLOCKING 0x0 ;  /* 0x0000000000007b1d */ /* 0x000fe20000010000 */
[----:B---3--:R-:W-:-:S05]  /*18980*/  IADD3 R10, P1, R26, R8, RZ ;  /* 0x000000081a0a7210 */ /* 0x008fca0007f3e0ff */
[----:B------:R-:W-:Y:S04]  /*18990*/  STL [R1+0x1864], R149 ;  /* 0x0018649501007387 */ /* 0x000fe80000100800 */
[----:B------:R3:W-:Y:S04]  /*189a0*/  STL [R1+0x1860], R150 ;  /* 0x0018609601007387 */ /* 0x0007e80000100800 */
[----:B------:R3:W-:Y:S04]  /*189b0*/  STL [R1+0x185c], R151 ;  /* 0x00185c9701007387 */ /* 0x0007e80000100800 */
[----:B------:R-:W3:Y:S01]  /*189c0*/  LDL R25, [R1+0x8c4] ;  /* 0x0008c40001197983 */ /* 0x000ee20000100800 */
[----:B------:R-:W-:-:S02]  /*189d0*/  IMAD.MOV.U32 R9, RZ, RZ, R7 ;  /* 0x000000ffff097224 */ /* 0x000fc400078e0007 */
[----:B------:R-:W-:Y:S02]  /*189e0*/  IMAD.X R11, R7, 0x1, R15, P1 ;  /* 0x00000001070b7824 */ /* 0x000fe400008e060f */
[----:B------:R-:W3:Y:S04]  /*189f0*/  LDL R15, [R1+0x940] ;  /* 0x00094000010f7983 */ /* 0x000ee80000100800 */
[----:B------:R-:W-:Y:S01]  /*18a00*/  @!PT LDS RZ, [RZ] ;  /* 0x00000000fffff984 */ /* 0x000fe20000000800 */
[----:B------:R-:W-:Y:S01]  /*18a10*/  @!PT LDS RZ, [RZ] ;  /* 0x00000000fffff984 */ /* 0x000fe20000000800 */
[----:B------:R-:W-:Y:S01]  /*18a20*/  @!PT LDS RZ, [RZ] ;  /* 0x00000000fffff984 */ /* 0x000fe20000000800 */
[----:B------:R-:W-:Y:S04]  /*18a30*/  LDGSTS.E [R5+0x30000], desc[UR10][R8.64], P0 ;  /* 0x3000000008057fae */ /* 0x000fe8000812184a */
[----:B------:R-:W3:Y:S01]  /*18a40*/  LDL R9, [R1+0x8c0] ;  /* 0x0008c00001097983 */ /* 0x000ee20000100800 */
[----:B------:R-:W-:Y:S01]  /*18a50*/  ISETP.NE.U32.AND P0, PT, RZ, UR16, PT ;  /* 0x00000010ff007c0c */ /* 0x000fe2000bf05070 */
[----:B------:R-:W-:Y:S01]  /*18a60*/  UISETP.GT.AND UP1, UPT, UR6, 0x2, UPT ;  /* 0x000000020600788c */ /* 0x000fe2000bf24270 */
[----:B-1----:R-:W1:Y:S03]  /*18a70*/  S2R R27, SR_TID.X ;  /* 0x00000000001b7919 */ /* 0x002e660000002100 */
[----:B------:R-:W-:-:S04]  /*18a80*/  USEL UR12, URZ, 0x4, !UP1 ;  /* 0x000000043f0c7887 */ /* 0x000fc8000c800000 */
[----:B------:R-:W-:-:S04]  /*18a90*/  USEL UR12, UR12, URZ, !UP0 ;  /* 0x0000003f0c0c7287 */ /* 0x000fc8000c000000 */
[----:B------:R2:W-:Y:S01]  /*18aa0*/  LDGSTS.E [R5+0x30004], desc[UR10][R10.64], P0 ;  /* 0x300040000a057fae */ /* 0x0005e2000812184a */
[----:B------:R-:W-:Y:S01]  /*18ab0*/  UISETP.GT.AND UP1, UPT, UR6, 0x3, UPT ;  /* 0x000000030600788c */ /* 0x000fe2000bf24270 */
[----:B------:R-:W-:-:S03]  /*18ac0*/  ISETP.NE.U32.AND P0, PT, RZ, UR12, PT ;  /* 0x0000000cff007c0c */ /* 0x000fc6000bf05070 */
[----:B------:R-:W-:Y:S01]  /*18ad0*/  USEL UR12, URZ, 0x4, !UP1 ;  /* 0x000000043f0c7887 */ /* 0x000fe2000c800000 */
[----:B--2---:R-:W-:Y:S02]  /*18ae0*/  LEA R10, P1, R14, R8, 0x2 ;  /* 0x000000080e0a7211 */ /* 0x004fe400078210ff */
[----:B------:R-:W2:Y:S03]  /*18af0*/  LDL R14, [R1+0x93c] ;  /* 0x00093c00010e7983 */ /* 0x000ea60000100800 */
[----:B------:R-:W-:Y:S02]  /*18b00*/  IMAD.X R11, R7, 0x1, R13, P1 ;  /* 0x00000001070b7824 */ /* 0x000fe400008e060d */
[----:B------:R-:W2:Y:S01]  /*18b10*/  LDL R13, [R1+0x8bc] ;  /* 0x0008bc00010d7983 */ /* 0x000ea20000100800 */
[----:B------:R-:W-:Y:S02]  /*18b20*/  USEL UR12, UR12, URZ, !UP0 ;  /* 0x0000003f0c0c7287 */ /* 0x000fe4000c000000 */
[----:B------:R-:W-:Y:S01]  /*18b30*/  UISETP.GT.AND UP1, UPT, UR6, 0x4, UPT ;  /* 0x000000040600788c */ /* 0x000fe2000bf24270 */
[----:B------:R4:W-:Y:S01]  /*18b40*/  LDGSTS.E [R5+0x30008], desc[UR10][R10.64], P0 ;  /* 0x300080000a057fae */ /* 0x0009e2000812184a */
[----:B-1----:R-:W-:-:S02]  /*18b50*/  IMAD.SHL.U32 R24, R27, 0x10, RZ ;  /* 0x000000101b187824 */ /* 0x002fc400078e00ff */
[----:B------:R-:W-:Y:S01]  /*18b60*/  ISETP.NE.U32.AND P0, PT, RZ, UR12, PT ;  /* 0x0000000cff007c0c */ /* 0x000fe2000bf05070 */
[----:B------:R-:W-:Y:S01]  /*18b70*/  USEL UR12, URZ, 0x4, !UP1 ;  /* 0x000000043f0c7887 */ /* 0x000fe2000c800000 */
[----:B------:R-:W-:Y:S02]  /*18b80*/  LOP3.LUT R27, R27, 0x7f, RZ, 0xc0, !PT ;  /* 0x0000007f1b1b7812 */ /* 0x000fe400078ec0ff */
[----:B------:R-:W-:Y:S02]  /*18b90*/  LOP3.LUT R24, R24, 0x70, RZ, 0xc0, !PT ;  /* 0x0000007018187812 */ /* 0x000fe400078ec0ff */
[----:B----4-:R-:W-:Y:S02]  /*18ba0*/  LEA R10, P1, R12, R8, 0x2 ;  /* 0x000000080c0a7211 */ /* 0x010fe400078210ff */
[----:B------:R-:W4:Y:S01]  /*18bb0*/  LDL R12, [R1+0x938] ;  /* 0x00093800010c7983 */ /* 0x000f220000100800 */
[----:B------:R-:W-:Y:S02]  /*18bc0*/  USEL UR12, UR12, URZ, !UP0 ;  /* 0x0000003f0c0c7287 */ /* 0x000fe4000c000000 */
[----:B------:R-:W-:-:S02]  /*18bd0*/  IMAD.X R11, R7, 0x1, R6, P1 ;  /* 0x00000001070b7824 */ /* 0x000fc400008e0606 */
[----:B------:R-:W4:Y:S01]  /*18be0*/  LDL R6, [R1+0x8b8] ;  /* 0x0008b80001067983 */ /* 0x000f220000100800 */
[----:B------:R-:W-:-:S03]  /*18bf0*/  IMAD R24, R27, 0x80, R24 ;  /* 0x000000801b187824 */ /* 0x000fc600078e0218 */
[----:B------:R1:W-:Y:S01]  /*18c00*/  LDGSTS.E [R5+0x3000c], desc[UR10][R10.64], P0 ;  /* 0x3000c0000a057fae */ /* 0x0003e2000812184a */
[----:B------:R-:W-:Y:S02]  /*18c10*/  ISETP.NE.U32.AND P0, PT, RZ, UR12, PT ;  /* 0x0000000cff007c0c */ /* 0x000fe4000bf05070 */
[----:B------:R-:W-:Y:S02]  /*18c20*/  LOP3.LUT R24, R24, 0x10, RZ, 0x3c, !PT ;  /* 0x0000001018187812 */ /* 0x000fe400078e3cff */
[----:B-1----:R-:W-:Y:S02]  /*18c30*/  LEA R10, P1, R26, R8, 0x2 ;  /* 0x000000081a0a7211 */ /* 0x002fe400078210ff */
[----:B------:R-:W4:Y:S01]  /*18c40*/  LDL R26, [R1+0x934] ;  /* 0x00093400011a7983 */ /* 0x000f220000100800 */
[----:B------:R-:W-:Y:S02]  /*18c50*/  VIADD R5, R24, UR17 ;  /* 0x0000001118057c36 */ /* 0x000fe40008000000 */
[----:B---3--:R-:W-:-:S02]  /*18c60*/  IMAD.X R11, R7, 0x1, R25, P1 ;  /* 0x00000001070b7824 */ /* 0x008fc400008e0619 */
[----:B------:R-:W3:Y:S04]  /*18c70*/  LDL R25, [R1+0x8b4] ;  /* 0x0008b40001197983 */ /* 0x000ee80000100800 */
[----:B------:R1:W-:Y:S02]  /*18c80*/  LDGSTS.E [R5+0x30000], desc[UR10][R10.64], P0 ;  /* 0x300000000a057fae */ /* 0x0003e4000812184a */
[----:B-1----:R-:W-:Y:S02]  /*18c90*/  LEA R10, P1, R15, R8, 0x2 ;  /* 0x000000080f0a7211 */ /* 0x002fe400078210ff */
[----:B------:R-:W3:Y:S03]  /*18ca0*/  LDL R15, [R1+0x930] ;  /* 0x00093000010f7983 */ /* 0x000ee60000100800 */
[----:B------:R-:W-:-:S02]  /*18cb0*/  IMAD.X R11, R7, 0x1, R9, P1 ;  /* 0x00000001070b7824 */ /* 0x000fc400008e0609 */
[----:B------:R-:W3:Y:S01]  /*18cc0*/  LDL R9, [R1+0x8b0] ;  /* 0x0008b00001097983 */ /* 0x000ee20000100800 */
[----:B------:R-:W-:-:S04]  /*18cd0*/  UISETP.GT.AND UP1, UPT, UR6, 0x5, UPT ;  /* 0x000000050600788c */ /* 0x000fc8000bf24270 */
[----:B------:R-:W-:-:S04]  /*18ce0*/  USEL UR12, URZ, 0x4, !UP1 ;  /* 0x000000043f0c7887 */ /* 0x000fc8000c800000 */
[----:B------:R-:W-:Y:S01]  /*18cf0*/  USEL UR12, UR12, URZ, !UP0 ;  /* 0x0000003f0c0c7287 */ /* 0x000fe2000c000000 */
[----:B------:R-:W1:Y:S01]  /*18d00*/  S2R R27, SR_TID.X ;  /* 0x00000000001b7919 */ /* 0x000e620000002100 */
[----:B------:R-:W-:-:S04]  /*18d10*/  UISETP.GT.AND UP1, UPT, UR6, 0x6, UPT ;  /* 0x000000060600788c */ /* 0x000fc8000bf24270 */
[----:B------:R-:W-:Y:S01]  /*18d20*/  ISETP.NE.U32.AND P0, PT, RZ, UR12, PT ;  /* 0x0000000cff007c0c */ /* 0x000fe2000bf05070 */
[----:B------:R-:W-:-:S04]  /*18d30*/  USEL UR12, URZ, 0x4, !UP1 ;  /* 0x000000043f0c7887 */ /* 0x000fc8000c800000 */
[----:B------:R-:W-:Y:S02]  /*18d40*/  USEL UR12, UR12, URZ, !UP0 ;  /* 0x0000003f0c0c7287 */ /* 0x000fe4000c000000 */
[----:B------:R-:W-:-:S06]  /*18d50*/  UISETP.GT.AND UP1, UPT, UR6, 0x7, UPT ;  /* 0x000000070600788c */ /* 0x000fcc000bf24270 */
[----:B------:R2:W-:Y:S01]  /*18d60*/  LDGSTS.E [R5+0x30004], desc[UR10][R10.64], P0 ;  /* 0x300040000a057fae */ /* 0x0005e2000812184a */
[----:B------:R-:W-:Y:S01]  /*18d70*/  ISETP.NE.U32.AND P0, PT, RZ, UR12, PT ;  /* 0x0000000cff007c0c */ /* 0x000fe2000bf05070 */
[----:B------:R-:W-:Y:S01]  /*18d80*/  USEL UR12, URZ, 0x4, !UP1 ;  /* 0x000000043f0c7887 */ /* 0x000fe2000c800000 */
[----:B--2---:R-:W-:Y:S02]  /*18d90*/  LEA R10, P1, R14, R8, 0x2 ;  /* 0x000000080e0a7211 */ /* 0x004fe400078210ff */
[----:B------:R-:W2:Y:S03]  /*18da0*/  LDL R14, [R1+0x92c] ;  /* 0x00092c00010e7983 */ /* 0x000ea60000100800 */
[----:B------:R-:W-:Y:S02]  /*18db0*/  IMAD.X R11, R7, 0x1, R13, P1 ;  /* 0x00000001070b7824 */ /* 0x000fe400008e060d */
[----:B------:R-:W2:Y:S01]  /*18dc0*/  LDL R13, [R1+0x8ac] ;  /* 0x0008ac00010d7983 */ /* 0x000ea20000100800 */
[----:B------:R-:W-:-:S02]  /*18dd0*/  USEL UR12, UR12, URZ, !UP0 ;  /* 0x0000003f0c0c7287 */ /* 0x000fc4000c000000 */
[----:B------:R-:W-:Y:S01]  /*18de0*/  UISETP.GT.AND UP1, UPT, UR6, 0x8, UPT ;  /* 0x000000080600788c */ /* 0x000fe2000bf24270 */
[----:B------:R4:W-:Y:S01]  /*18df0*/  LDGSTS.E [R5+0x30008], desc[UR10][R10.64], P0 ;  /* 0x300080000a057fae */ /* 0x0009e2000812184a */
[C---:B-1----:R-:W-:Y:S02]  /*18e00*/  IMAD.SHL.U32 R24, R27.reuse, 0x10, RZ ;  /* 0x000000101b187824 */ /* 0x042fe400078e00ff */
[----:B------:R-:W-:Y:S01]  /*18e10*/  ISETP.NE.U32.AND P0, PT, RZ, UR12, PT ;  /* 0x0000000cff007c0c */ /* 0x000fe2000bf05070 */
[----:B------:R-:W-:Y:S01]  /*18e20*/  USEL UR12, URZ, 0x4, !UP1 ;  /* 0x000000043f0c7887 */ /* 0x000fe2000c800000 */
[----:B------:R-:W-:Y:S02]  /*18e30*/  LOP3.LUT R27, R27, 0x7f, RZ, 0xc0, !PT ;  /* 0x0000007f1b1b7812 */ /* 0x000fe400078ec0ff */
[----:B------:R-:W-:Y:S02]  /*18e40*/  LOP3.LUT R24, R24, 0x70, RZ, 0xc0, !PT ;  /* 0x0000007018187812 */ /* 0x000fe400078ec0ff */
[----:B----4-:R-:W-:-:S02]  /*18e50*/  LEA R10, P1, R12, R8, 0x2 ;  /* 0x000000080c0a7211 */ /* 0x010fc400078210ff */
[----:B------:R-:W4:Y:S01]  /*18e60*/  LDL R12, [R1+0x928] ;  /* 0x00092800010c7983 */ /* 0x000f220000100800 */
[----:B------:R-:W-:Y:S02]  /*18e70*/  USEL UR12, UR12, URZ, !UP0 ;  /* 0x0000003f0c0c7287 */ /* 0x000fe4000c000000 */
[----:B------:R-:W-:Y:S02]  /*18e80*/  IMAD.X R11, R7, 0x1, R6, P1 ;  /* 0x00000001070b7824 */ /* 0x000fe400008e0606 */
        /* <DEDUP_REMOVED lines=211> */
[----:B----4-:R-:W-:Y:S01]  /*19bc0*/  LEA R10, P1, R12, R8, 0x2 ;  /* 0x000000080c0a7211 */ /* 0x010fe200078210ff */
[----:B------:R-:W-:-:S02]  /*19bd0*/  USEL UR12, UR12, URZ, !UP0 ;  /* 0x0000003f0c0c7287 */ /* 0x000fc4000c000000 */
[----:B------:R-:W-:Y:S01]  /*19be0*/  IMAD R24, R27, 0x80, R24 ;  /* 0x000000801b187824 */ /* 0x000fe200078e0218 */
[----:B------:R-:W4:Y:S01]  /*19bf0*/  LDL R12, [R1+0x854] ;  /* 0x00085400010c7983 */ /* 0x000f220000100800 */
[----:B------:R-:W-:-:S03]  /*19c00*/  IMAD.X R11, R7, 0x1, R6, P1 ;  /* 0x00000001070b7824 */ /* 0x000fc600008e0606 */
[----:B------:R-:W4:Y:S04]  /*19c10*/  LDL R6, [R1+0x8e0] ;  /* 0x0008e00001067983 */ /* 0x000f280000100800 */
[----:B------:R1:W-:Y:S01]  /*19c20*/  LDGSTS.E [R5+0x3000c], desc[UR10][R10.64], P0 ;  /* 0x3000c0000a057fae */ /* 0x0003e2000812184a */
[----:B------:R-:W-:Y:S02]  /*19c30*/  ISETP.NE.U32.AND P0, PT, RZ, UR12, PT ;  /* 0x0000000cff007c0c */ /* 0x000fe4000bf05070 */
[----:B------:R-:W-:Y:S02]  /*19c40*/  LOP3.LUT R24, R24, 0x70, RZ, 0x3c, !PT ;  /* 0x0000007018187812 */ /* 0x000fe400078e3cff */
[----:B-1----:R-:W-:-:S03]  /*19c50*/  LEA R10, P1, R26, R8, 0x2 ;  /* 0x000000081a0a7211 */ /* 0x002fc600078210ff */
[----:B------:R-:W-:Y:S02]  /*19c60*/  VIADD R5, R24, UR17 ;  /* 0x0000001118057c36 */ /* 0x000fe40008000000 */
[----:B---3--:R-:W-:-:S05]  /*19c70*/  IMAD.X R11, R7, 0x1, R25, P1 ;  /* 0x00000001070b7824 */ /* 0x008fca00008e0619 */
[----:B------:R1:W-:Y:S02]  /*19c80*/  LDGSTS.E [R5+0x30000], desc[UR10][R10.64], P0 ;  /* 0x300000000a057fae */ /* 0x0003e4000812184a */
[----:B-1----:R-:W-:-:S05]  /*19c90*/  LEA R10, P1, R15, R8, 0x2 ;  /* 0x000000080f0a7211 */ /* 0x002fca00078210ff */
[----:B------:R-:W-:Y:S02]  /*19ca0*/  IMAD.X R11, R7, 0x1, R9, P1 ;  /* 0x00000001070b7824 */ /* 0x000fe400008e0609 */
[----:B------:R-:W3:Y:S04]  /*19cb0*/  LDL R9, [R1+0x850] ;  /* 0x0008500001097983 */ /* 0x000ee80000100800 */
[----:B------:R-:W3:Y:S01]  /*19cc0*/  LDL.LU R150, [R1+0x848] ;  /* 0x0008480001967983 */ /* 0x000ee20000300800 */
[----:B------:R-:W-:-:S04]  /*19cd0*/  UISETP.GT.AND UP1, UPT, UR6, 0x1d, UPT ;  /* 0x0000001d0600788c */ /* 0x000fc8000bf24270 */
[----:B------:R-:W-:-:S04]  /*19ce0*/  USEL UR12, URZ, 0x4, !UP1 ;  /* 0x000000043f0c7887 */ /* 0x000fc8000c800000 */
[----:B------:R-:W-:-:S06]  /*19cf0*/  USEL UR12, UR12, URZ, !UP0 ;  /* 0x0000003f0c0c7287 */ /* 0x000fcc000c000000 */
[----:B------:R-:W-:Y:S01]  /*19d00*/  ISETP.NE.U32.AND P0, PT, RZ, UR12, PT ;  /* 0x0000000cff007c0c */ /* 0x000fe2000bf05070 */
[----:B------:R-:W-:-:S04]  /*19d10*/  UISETP.GT.AND UP1, UPT, UR6, 0x1e, UPT ;  /* 0x0000001e0600788c */ /* 0x000fc8000bf24270 */
[----:B------:R-:W-:-:S08]  /*19d20*/  USEL UR12, URZ, 0x4, !UP1 ;  /* 0x000000043f0c7887 */ /* 0x000fd0000c800000 */
[----:B------:R2:W-:Y:S01]  /*19d30*/  LDGSTS.E [R5+0x30004], desc[UR10][R10.64], P0 ;  /* 0x300040000a057fae */ /* 0x0005e2000812184a */
[----:B------:R-:W-:Y:S01]  /*19d40*/  USEL UR12, UR12, URZ, !UP0 ;  /* 0x0000003f0c0c7287 */ /* 0x000fe2000c000000 */
[----:B--2---:R-:W-:-:S05]  /*19d50*/  LEA R10, P1, R14, R8, 0x2 ;  /* 0x000000080e0a7211 */ /* 0x004fca00078210ff */
[----:B------:R-:W-:Y:S02]  /*19d60*/  IMAD.X R11, R7, 0x1, R13, P1 ;  /* 0x00000001070b7824 */ /* 0x000fe400008e060d */
[----:B------:R-:W1:Y:S01]  /*19d70*/  S2R R13, SR_TID.X ;  /* 0x00000000000d7919 */ /* 0x000e620000002100 */
[----:B------:R-:W-:Y:S01]  /*19d80*/  UISETP.GT.AND UP1, UPT, UR6, 0x1f, UPT ;  /* 0x0000001f0600788c */ /* 0x000fe2000bf24270 */
[----:B------:R-:W-:-:S03]  /*19d90*/  ISETP.NE.U32.AND P0, PT, RZ, UR12, PT ;  /* 0x0000000cff007c0c */ /* 0x000fc6000bf05070 */
[----:B------:R-:W-:-:S04]  /*19da0*/  USEL UR12, URZ, 0x4, !UP1 ;  /* 0x000000043f0c7887 */ /* 0x000fc8000c800000 */
[----:B------:R-:W-:-:S06]  /*19db0*/  USEL UR12, UR12, URZ, !UP0 ;  /* 0x0000003f0c0c7287 */ /* 0x000fcc000c000000 */
[----:B------:R4:W-:Y:S01]  /*19dc0*/  LDGSTS.E [R5+0x30008], desc[UR10][R10.64], P0 ;  /* 0x300080000a057fae */ /* 0x0009e2000812184a */
[----:B------:R-:W-:Y:S02]  /*19dd0*/  ISETP.NE.U32.AND P0, PT, RZ, UR12, PT ;  /* 0x0000000cff007c0c */ /* 0x000fe4000bf05070 */
[----:B----4-:R-:W-:-:S05]  /*19de0*/  LEA R10, P1, R6, R8, 0x2 ;  /* 0x00000008060a7211 */ /* 0x010fca00078210ff */
[----:B------:R-:W-:Y:S01]  /*19df0*/  IMAD.X R11, R7, 0x1, R12, P1 ;  /* 0x00000001070b7824 */ /* 0x000fe200008e060c */
[----:B-1----:R-:W-:-:S05]  /*19e00*/  LOP3.LUT R6, R13, 0x1f, RZ, 0xc0, !PT ;  /* 0x0000001f0d067812 */ /* 0x002fca00078ec0ff */
[----:B------:R1:W-:Y:S01]  /*19e10*/  LDGSTS.E [R5+0x3000c], desc[UR10][R10.64], P0 ;  /* 0x3000c0000a057fae */ /* 0x0003e2000812184a */
[----:B------:R-:W-:Y:S02]  /*19e20*/  ISETP.GE.AND P0, PT, R6, UR6, PT ;  /* 0x0000000606007c0c */ /* 0x000fe4000bf06270 */
[----:B------:R-:W-:Y:S01]  /*19e30*/  PLOP3.LUT P1, PT, PT, PT, UP0, 0x40, 0x0 ;  /* 0x000000000000781c */ /* 0x000fe20003f2e808 */
[----:B------:R-:W-:Y:S04]  /*19e40*/  STL [R1+0x1a60], R8 ;  /* 0x001a600801007387 */ /* 0x000fe80000100800 */
[----:B------:R2:W-:Y:S01]  /*19e50*/  STL [R1+0x1a64], R7 ;  /* 0x001a640701007387 */ /* 0x0005e20000100800 */
[----:B-1----:R-:W-:-:S03]  /*19e60*/  SEL R5, RZ, 0x4, P0 ;  /* 0x00000004ff057807 */ /* 0x002fc60000000000 */
[----:B------:R-:W4:Y:S01]  /*19e70*/  LDL.LU R147, [R1+0x83c] ;  /* 0x00083c0001937983 */ /* 0x000f220000300800 */
[----:B------:R-:W-:-:S03]  /*19e80*/  SEL R5, R5, RZ, P1 ;  /* 0x000000ff05057207 */ /* 0x000fc60000800000 */
[----:B------:R-:W4:Y:S04]  /*19e90*/  LDL.LU R151, [R1+0x818] ;  /* 0x0008180001977983 */ /* 0x000f280000300800 */
[----:B------:R-:W4:Y:S01]  /*19ea0*/  LDL.LU R6, [R1+0x828] ;  /* 0x0008280001067983 */ /* 0x000f220000300800 */
[----:B------:R-:W-:Y:S01]  /*19eb0*/  ISETP.NE.U32.AND P0, PT, R5, RZ, PT ;  /* 0x000000ff0500720c */ /* 0x000fe20003f05070 */
[----:B------:R-:W-:Y:S02]  /*19ec0*/  ULEA UR12, UR9, UR5, 0x10 ;  /* 0x00000005090c7291 */ /* 0x000fe4000f8e803f */
[----:B------:R-:W0:Y:S01]  /*19ed0*/  LDGDEPBAR ;  /* 0x00000000000079af */ /* 0x000e220000000000 */
[----:B---3--:R-:W-:-:S03]  /*19ee0*/  IADD3 R12, P1, R0, R150, RZ ;  /* 0x00000096000c7210 */ /* 0x008fc60007f3e0ff */
[----:B------:R-:W-:Y:S04]  /*19ef0*/  STL [R1+0x1a68], R150 ;  /* 0x001a689601007387 */ /* 0x000fe80000100800 */
[----:B------:R1:W-:Y:S01]  /*19f00*/  STL [R1+0x1a6c], R16 ;  /* 0x001a6c1001007387 */ /* 0x0003e20000100800 */
[----:B------:R-:W-:-:S03]  /*19f10*/  IMAD.X R13, R16, 0x1, R2, P1 ;  /* 0x00000001100d7824 */ /* 0x000fc600008e0602 */
[----:B--2---:R-:W2:Y:S04]  /*19f20*/  LDL R7, [R1+0x63c] ;  /* 0x00063c0001077983 */ /* 0x004ea80000100800 */
[----:B-1----:R-:W3:Y:S04]  /*19f30*/  LDL.LU R16, [R1+0x608] ;  /* 0x0006080001107983 */ /* 0x002ee80000300800 */
[----:B------:R-:W2:Y:S04]  /*19f40*/  LDL.LU R8, [R1+0x64c] ;  /* 0x00064c0001087983 */ /* 0x000ea80000300800 */
[----:B------:R-:W3:Y:S04]  /*19f50*/  LDL.LU R24, [R1+0x618] ;  /* 0x0006180001187983 */ /* 0x000ee80000300800 */
        /* <DEDUP_REMOVED lines=54> */
[----:B------:R-:W3:Y:S04]  /*1a2c0*/  LDL.LU R133, [R1+0x804] ;  /* 0x0008040001857983 */ /* 0x000ee80000300800 */
[----:B------:R-:W2:Y:S04]  /*1a2d0*/  LDL.LU R135, [R1+0x80c] ;  /* 0x00080c0001877983 */ /* 0x000ea80000300800 */
[----:B------:R-:W3:Y:S04]  /*1a2e0*/  LDL.LU R136, [R1+0x7d8] ;  /* 0x0007d80001887983 */ /* 0x000ee80000300800 */
[----:B------:R-:W3:Y:S04]  /*1a2f0*/  LDL.LU R137, [R1+0x814] ;  /* 0x0008140001897983 */ /* 0x000ee80000300800 */
[----:B------:R-:W2:Y:S04]  /*1a300*/  LDL.LU R139, [R1+0x81c] ;  /* 0x00081c00018b7983 */ /* 0x000ea80000300800 */
[----:B------:R-:W3:Y:S04]  /*1a310*/  LDL.LU R140, [R1+0x7e8] ;  /* 0x0007e800018c7983 */ /* 0x000ee80000300800 */
[----:B------:R-:W3:Y:S04]  /*1a320*/  LDL.LU R141, [R1+0x824] ;  /* 0x00082400018d7983 */ /* 0x000ee80000300800 */
[----:B------:R-:W3:Y:S01]  /*1a330*/  LDL.LU R142, [R1+0x7f0] ;  /* 0x0007f000018e7983 */ /* 0x000ee20000300800 */
[----:B------:R-:W-:-:S03]  /*1a340*/  VIADD R5, R9, UR12 ;  /* 0x0000000c09057c36 */ /* 0x000fc60008000000 */
[----:B------:R-:W2:Y:S04]  /*1a350*/  LDL.LU R143, [R1+0x82c] ;  /* 0x00082c00018f7983 */ /* 0x000ea80000300800 */
[----:B------:R-:W3:Y:S04]  /*1a360*/  LDL.LU R144, [R1+0x7f8] ;  /* 0x0007f80001907983 */ /* 0x000ee80000300800 */
[----:B------:R-:W3:Y:S04]  /*1a370*/  LDL.LU R145, [R1+0x834] ;  /* 0x0008340001917983 */ /* 0x000ee80000300800 */
[----:B------:R-:W3:Y:S04]  /*1a380*/  LDL.LU R146, [R1+0x800] ;  /* 0x0008000001927983 */ /* 0x000ee80000300800 */
[----:B------:R-:W3:Y:S04]  /*1a390*/  LDL.LU R148, [R1+0x808] ;  /* 0x0008080001947983 */ /* 0x000ee80000300800 */
[----:B------:R-:W3:Y:S04]  /*1a3a0*/  LDL.LU R15, [R1+0x844] ;  /* 0x00084400010f7983 */ /* 0x000ee80000300800 */
[----:B------:R-:W3:Y:S04]  /*1a3b0*/  LDL.LU R149, [R1+0x810] ;  /* 0x0008100001957983 */ /* 0x000ee80000300800 */
[----:B------:R-:W3:Y:S04]  /*1a3c0*/  LDL.LU R14, [R1+0x820] ;  /* 0x00082000010e7983 */ /* 0x000ee80000300800 */
[----:B------:R-:W3:Y:S04]  /*1a3d0*/  LDL.LU R9, [R1+0x840] ;  /* 0x0008400001097983 */ /* 0x000ee80000300800 */
[----:B------:R-:W-:Y:S04]  /*1a3e0*/  LDGSTS.E [R5], desc[UR10][R12.64], P0 ;  /* 0x000000000c057fae */ /* 0x000fe8000812184a */
[----:B------:R-:W3:Y:S04]  /*1a3f0*/  LDL.LU R12, [R1+0x830] ;  /* 0x00083000010c7983 */ /* 0x000ee80000300800 */
[----:B------:R-:W2:Y:S01]  /*1a400*/  LDL.LU R13, [R1+0x838] ;  /* 0x00083800010d7983 */ /* 0x000ea20000300800 */
[----:B----4-:R-:W-:-:S03]  /*1a410*/  IADD3 R10, P1, R0, R147, RZ ;  /* 0x00000093000a7210 */ /* 0x010fc60007f3e0ff */
[----:B------:R-:W-:Y:S02]  /*1a420*/  STL [R1+0x1a70], R147 ;  /* 0x001a709301007387 */ /* 0x000fe40000100800 */
[----:B--2---:R-:W-:-:S05]  /*1a430*/  IMAD.X R11, R13, 0x1, R2, P1 ;  /* 0x000000010d0b7824 */ /* 0x004fca00008e0602 */
[----:B------:R1:W-:Y:S02]  /*1a440*/  LDGSTS.E [R5+0x400], desc[UR10][R10.64], P0 ;  /* 0x004000000a057fae */ /* 0x0003e4000812184a */
[----:B-1----:R-:W-:-:S05]  /*1a450*/  IADD3 R10, P1, R0, R143, RZ ;  /* 0x0000008f000a7210 */ /* 0x002fca0007f3e0ff */
[----:B------:R-:W-:-:S05]  /*1a460*/  IMAD.X R11, R6, 0x1, R2, P1 ;  /* 0x00000001060b7824 */ /* 0x000fca00008e0602 */
[----:B------:R1:W-:Y:S02]  /*1a470*/  LDGSTS.E [R5+0x800], desc[UR10][R10.64], P0 ;  /* 0x008000000a057fae */ /* 0x0003e4000812184a */
[----:B-1----:R-:W-:-:S05]  /*1a480*/  IADD3 R10, P1, R0, R139, RZ ;  /* 0x0000008b000a7210 */ /* 0x002fca0007f3e0ff */
[----:B------:R-:W-:-:S05]  /*1a490*/  IMAD.X R11, R151, 0x1, R2, P1 ;  /* 0x00000001970b7824 */ /* 0x000fca00008e0602 */
[----:B------:R1:W-:Y:S02]  /*1a4a0*/  LDGSTS.E [R5+0xc00], desc[UR10][R10.64], P0 ;  /* 0x00c000000a057fae */ /* 0x0003e4000812184a */
[----:B-1----:R-:W-:-:S05]  /*1a4b0*/  IADD3 R10, P1, R0, R135, RZ ;  /* 0x00000087000a7210 */ /* 0x002fca0007f3e0ff */
[----:B---3--:R-:W-:-:S05]  /*1a4c0*/  IMAD.X R11, R148, 0x1, R2, P1 ;  /* 0x00000001940b7824 */ /* 0x008fca00008e0602 */
[----:B------:R1:W-:Y:S02]  /*1a4d0*/  LDGSTS.E [R5+0x1000], desc[UR10][R10.64], P0 ;  /* 0x010000000a057fae */ /* 0x0003e4000812184a */
[----:B-1----:R-:W-:-:S05]  /*1a4e0*/  IADD3 R10, P1, R0, R131, RZ ;  /* 0x00000083000a7210 */ /* 0x002fca0007f3e0ff */
[----:B------:R-:W-:-:S05]  /*1a4f0*/  IMAD.X R11, R144, 0x1, R2, P1 ;  /* 0x00000001900b7824 */ /* 0x000fca00008e0602 */
[----:B------:R1:W-:Y:S04]  /*1a500*/  LDGSTS.E [R5+0x1400], desc[UR10][R10.64], P0 ;  /* 0x014000000a057fae */ /* 0x0003e8000812184a */
[----:B------:R-:W-:Y:S01]  /*1a510*/  STL [R1+0x1a74], R13 ;  /* 0x001a740d01007387 */ /* 0x000fe20000100800 */
[----:B-1----:R-:W-:-:S03]  /*1a520*/  IADD3 R10, P1, R0, R127, RZ ;  /* 0x0000007f000a7210 */ /* 0x002fc60007f3e0ff */
[----:B------:R1:W-:Y:S02]  /*1a530*/  STL [R1+0x1a78], R143 ;  /* 0x001a788f01007387 */ /* 0x0003e40000100800 */
[----:B------:R-:W-:-:S05]  /*1a540*/  IMAD.X R11, R140, 0x1, R2, P1 ;  /* 0x000000018c0b7824 */ /* 0x000fca00008e0602 */
[----:B------:R2:W-:Y:S04]  /*1a550*/  LDGSTS.E [R5+0x1800], desc[UR10][R10.64], P0 ;  /* 0x018000000a057fae */ /* 0x0005e8000812184a */
[----:B-1----:R-:W3:Y:S01]  /*1a560*/  LDL.LU R143, [R1+0x62c] ;  /* 0x00062c00018f7983 */ /* 0x002ee20000300800 */
[----:B--2---:R-:W-:-:S03]  /*1a570*/  IADD3 R10, P1, R0, R123, RZ ;  /* 0x0000007b000a7210 */ /* 0x004fc60007f3e0ff */
[----:B------:R-:W-:Y:S02]  /*1a580*/  STL [R1+0x1a7c], R6 ;  /* 0x001a7c0601007387 */ /* 0x000fe40000100800 */
[----:B------:R-:W-:Y:S02]  /*1a590*/  IMAD.X R11, R136, 0x1, R2, P1 ;  /* 0x00000001880b7824 */ /* 0x000fe400008e0602 */
[----:B------:R1:W-:Y:S04]  /*1a5a0*/  STL [R1+0x1a80], R139 ;  /* 0x001a808b01007387 */ /* 0x0003e80000100800 */
[----:B------:R2:W-:Y:S04]  /*1a5b0*/  LDGSTS.E [R5+0x1c00], desc[UR10][R10.64], P0 ;  /* 0x01c000000a057fae */ /* 0x0005e8000812184a */
[----:B-1----:R-:W4:Y:S01]  /*1a5c0*/  LDL.LU R139, [R1+0x61c] ;  /* 0x00061c00018b7983 */ /* 0x002f220000300800 */
[----:B--2---:R-:W-:-:S03]  /*1a5d0*/  IADD3 R10, P1, R0, R119, RZ ;  /* 0x00000077000a7210 */ /* 0x004fc60007f3e0ff */
[----:B------:R-:W-:Y:S02]  /*1a5e0*/  STL [R1+0x1a84], R151 ;  /* 0x001a849701007387 */ /* 0x000fe40000100800 */
[----:B------:R-:W-:Y:S02]  /*1a5f0*/  IMAD.X R11, R132, 0x1, R2, P1 ;  /* 0x00000001840b7824 */ /* 0x000fe400008e0602 */
[----:B------:R1:W-:Y:S04]  /*1a600*/  STL [R1+0x1a88], R135 ;  /* 0x001a888701007387 */ /* 0x0003e80000100800 */
[----:B------:R2:W-:Y:S04]  /*1a610*/  LDGSTS.E [R5+0x2000], desc[UR10][R10.64], P0 ;  /* 0x020000000a057fae */ /* 0x0005e8000812184a */
[----:B-1----:R-:W4:Y:S01]  /*1a620*/  LDL.LU R135, [R1+0x60c] ;  /* 0x00060c0001877983 */ /* 0x002f220000300800 */
[----:B--2---:R-:W-:-:S05]  /*1a630*/  IADD3 R10, P1, R0, R115, RZ ;  /* 0x00000073000a7210 */ /* 0x004fca0007f3e0ff */
[----:B------:R-:W-:-:S05]  /*1a640*/  IMAD.X R11, R128, 0x1, R2, P1 ;  /* 0x00000001800b7824 */ /* 0x000fca00008e0602 */
        /* <DEDUP_REMOVED lines=73> */
[----:B---3--:R-:W-:-:S05]  /*1aae0*/  IADD3 R10, P1, R0, R143, RZ ;  /* 0x0000008f000a7210 */ /* 0x008fca0007f3e0ff */
[----:B------:R-:W-:-:S05]  /*1aaf0*/  IMAD.X R11, R28, 0x1, R2, P1 ;  /* 0x000000011c0b7824 */ /* 0x000fca00008e0602 */
[----:B------:R4:W-:Y:S02]  /*1ab00*/  LDGSTS.E [R5+0x8800], desc[UR10][R10.64], P0 ;  /* 0x088000000a057fae */ /* 0x0009e4000812184a */
[----:B----4-:R-:W-:-:S05]  /*1ab10*/  IADD3 R10, P1, R0, R139, RZ ;  /* 0x0000008b000a7210 */ /* 0x010fca0007f3e0ff */
[----:B------:R-:W-:-:S05]  /*1ab20*/  IMAD.X R11, R24, 0x1, R2, P1 ;  /* 0x00000001180b7824 */ /* 0x000fca00008e0602 */
[----:B------:R1:W-:Y:S04]  /*1ab30*/  LDGSTS.E [R5+0x8c00], desc[UR10][R10.64], P0 ;  /* 0x08c000000a057fae */ /* 0x0003e8000812184a */
[----:B------:R2:W-:Y:S04]  /*1ab40*/  STL [R1+0x1a8c], R148 ;  /* 0x001a8c9401007387 */ /* 0x0005e80000100800 */
[----:B------:R-:W3:Y:S01]  /*1ab50*/  LDL R6, [R1+0x95c] ;  /* 0x00095c0001067983 */ /* 0x000ee20000100800 */
[----:B-1----:R-:W-:-:S03]  /*1ab60*/  IADD3 R10, P1, R0, R135, RZ ;  /* 0x00000087000a7210 */ /* 0x002fc60007f3e0ff */
[----:B--2---:R-:W2:Y:S02]  /*1ab70*/  LDL.LU R148, [R1+0x604] ;  /* 0x0006040001947983 */ /* 0x004ea40000300800 */
[----:B------:R-:W-:Y:S02]  /*1ab80*/  IMAD.X R11, R16, 0x1, R2, P1 ;  /* 0x00000001100b7824 */ /* 0x000fe400008e0602 */
[----:B------:R-:W4:Y:S04]  /*1ab90*/  LDL.LU R151, [R1+0x614] ;  /* 0x0006140001977983 */ /* 0x000f280000300800 */
        /* <DEDUP_REMOVED lines=82> */
[----:B---3--:R-:W-:Y:S02]  /*1b0c0*/  VIADD R5, R6, UR12 ;  /* 0x0000000c06057c36 */ /* 0x008fe40008000000 */
[----:B------:R-:W3:Y:S04]  /*1b0d0*/  LDL.LU R6, [R1+0x624] ;  /* 0x0006240001067983 */ /* 0x000ee80000300800 */
[----:B------:R-:W2:Y:S04]  /*1b0e0*/  LDL.LU R13, [R1+0x634] ;  /* 0x00063400010d7983 */ /* 0x000ea80000300800 */
[----:B------:R-:W4:Y:S04]  /*1b0f0*/  LDL.LU R147, [R1+0x600] ;  /* 0x0006000001937983 */ /* 0x000f280000300800 */
[----:B------:R-:W3:Y:S04]  /*1b100*/  LDL.LU R150, [R1+0x644] ;  /* 0x0006440001967983 */ /* 0x000ee80000300800 */
[----:B------:R-:W4:Y:S04]  /*1b110*/  LDL.LU R7, [R1+0x610] ;  /* 0x0006100001077983 */ /* 0x000f280000300800 */
        /* <DEDUP_REMOVED lines=54> */
[----:B------:R-:W4:Y:S04]  /*1b480*/  LDL.LU R134, [R1+0x7d0] ;  /* 0x0007d00001867983 */ /* 0x000f280000300800 */
[----:B------:R-:W4:Y:S01]  /*1b490*/  LDL.LU R138, [R1+0x7e0] ;  /* 0x0007e000018a7983 */ /* 0x000f220000300800 */
[----:B------:R-:W-:-:S05]  /*1b4a0*/  IADD3 R10, P1, R0, R15, RZ ;  /* 0x0000000f000a7210 */ /* 0x000fca0007f3e0ff */
        /* <DEDUP_REMOVED lines=14> */
[----:B--2---:R-:W-:-:S05]  /*1b590*/  IADD3 R10, P1, R0, R129, RZ ;  /* 0x00000081000a7210 */ /* 0x004fca0007f3e0ff */
[----:B------:R-:W-:-:S05]  /*1b5a0*/  IMAD.X R11, R142, 0x1, R2, P1 ;  /* 0x000000018e0b7824 */ /* 0x000fca00008e0602 */
[----:B------:R3:W-:Y:S02]  /*1b5b0*/  LDGSTS.E [R5+0x1600], desc[UR10][R10.64], P0 ;  /* 0x016000000a057fae */ /* 0x0007e4000812184a */
[----:B---3--:R-:W-:-:S05]  /*1b5c0*/  IADD3 R10, P1, R0, R125, RZ ;  /* 0x0000007d000a7210 */ /* 0x008fca0007f3e0ff */
[----:B----4-:R-:W-:-:S05]  /*1b5d0*/  IMAD.X R11, R138, 0x1, R2, P1 ;  /* 0x000000018a0b7824 */ /* 0x010fca00008e0602 */
        /* <DEDUP_REMOVED lines=171> */
[----:B------:R1:W-:Y:S04]  /*1c090*/  LDGSTS.E [R5+0xfe00], desc[UR10][R10.64], P0 ;  /* 0x0fe000000a057fae */ /* 0x0003e8000812184a */
[----:B------:R-:W1:Y:S01]  /*1c0a0*/  LDL.LU R11, [R1+0x63c] ;  /* 0x00063c00010b7983 */ /* 0x000e620000300800 */
[-C--:B------:R-:W-:Y:S02]  /*1c0b0*/  IADD3 R156, P6, R156, R4.reuse, RZ ;  /* 0x000000049c9c7210 */ /* 0x080fe40007fde0ff */
[-C--:B------:R-:W-:Y:S01]  /*1c0c0*/  IADD3 R18, P0, R18, R4.reuse, RZ ;  /* 0x0000000412127210 */ /* 0x080fe20007f1e0ff */
[----:B------:R-:W-:Y:S01]  /*1c0d0*/  UIADD3 UR4, UR4, 0x1, URZ ;  /* 0x0000000104047890 */ /* 0x000fe2000fffe03f */
[-C--:B------:R-:W-:Y:S01]  /*1c0e0*/  IADD3 R158, P5, R158, R4.reuse, RZ ;  /* 0x000000049e9e7210 */ /* 0x080fe20007fbe0ff */
[--C-:B------:R-:W-:Y:S01]  /*1c0f0*/  IMAD.X R155, R155, 0x1, R3.reuse, P6 ;  /* 0x000000019b9b7824 */ /* 0x100fe200030e0603 */
        /* <DEDUP_REMOVED lines=9> */
[----:B------:R-:W-:Y:S01]  /*1c190*/  UIADD3 UR6, UR6, -0x20, URZ ;  /* 0xffffffe006067890 */ /* 0x000fe2000fffe03f */
        /* <DEDUP_REMOVED lines=17> */
[----:B------:R-:W0:Y:S01]  /*1c2b0*/  LDGDEPBAR ;  /* 0x00000000000079af */ /* 0x000e220000000000 */
        /* <DEDUP_REMOVED lines=65> */
[----:B------:R2:W-:Y:S01]  /*1c6d0*/  STL [R1+0x604], R148 ;  /* 0x0006049401007387 */ /* 0x0005e20000100800 */
[-C--:B------:R-:W-:Y:S01]  /*1c6e0*/  IADD3 R224, P1, R224, R4.reuse, RZ ;  /* 0x00000004e0e07210 */ /* 0x080fe20007f3e0ff */
[--C-:B------:R-:W-:Y:S01]  /*1c6f0*/  IMAD.X R243, R243, 0x1, R3.reuse, P0 ;  /* 0x00000001f3f37824 */ /* 0x100fe200000e0603 */
[-C--:B------:R-:W-:Y:S01]  /*1c700*/  IADD3 R236, P2, R236, R4.reuse, RZ ;  /* 0x00000004ecec7210 */ /* 0x080fe20007f5e0ff */
[--C-:B------:R-:W-:Y:S01]  /*1c710*/  IMAD.X R233, R233, 0x1, R3.reuse, P3 ;  /* 0x00000001e9e97824 */ /* 0x100fe200018e0603 */
[-C--:B------:R-:W-:Y:S01]  /*1c720*/  IADD3 R151, P0, R151, R4.reuse, RZ ;  /* 0x0000000497977210 */ /* 0x080fe20007f1e0ff */
[----:B------:R-:W-:Y:S01]  /*1c730*/  IMAD.X R245, R245, 0x1, R3, P4 ;  /* 0x00000001f5f57824 */ /* 0x000fe200020e0603 */
[----:B--2---:R-:W2:Y:S01]  /*1c740*/  LDL.LU R148, [R1+0x1a8c] ;  /* 0x001a8c0001947983 */ /* 0x004ea20000300800 */
[----:B------:R-:W-:-:S03]  /*1c750*/  IADD3 R248, P3, R248, R4, RZ ;  /* 0x00000004f8f87210 */ /* 0x000fc60007f7e0ff */
[----:B------:R3:W-:Y:S01]  /*1c760*/  STL [R1+0x60c], R135 ;  /* 0x00060c8701007387 */ /* 0x0007e20000100800 */
[-C--:B------:R-:W-:Y:S01]  /*1c770*/  IADD3 R139, P4, R139, R4.reuse, RZ ;  /* 0x000000048b8b7210 */ /* 0x080fe20007f9e0ff */
[--C-:B------:R-:W-:Y:S01]  /*1c780*/  IMAD.X R223, R223, 0x1, R3.reuse, P1 ;  /* 0x00000001dfdf7824 */ /* 0x100fe200008e0603 */
[-C--:B------:R-:W-:Y:S01]  /*1c790*/  IADD3 R238, P1, R238, R4.reuse, RZ ;  /* 0x00000004eeee7210 */ /* 0x080fe20007f3e0ff */
[--C-:B------:R-:W-:Y:S01]  /*1c7a0*/  IMAD.X R235, R235, 0x1, R3.reuse, P2 ;  /* 0x00000001ebeb7824 */ /* 0x100fe200010e0603 */
[----:B------:R-:W-:Y:S01]  /*1c7b0*/  IADD3 R250, P2, R250, R4, RZ ;  /* 0x00000004fafa7210 */ /* 0x000fe20007f5e0ff */
[----:B---3--:R-:W3:Y:S01]  /*1c7c0*/  LDL.LU R135, [R1+0x1a88] ;  /* 0x001a880001877983 */ /* 0x008ee20000300800 */
[----:B------:R-:W-:-:S03]  /*1c7d0*/  IMAD.X R247, R247, 0x1, R3, P3 ;  /* 0x00000001f7f77824 */ /* 0x000fc600018e0603 */
[----:B------:R4:W-:Y:S01]  /*1c7e0*/  STL [R1+0x614], R151 ;  /* 0x0006149701007387 */ /* 0x0009e20000100800 */
[-C--:B------:R-:W-:Y:S01]  /*1c7f0*/  IADD3 R6, P3, R6, R4.reuse, RZ ;  /* 0x0000000406067210 */ /* 0x080fe20007f7e0ff */
[--C-:B------:R-:W-:Y:S01]  /*1c800*/  IMAD.X R237, R237, 0x1, R3.reuse, P1 ;  /* 0x00000001eded7824 */ /* 0x100fe200008e0603 */
[-C--:B------:R-:W-:Y:S01]  /*1c810*/  IADD3 R252, P1, R252, R4.reuse, RZ ;  /* 0x00000004fcfc7210 */ /* 0x080fe20007f3e0ff */
[--C-:B------:R-:W-:Y:S01]  /*1c820*/  IMAD.X R249, R249, 0x1, R3.reuse, P2 ;  /* 0x00000001f9f97824 */ /* 0x100fe200010e0603 */
[-C--:B------:R-:W-:Y:S01]  /*1c830*/  IADD3 R143, P2, R143, R4.reuse, RZ ;  /* 0x000000048f8f7210 */ /* 0x080fe20007f5e0ff */
[----:B----4-:R-:W4:Y:S04]  /*1c840*/  LDL.LU R151, [R1+0x1a84] ;  /* 0x001a840001977983 */ /* 0x010f280000300800 */
[----:B------:R1:W-:Y:S01]  /*1c850*/  STL [R1+0x61c], R139 ;  /* 0x00061c8b01007387 */ /* 0x0003e20000100800 */
[----:B------:R-:W-:Y:S01]  /*1c860*/  IMAD.X R251, R251, 0x1, R3, P1 ;  /* 0x00000001fbfb7824 */ /* 0x000fe200008e0603 */
[----:B------:R-:W-:-:S02]  /*1c870*/  IADD3 R13, P1, R13, R4, RZ ;  /* 0x000000040d0d7210 */ /* 0x000fc40007f3e0ff */
[----:B-1----:R-:W2:Y:S04]  /*1c880*/  LDL.LU R139, [R1+0x1a80] ;  /* 0x001a8000018b7983 */ /* 0x002ea80000300800 */
[----:B------:R1:W-:Y:S01]  /*1c890*/  STL [R1+0x624], R6 ;  /* 0x0006240601007387 */ /* 0x0003e20000100800 */
[----:B------:R-:W-:-:S03]  /*1c8a0*/  IMAD.X R147, R147, 0x1, R3, P6 ;  /* 0x0000000193937824 */ /* 0x000fc600030e0603 */
[----:B-1----:R-:W4:Y:S04]  /*1c8b0*/  LDL.LU R6, [R1+0x1a7c] ;  /* 0x001a7c0001067983 */ /* 0x002f280000300800 */
[----:B------:R1:W-:Y:S04]  /*1c8c0*/  STL [R1+0x62c], R143 ;  /* 0x00062c8f01007387 */ /* 0x0003e80000100800 */
[----:B-1----:R-:W4:Y:S04]  /*1c8d0*/  LDL.LU R143, [R1+0x1a78] ;  /* 0x001a7800018f7983 */ /* 0x002f280000300800 */
[----:B------:R1:W-:Y:S04]  /*1c8e0*/  STL [R1+0x634], R13 ;  /* 0x0006340d01007387 */ /* 0x0003e80000100800 */
[----:B-1----:R-:W4:Y:S04]  /*1c8f0*/  LDL.LU R13, [R1+0x1a74] ;  /* 0x001a7400010d7983 */ /* 0x002f280000300800 */
[----:B------:R1:W-:Y:S04]  /*1c900*/  STL [R1+0x600], R147 ;  /* 0x0006009301007387 */ /* 0x0003e80000100800 */
[----:B-1----:R-:W4:Y:S01]  /*1c910*/  LDL.LU R147, [R1+0x1a70] ;  /* 0x001a700001937983 */ /* 0x002f220000300800 */
[--C-:B------:R-:W-:Y:S01]  /*1c920*/  IMAD.X R16, R16, 0x1, R3.reuse, P5 ;  /* 0x0000000110107824 */ /* 0x100fe200028e0603 */
[-C--:B------:R-:W-:Y:S01]  /*1c930*/  IADD3 R150, P5, R150, R4.reuse, RZ ;  /* 0x0000000496967210 */ /* 0x080fe20007fbe0ff */
[----:B------:R-:W-:Y:S01]  /*1c940*/  IMAD.X R7, R7, 0x1, R3, P0 ;  /* 0x0000000107077824 */ /* 0x000fe200000e0603 */
[----:B------:R-:W-:-:S02]  /*1c950*/  IADD3 R8, P0, R8, R4, RZ ;  /* 0x0000000408087210 */ /* 0x000fc40007f1e0ff */
[----:B------:R1:W-:Y:S01]  /*1c960*/  STL [R1+0x608], R16 ;  /* 0x0006081001007387 */ /* 0x0003e20000100800 */
[--C-:B------:R-:W-:Y:S01]  /*1c970*/  IMAD.X R24, R24, 0x1, R3.reuse, P4 ;  /* 0x0000000118187824 */ /* 0x100fe200020e0603 */
[-C--:B------:R-:W-:Y:S01]  /*1c980*/  IADD3 R25, P4, R25, R4.reuse, RZ ;  /* 0x0000000419197210 */ /* 0x080fe20007f9e0ff */
[--C-:B------:R-:W-:Y:S01]  /*1c990*/  IMAD.X R26, R26, 0x1, R3.reuse, P3 ;  /* 0x000000011a1a7824 */ /* 0x100fe200018e0603 */
[----:B-1----:R-:W4:Y:S01]  /*1c9a0*/  LDL.LU R16, [R1+0x1a6c] ;  /* 0x001a6c0001107983 */ /* 0x002f220000300800 */
        /* <DEDUP_REMOVED lines=17> */
[----:B------:R-:W-:Y:S01]  /*1cac0*/  IMAD.X R48, R48, 0x1, R3, P5 ;  /* 0x0000000130307824 */ /* 0x000fe200028e0603 */
[----:B------:R-:W-:-:S02]  /*1cad0*/  IADD3 R49, P5, R49, R4, RZ ;  /* 0x0000000431317210 */ /* 0x000fc40007fbe0ff */
[----:B------:R-:W-:-:S05]  /*1cae0*/  IADD3 R11, P6, R11, R4, RZ ;  /* 0x000000040b0b7210 */ /* 0x000fca0007fde0ff */
[----:B------:R-:W-:Y:S04]  /*1caf0*/  STL [R1+0x63c], R11 ;  /* 0x00063c0b01007387 */ /* 0x000fe80000100800 */
[----:B------:R1:W-:Y:S04]  /*1cb00*/  STL [R1+0x644], R150 ;  /* 0x0006449601007387 */ /* 0x0003e80000100800 */
[----:B-1----:R-:W4:Y:S04]  /*1cb10*/  LDL.LU R150, [R1+0x1a68] ;  /* 0x001a680001967983 */ /* 0x002f280000300800 */
[----:B------:R1:W-:Y:S04]  /*1cb20*/  STL [R1+0x610], R7 ;  /* 0x0006100701007387 */ /* 0x0003e80000100800 */
[----:B-1----:R-:W4:Y:S04]  /*1cb30*/  LDL.LU R7, [R1+0x1a64] ;  /* 0x001a640001077983 */ /* 0x002f280000300800 */
[----:B------:R1:W-:Y:S04]  /*1cb40*/  STL [R1+0x64c], R8 ;  /* 0x00064c0801007387 */ /* 0x0003e80000100800 */
[----:B-1----:R-:W4:Y:S04]  /*1cb50*/  LDL.LU R8, [R1+0x1a60] ;  /* 0x001a600001087983 */ /* 0x002f280000300800 */
[----:B------:R1:W-:Y:S04]  /*1cb60*/  STL [R1+0x618], R24 ;  /* 0x0006181801007387 */ /* 0x0003e80000100800 */
[----:B-1----:R1:W5:Y:S04]  /*1cb70*/  LDL.LU R24, [R1+0x1a5c] ;  /* 0x001a5c0001187983 */ /* 0x0023680000300800 */
[----:B------:R1:W-:Y:S01]  /*1cb80*/  STL [R1+0x654], R25 ;  /* 0x0006541901007387 */ /* 0x0003e20000100800 */
[----:B------:R-:W-:-:S03]  /*1cb90*/  IMAD.X R32, R32, 0x1, R3, P6 ;  /* 0x0000000120207824 */ /* 0x000fc600030e0603 */
[----:B-1----:R1:W5:Y:S04]  /*1cba0*/  LDL.LU R25, [R1+0x1a58] ;  /* 0x001a580001197983 */ /* 0x0023680000300800 */
[----:B------:R1:W-:Y:S01]  /*1cbb0*/  STL [R1+0x620], R26 ;  /* 0x0006201a01007387 */ /* 0x0003e20000100800 */
[----:B------:R-:W-:-:S03]  /*1cbc0*/  IADD3 R33, P6, R33, R4, RZ ;  /* 0x0000000421217210 */ /* 0x000fc60007fde0ff */
[----:B-1----:R1:W5:Y:S04]  /*1cbd0*/  LDL.LU R26, [R1+0x1a54] ;  /* 0x001a5400011a7983 */ /* 0x0023680000300800 */
[----:B------:R1:W-:Y:S04]  /*1cbe0*/  STL [R1+0x65c], R27 ;  /* 0x00065c1b01007387 */ /* 0x0003e80000100800 */
[----:B-1----:R1:W5:Y:S04]  /*1cbf0*/  LDL.LU R27, [R1+0x1a50] ;  /* 0x001a5000011b7983 */ /* 0x0023680000300800 */
[----:B------:R1:W-:Y:S04]  /*1cc00*/  STL [R1+0x628], R28 ;  /* 0x0006281c01007387 */ /* 0x0003e80000100800 */
[----:B-1----:R1:W5:Y:S04]  /*1cc10*/  LDL.LU R28, [R1+0x1a4c] ;  /* 0x001a4c00011c7983 */ /* 0x0023680000300800 */
[----:B------:R3:W-:Y:S04]  /*1cc20*/  STL [R1+0x664], R29 ;  /* 0x0006641d01007387 */ /* 0x0007e80000100800 */
[----:B---3--:R1:W5:Y:S04]  /*1cc30*/  LDL.LU R29, [R1+0x1a48] ;  /* 0x001a4800011d7983 */ /* 0x0083680000300800 */
        /* <DEDUP_REMOVED lines=18> */
[----:B------:R3:W-:Y:S01]  /*1cd60*/  STL [R1+0x68c], R39 ;  /* 0x00068c2701007387 */ /* 0x0007e20000100800 */
[----:B------:R-:W-:-:S03]  /*1cd70*/  IMAD.X R46, R46, 0x1, R3, P6 ;  /* 0x000000012e2e7824 */ /* 0x000fc600030e0603 */
[----:B---3--:R1:W5:Y:S04]  /*1cd80*/  LDL.LU R39, [R1+0x1a20] ;  /* 0x001a200001277983 */ /* 0x0083680000300800 */
[----:B------:R3:W-:Y:S01]  /*1cd90*/  STL [R1+0x658], R40 ;  /* 0x0006582801007387 */ /* 0x0007e20000100800 */
[----:B------:R-:W-:-:S03]  /*1cda0*/  IADD3 R47, P6, R47, R4, RZ ;  /* 0x000000042f2f7210 */ /* 0x000fc60007fde0ff */
        /* <DEDUP_REMOVED lines=273> */
[----:B--2---:R-:W-:-:S03]  /*1dec0*/  IADD3 R139, P3, R139, R4, RZ ;  /* 0x000000048b8b7210 */ /* 0x004fc60007f7e0ff */
[----:B---3--:R1:W5:Y:S04]  /*1ded0*/  LDL.LU R132, [R1+0x18ac] ;  /* 0x0018ac0001847983 */ /* 0x0083680000300800 */
[----:B------:R2:W-:Y:S01]  /*1dee0*/  STL [R1+0x804], R133 ;  /* 0x0008048501007387 */ /* 0x0005e20000100800 */
[----:B------:R-:W-:-:S03]  /*1def0*/  IMAD.X R140, R140, 0x1, R3, P2 ;  /* 0x000000018c8c7824 */ /* 0x000fc600010e0603 */
[----:B--2---:R1:W5:Y:S04]  /*1df00*/  LDL.LU R133, [R1+0x18a8] ;  /* 0x0018a80001857983 */ /* 0x0043680000300800 */
[----:B------:R2:W-:Y:S01]  /*1df10*/  STL [R1+0x7d0], R134 ;  /* 0x0007d08601007387 */ /* 0x0005e20000100800 */
[----:B------:R-:W-:-:S03]  /*1df20*/  IADD3 R141, P2, R141, R4, RZ ;  /* 0x000000048d8d7210 */ /* 0x000fc60007f5e0ff */
[----:B--2---:R1:W5:Y:S04]  /*1df30*/  LDL.LU R134, [R1+0x18a4] ;  /* 0x0018a40001867983 */ /* 0x0043680000300800 */
[----:B------:R2:W-:Y:S01]  /*1df40*/  STL [R1+0x80c], R135 ;  /* 0x00080c8701007387 */ /* 0x0005e20000100800 */
[----:B------:R-:W-:-:S03]  /*1df50*/  IMAD.X R142, R142, 0x1, R3, P1 ;  /* 0x000000018e8e7824 */ /* 0x000fc600008e0603 */
[----:B--2---:R1:W5:Y:S04]  /*1df60*/  LDL.LU R135, [R1+0x18a0] ;  /* 0x0018a00001877983 */ /* 0x0043680000300800 */
[----:B------:R2:W-:Y:S01]  /*1df70*/  STL [R1+0x7d8], R136 ;  /* 0x0007d88801007387 */ /* 0x0005e20000100800 */
[----:B----4-:R-:W-:-:S03]  /*1df80*/  IADD3 R143, P1, R143, R4, RZ ;  /* 0x000000048f8f7210 */ /* 0x010fc60007f3e0ff */
[----:B--2---:R1:W5:Y:S04]  /*1df90*/  LDL.LU R136, [R1+0x189c] ;  /* 0x00189c0001887983 */ /* 0x0043680000300800 */
        /* <DEDUP_REMOVED lines=18> */
[----:B------:R2:W-:Y:S04]  /*1e0c0*/  STL [R1+0x82c], R143 ;  /* 0x00082c8f01007387 */ /* 0x0005e80000100800 */
        /* <DEDUP_REMOVED lines=12> */
[----:B--2---:R-:W2:Y:S01]  /*1e190*/  LDL.LU R15, [R1+0x1868] ;  /* 0x00186800010f7983 */ /* 0x004ea20000300800 */
[--C-:B------:R-:W-:Y:S01]  /*1e1a0*/  IMAD.X R149, R149, 0x1, R3.reuse, P4 ;  /* 0x0000000195957824 */ /* 0x100fe200020e0603 */
[----:B------:R-:W-:Y:S01]  /*1e1b0*/  IADD3 R150, P4, R150, R4, RZ ;  /* 0x0000000496967210 */ /* 0x000fe20007f9e0ff */
[----:B------:R-:W-:-:S02]  /*1e1c0*/  IMAD.X R151, R151, 0x1, R3, P3 ;  /* 0x0000000197977824 */ /* 0x000fc400018e0603 */
[--C-:B------:R-:W-:Y:S01]  /*1e1d0*/  IMAD.X R14, R14, 0x1, R3.reuse, P2 ;  /* 0x000000010e0e7824 */ /* 0x100fe200010e0603 */
[----:B------:R3:W-:Y:S01]  /*1e1e0*/  STL [R1+0x810], R149 ;  /* 0x0008109501007387 */ /* 0x0007e20000100800 */
[--C-:B------:R-:W-:Y:S02]  /*1e1f0*/  IMAD.X R6, R6, 0x1, R3.reuse, P1 ;  /* 0x0000000106067824 */ /* 0x100fe400008e0603 */
[--C-:B------:R-:W-:Y:S02]  /*1e200*/  IMAD.X R12, R12, 0x1, R3.reuse, P6 ;  /* 0x000000010c0c7824 */ /* 0x100fe400030e0603 */
[--C-:B------:R-:W-:Y:S01]  /*1e210*/  IMAD.X R13, R13, 0x1, R3.reuse, P5 ;  /* 0x000000010d0d7824 */ /* 0x100fe200028e0603 */
[----:B---3--:R1:W5:Y:S04]  /*1e220*/  LDL.LU R149, [R1+0x1864] ;  /* 0x0018640001957983 */ /* 0x0083680000300800 */
[----:B------:R3:W-:Y:S01]  /*1e230*/  STL [R1+0x848], R150 ;  /* 0x0008489601007387 */ /* 0x0007e20000100800 */
[----:B------:R-:W-:Y:S01]  /*1e240*/  IMAD.X R9, R9, 0x1, R3, P0 ;  /* 0x0000000109097824 */ /* 0x000fe200000e0603 */
[----:B------:R-:W-:-:S02]  /*1e250*/  UISETP.NE.U32.AND UP0, UPT, UR8, UR4, UPT ;  /* 0x000000040800728c */ /* 0x000fc4000bf05070 */
[----:B---3--:R1:W5:Y:S04]  /*1e260*/  LDL.LU R150, [R1+0x1860] ;  /* 0x0018600001967983 */ /* 0x0083680000300800 */
[----:B------:R3:W-:Y:S04]  /*1e270*/  STL [R1+0x818], R151 ;  /* 0x0008189701007387 */ /* 0x0007e80000100800 */
[----:B---3--:R1:W5:Y:S04]  /*1e280*/  LDL.LU R151, [R1+0x185c] ;  /* 0x00185c0001977983 */ /* 0x0083680000300800 */
[----:B------:R3:W-:Y:S04]  /*1e290*/  STL [R1+0x820], R14 ;  /* 0x0008200e01007387 */ /* 0x0007e80000100800 */
[----:B---3--:R1:W5:Y:S04]  /*1e2a0*/  LDL.LU R14, [R1+0x1858] ;  /* 0x00185800010e7983 */ /* 0x0083680000300800 */
[----:B------:R3:W-:Y:S01]  /*1e2b0*/  STL [R1+0x828], R6 ;  /* 0x0008280601007387 */ /* 0x0007e20000100800 */
[----:B------:R-:W-:-:S03]  /*1e2c0*/  PLOP3.LUT P2, PT, PT, PT, UP0, 0x80, 0x0 ;  /* 0x000000000000781c */ /* 0x000fc60003f4f008 */
[----:B---3--:R1:W5:Y:S04]  /*1e2d0*/  LDL.LU R6, [R1+0x1854] ;  /* 0x0018540001067983 */ /* 0x0083680000300800 */
[----:B------:R1:W-:Y:S04]  /*1e2e0*/  STL [R1+0x830], R12 ;  /* 0x0008300c01007387 */ /* 0x0003e80000100800 */
[----:B------:R1:W-:Y:S04]  /*1e2f0*/  STL [R1+0x838], R13 ;  /* 0x0008380d01007387 */ /* 0x0003e80000100800 */
[----:B------:R1:W-:Y:S01]  /*1e300*/  STL [R1+0x840], R9 ;  /* 0x0008400901007387 */ /* 0x0003e20000100800 */
[----:B------:R-:W-:Y:S01]  /*1e310*/  IMAD.X R16, R16, 0x1, R3, P4 ;  /* 0x0000000110107824 */ /* 0x000fe200020e0603 */
[----:B--2---:R-:W-:-:S02]  /*1e320*/  SHF.R.S32.HI R5, RZ, 0x1f, R15 ;  /* 0x0000001fff057819 */ /* 0x004fc4000001140f */
[C---:B------:R-:W-:Y:S02]  /*1e330*/  LEA R8, P3, R15.reuse, R8, 0x2 ;  /* 0x000000080f087211 */ /* 0x040fe400078610ff */
[----:B------:R-:W-:-:S05]  /*1e340*/  SHF.L.U64.HI R5, R15, 0x2, R5 ;  /* 0x000000020f057819 */ /* 0x000fca0000010205 */
[----:B------:R-:W-:Y:S01]  /*1e350*/  IMAD.X R7, R7, 0x1, R5, P3 ;  /* 0x0000000107077824 */ /* 0x000fe200018e0605 */
[----:B-1----:R-:W-:Y:S06]  /*1e360*/  @P2 BRA `(.L_x_1) ;  /* 0xffffff6400842947 */ /* 0x002fec000383ffff */
.L_x_0:
[----:B------:R-:W2:Y:S01]  /*1e370*/  LDL.LU R13, [R1] ;  /* 0x00000000010d7983 */ /* 0x000ea20000300800 */
[----:B------:R-:W-:Y:S01]  /*1e380*/  ULDC UR4, c[0x0][0x248] ;  /* 0x0000920000047ab9 */ /* 0x000fe20000000800 */
[----:B------:R-:W-:Y:S01]  /*1e390*/  ULDC UR6, c[0x0][0x22c] ;  /* 0x00008b0000067ab9 */ /* 0x000fe20000000800 */
[----:B------:R-:W1:Y:S01]  /*1e3a0*/  S2R R4, SR_TID.X ;  /* 0x0000000000047919 */ /* 0x000e620000002100 */
[----:B------:R-:W-:Y:S01]  /*1e3b0*/  LOP3.LUT R3, R3, 0xfffffeff, RZ, 0xc0, !PT ;  /* 0xfffffeff03037812 */ /* 0x000fe200078ec0ff */
[----:B------:R-:W-:Y:S01]  /*1e3c0*/  ULDC UR8, c[0x0][0x22c] ;  /* 0x00008b0000087ab9 */ /* 0x000fe20000000800 */
[----:B------:R-:W-:Y:S01]  /*1e3d0*/  ULDC UR9, c[0x0][0x248] ;  /* 0x0000920000097ab9 */ /* 0x000fe20000000800 */
[----:B------:R-:W3:Y:S01]  /*1e3e0*/  LDL.LU R12, [R1+0x8] ;  /* 0x00000800010c7983 */ /* 0x000ee20000300800 */
[----:B------:R-:W-:Y:S01]  /*1e3f0*/  ULDC UR13, c[0x0][0x248] ;  /* 0x00009200000d7ab9 */ /* 0x000fe20000000800 */
[----:B------:R-:W-:Y:S01]  /*1e400*/  ULDC UR14, c[0x0][0x248] ;  /* 0x00009200000e7ab9 */ /* 0x000fe20000000800 */
[----:B------:R-:W-:Y:S01]  /*1e410*/  ULDC UR16, c[0x0][0x248] ;  /* 0x0000920000107ab9 */ /* 0x000fe20000000800 */
[----:B------:R-:W4:Y:S01]  /*1e420*/  LDL.LU R11, [R1+0x414] ;  /* 0x00041400010b7983 */ /* 0x000f220000300800 */
        /* <DEDUP_REMOVED lines=15> */
[----:B-----5:R-:W-:Y:S01]  /*1e520*/  STL.64 [R1+0x1a40], R48 ;  /* 0x001a403001007387 */ /* 0x020fe20000100a00 */
[----:B------:R-:W-:Y:S01]  /*1e530*/  ULDC UR29, c[0x0][0x248] ;  /* 0x00009200001d7ab9 */ /* 0x000fe20000000800 */
[----:B------:R-:W-:Y:S01]  /*1e540*/  ULDC UR30, c[0x0][0x248] ;  /* 0x00009200001e7ab9 */ /* 0x000fe20000000800 */
[----:B------:R-:W-:Y:S01]  /*1e550*/  ULDC UR31, c[0x0][0x248] ;  /* 0x00009200001f7ab9 */ /* 0x000fe20000000800 */
[----:B------:R-:W-:Y:S01]  /*1e560*/  STL.64 [R1+0x1a38], R50 ;  /* 0x001a383201007387 */ /* 0x000fe20000100a00 */
[----:B------:R-:W-:Y:S01]  /*1e570*/  ULDC UR32, c[0x0][0x248] ;  /* 0x0000920000207ab9 */ /* 0x000fe20000000800 */
[----:B------:R-:W-:Y:S01]  /*1e580*/  ULDC UR33, c[0x0][0x248] ;  /* 0x0000920000217ab9 */ /* 0x000fe20000000800 */
[----:B------:R-:W-:Y:S01]  /*1e590*/  ULDC UR34, c[0x0][0x248] ;  /* 0x0000920000227ab9 */ /* 0x000fe20000000800 */
[----:B------:R-:W-:Y:S01]  /*1e5a0*/  STL.64 [R1+0x1a30], R52 ;  /* 0x001a303401007387 */ /* 0x000fe20000100a00 */
[----:B------:R-:W-:Y:S01]  /*1e5b0*/  ULDC UR35, c[0x0][0x248] ;  /* 0x0000920000237ab9 */ /* 0x000fe20000000800 */
[----:B------:R-:W-:Y:S01]  /*1e5c0*/  ULDC UR36, c[0x0][0x248] ;  /* 0x0000920000247ab9 */ /* 0x000fe20000000800 */
[----:B------:R-:W-:Y:S01]  /*1e5d0*/  ULDC UR37, c[0x0][0x248] ;  /* 0x0000920000257ab9 */ /* 0x000fe20000000800 */
[----:B------:R1:W-:Y:S01]  /*1e5e0*/  STL.64 [R1+0x1a28], R54 ;  /* 0x001a283601007387 */ /* 0x0003e20000100a00 */
[----:B------:R-:W-:Y:S01]  /*1e5f0*/  ULDC UR38, c[0x0][0x248] ;  /* 0x0000920000267ab9 */ /* 0x000fe20000000800 */
        /* <DEDUP_REMOVED lines=10> */
[----:B-1----:R-:W4:Y:S01]  /*1e6a0*/  LDL.LU R54, [R1+0x950] ;  /* 0x0009500001367983 */ /* 0x002f220000300800 */
[----:B------:R-:W-:Y:S01]  /*1e6b0*/  ULDC UR50, c[0x0][0x248] ;  /* 0x0000920000327ab9 */ /* 0x000fe20000000800 */
[----:B------:R-:W-:Y:S01]  /*1e6c0*/  ULDC UR51, c[0x0][0x248] ;  /* 0x0000920000337ab9 */ /* 0x000fe20000000800 */
[----:B------:R-:W-:Y:S01]  /*1e6d0*/  ULDC UR52, c[0x0][0x248] ;  /* 0x0000920000347ab9 */ /* 0x000fe20000000800 */
[----:B------:R-:W-:Y:S01]  /*1e6e0*/  STL [R1+0x1a24], R57 ;  /* 0x001a243901007387 */ /* 0x000fe20000100800 */
        /* <DEDUP_REMOVED lines=14> */
[----:B------:R-:W-:-:S04]  /*1e7d0*/  DEPBAR.LE SB0, 0x0 ;  /* 0x000080000000791a */ /* 0x000fc80000000000 */
        /* <DEDUP_REMOVED lines=37> */
[----:B------:R1:W-:Y:S02]  /*1ea30*/  STL [R1+0x194c], R23 ;  /* 0x00194c1701007387 */ /* 0x0003e40000100800 */
[----:B-1----:R-:W-:Y:S01]  /*1ea40*/  IMAD R23, R6, UR4, RZ ;  /* 0x0000000406177c24 */ /* 0x002fe2000f8e02ff */
[----:B------:R-:W-:-:S03]  /*1ea50*/  ULDC UR4, c[0x0][0x248] ;  /* 0x0000920000047ab9 */ /* 0x000fc60000000800 */
[----:B------:R-:W-:Y:S01]  /*1ea60*/  VIADD R52, R23, UR4 ;  /* 0x0000000417347c36 */ /* 0x000fe20008000000 */
        /* <DEDUP_REMOVED lines=30> */
[----:B------:R-:W-:Y:S01]  /*1ec50*/  ULDC UR4, c[0x0][0x248] ;  /* 0x0000920000047ab9 */ /* 0x000fe20000000800 */
[----:B--2---:R-:W-:Y:S02]  /*1ec60*/  IMAD.MOV.U32 R55, RZ, RZ, R13 ;  /* 0x000000ffff377224 */ /* 0x004fe400078e000d */
[----:B------:R-:W-:Y:S01]  /*1ec70*/  VIADD R193, R194, UR4 ;  /* 0x00000004c2c17c36 */ /* 0x000fe20008000000 */
[----:B------:R-:W-:-:S03]  /*1ec80*/  ULDC UR4, c[0x0][0x248] ;  /* 0x0000920000047ab9 */ /* 0x000fc60000000800 */
[----:B------:R-:W-:Y:S01]  /*1ec90*/  VIADD R192, R193, UR4 ;  /* 0x00000004c1c07c36 */ /* 0x000fe20008000000 */
[----:B------:R-:W-:Y:S01]  /*1eca0*/  ULDC UR4, c[0x0][0x248] ;  /* 0x0000920000047ab9 */ /* 0x000fe20000000800 */
[----:B---3--:R-:W-:Y:S02]  /*1ecb0*/  IMAD.MOV.U32 R50, RZ, RZ, R12 ;  /* 0x000000ffff327224 */ /* 0x008fe400078e000c */
[----:B------:R-:W-:Y:S01]  /*1ecc0*/  VIADD R191, R192, UR4 ;  /* 0x00000004c0bf7c36 */ /* 0x000fe20008000000 */
[----:B------:R-:W-:Y:S01]  /*1ecd0*/  ULDC UR4, c[0x0][0x248] ;  /* 0x0000920000047ab9 */ /* 0x000fe20000000800 */
[----:B----4-:R-:W-:Y:S02]  /*1ece0*/  IMAD.MOV.U32 R49, RZ, RZ, R11 ;  /* 0x000000ffff317224 */ /* 0x010fe400078e000b */
[----:B------:R-:W-:Y:S01]  /*1ecf0*/  VIADD R190, R191, UR4 ;  /* 0x00000004bfbe7c36 */ /* 0x000fe20008000000 */
[----:B------:R-:W-:Y:S01]  /*1ed00*/  ULDC UR4, c[0x0][0x248] ;  /* 0x0000920000047ab9 */ /* 0x000fe20000000800 */
[----:B------:R-:W-:-:S02]  /*1ed10*/  IMAD.MOV.U32 R51, RZ, RZ, R10 ;  /* 0x000000ffff337224 */ /* 0x000fc400078e000a */
[----:B------:R-:W-:Y:S01]  /*1ed20*/  VIADD R189, R190, UR4 ;  /* 0x00000004bebd7c36 */ /* 0x000fe20008000000 */
[----:B------:R-:W-:Y:S01]  /*1ed30*/  ULDC UR4, c[0x0][0x248] ;  /* 0x0000920000047ab9 */ /* 0x000fe20000000800 */
[----:B------:R-:W-:Y:S02]  /*1ed40*/  IMAD.MOV.U32 R48, RZ, RZ, R9 ;  /* 0x000000ffff307224 */ /* 0x000fe400078e0009 */
        /* <DEDUP_REMOVED lines=154> */
[----:B------:R-:W-:Y:S02]  /*1f6f0*/  STL [R1+0x1948], R151 ;  /* 0x0019489701007387 */ /* 0x000fe40000100800 */
[----:B------:R-:W-:Y:S01]  /*1f700*/  VIADD R241, R238, UR4 ;  /* 0x00000004eef17c36 */ /* 0x000fe20008000000 */
[----:B------:R-:W-:Y:S01]  /*1f710*/  ULDC UR4, c[0x0][0x248] ;  /* 0x0000920000047ab9 */ /* 0x000fe20000000800 */
[----:B------:R-:W-:Y:S02]  /*1f720*/  STL [R1+0x1944], R150 ;  /* 0x0019449601007387 */ /* 0x000fe40000100800 */
[----:B------:R-:W-:Y:S01]  /*1f730*/  VIADD R240, R241, UR4 ;  /* 0x00000004f1f07c36 */ /* 0x000fe20008000000 */
[----:B------:R-:W-:Y:S01]  /*1f740*/  ULDC UR4, c[0x0][0x248] ;  /* 0x0000920000047ab9 */ /* 0x000fe20000000800 */
[----:B------:R-:W-:Y:S04]  /*1f750*/  STL [R1+0x1940], R149 ;  /* 0x0019409501007387 */ /* 0x000fe80000100800 */
[----:B------:R-:W-:Y:S01]  /*1f760*/  STL [R1+0x193c], R148 ;  /* 0x00193c9401007387 */ /* 0x000fe20000100800 */
[----:B------:R-:W-:Y:S01]  /*1f770*/  VIADD R243, R240, UR4 ;  /* 0x00000004f0f37c36 */ /* 0x000fe20008000000 */
[----:B------:R-:W-:-:S02]  /*1f780*/  ULDC UR4, c[0x0][0x248] ;  /* 0x0000920000047ab9 */ /* 0x000fc40000000800 */
[----:B------:R-:W-:Y:S04]  /*1f790*/  STL [R1+0x1938], R147 ;  /* 0x0019389301007387 */ /* 0x000fe80000100800 */
[----:B------:R-:W-:Y:S04]  /*1f7a0*/  STL [R1+0x1934], R146 ;  /* 0x0019349201007387 */ /* 0x000fe80000100800 */
        /* <DEDUP_REMOVED lines=55> */
[----:B------:R-:W-:Y:S04]  /*1fb20*/  STL [R1+0x189c], R108 ;  /* 0x00189c6c01007387 */ /* 0x000fe80000100800 */
[----:B------:R-:W-:Y:S04]  /*1fb30*/  STL [R1+0x1898], R107 ;  /* 0x0018986b01007387 */ /* 0x000fe80000100800 */
[----:B------:R-:W-:Y:S04]  /*1fb40*/  STL [R1+0x1894], R106 ;  /* 0x0018946a01007387 */ /* 0x000fe80000100800 */
[----:B------:R1:W-:Y:S02]  /*1fb50*/  STL [R1+0x1890], R105 ;  /* 0x0018906901007387 */ /* 0x0003e40000100800 */
[----:B-1----:R-:W-:Y:S01]  /*1fb60*/  VIADD R105, R250, UR4 ;  /* 0x00000004fa697c36 */ /* 0x002fe20008000000 */
        /* <DEDUP_REMOVED lines=8> */
[----:B------:R-:W-:Y:S04]  /*1fbf0*/  STL [R1+0x1888], R103 ;  /* 0x0018886701007387 */ /* 0x000fe80000100800 */
[----:B------:R-:W-:Y:S04]  /*1fc00*/  STL [R1+0x1884], R102 ;  /* 0x0018846601007387 */ /* 0x000fe80000100800 */
[----:B------:R1:W-:Y:S04]  /*1fc10*/  STL [R1+0x1880], R101 ;  /* 0x0018806501007387 */ /* 0x0003e80000100800 */
[----:B------:R-:W-:Y:S01]  /*1fc20*/  STL [R1+0x187c], R100 ;  /* 0x00187c6401007387 */ /* 0x000fe20000100800 */
[----:B-1----:R-:W-:Y:S01]  /*1fc30*/  VIADD R101, R112, UR4 ;  /* 0x0000000470657c36 */ /* 0x002fe20008000000 */
[----:B------:R-:W-:-:S03]  /*1fc40*/  ULDC UR4, c[0x0][0x248] ;  /* 0x0000920000047ab9 */ /* 0x000fc60000000800 */
[----:B------:R-:W-:Y:S01]  /*1fc50*/  VIADD R111, R101, UR4 ;  /* 0x00000004656f7c36 */ /* 0x000fe20008000000 */
[----:B------:R-:W-:Y:S01]  /*1fc60*/  ULDC UR4, c[0x0][0x248] ;  /* 0x0000920000047ab9 */ /* 0x000fe20000000800 */
[----:B------:R1:W-:Y:S04]  /*1fc70*/  STL [R1+0x1878], R99 ;  /* 0x0018786301007387 */ /* 0x0003e80000100800 */
[----:B------:R-:W-:Y:S01]  /*1fc80*/  STL [R1+0x1874], R98 ;  /* 0x0018746201007387 */ /* 0x000fe20000100800 */
[----:B-1----:R-:W-:Y:S01]  /*1fc90*/  VIADD R99, R111, UR4 ;  /* 0x000000046f637c36 */ /* 0x002fe20008000000 */
[----:B------:R-:W-:-:S03]  /*1fca0*/  ULDC UR4, c[0x0][0x248] ;  /* 0x0000920000047ab9 */ /* 0x000fc60000000800 */
[----:B------:R-:W-:Y:S01]  /*1fcb0*/  VIADD R104, R99, UR4 ;  /* 0x0000000463687c36 */ /* 0x000fe20008000000 */
[----:B------:R-:W-:Y:S01]  /*1fcc0*/  ULDC UR4, c[0x0][0x248] ;  /* 0x0000920000047ab9 */ /* 0x000fe20000000800 */
[----:B------:R-:W-:Y:S02]  /*1fcd0*/  STL [R1+0x1870], R97 ;  /* 0x0018706101007387 */ /* 0x000fe40000100800 */
[----:B------:R-:W-:Y:S01]  /*1fce0*/  VIADD R60, R104, UR4 ;  /* 0x00000004683c7c36 */ /* 0x000fe20008000000 */
[----:B------:R-:W-:Y:S01]  /*1fcf0*/  ULDC UR4, c[0x0][0x248] ;  /* 0x0000920000047ab9 */ /* 0x000fe20000000800 */
[----:B------:R1:W-:Y:S04]  /*1fd00*/  STL [R1+0x186c], R96 ;  /* 0x00186c6001007387 */ /* 0x0003e80000100800 */
[----:B------:R-:W-:Y:S01]  /*1fd10*/  STL [R1+0x1868], R95 ;  /* 0x0018685f01007387 */ /* 0x000fe20000100800 */
[----:B------:R-:W-:Y:S01]  /*1fd20*/  VIADD R103, R60, UR4 ;  /* 0x000000043c677c36 */ /* 0x000fe20008000000 */
[----:B------:R-:W-:-:S02]  /*1fd30*/  ULDC UR4, c[0x0][0x248] ;  /* 0x0000920000047ab9 */ /* 0x000fc40000000800 */
[----:B------:R-:W-:Y:S01]  /*1fd40*/  STL [R1+0x1864], R94 ;  /* 0x0018645e01007387 */ /* 0x000fe20000100800 */
[----:B-1----:R-:W-:Y:S01]  /*1fd50*/  MOV R96, UR11 ;  /* 0x0000000b00607c02 */ /* 0x002fe20008000f00 */
[----:B------:R-:W-:Y:S02]  /*1fd60*/  IMAD.SHL.U32 R0, R4, 0x10, RZ ;  /* 0x0000001004007824 */ /* 0x000fe400078e00ff */
[----:B------:R-:W-:Y:S01]  /*1fd70*/  STL [R1+0x1860], R93 ;  /* 0x0018605d01007387 */ /* 0x000fe20000100800 */
[----:B------:R-:W-:Y:S01]  /*1fd80*/  ISETP.GE.AND P0, PT, R2, R54, PT ;  /* 0x000000360200720c */ /* 0x000fe20003f06270 */
[----:B------:R-:W-:Y:S01]  /*1fd90*/  VIADD R5, R6, 0x7 ;  /* 0x0000000706057836 */ /* 0x000fe20000000000 */
[----:B------:R-:W-:Y:S01]  /*1fda0*/  ULDC UR11, c[0x0][0x22c] ;  /* 0x00008b00000b7ab9 */ /* 0x000fe20000000800 */
        /* <DEDUP_REMOVED lines=16> */
[----:B------:R-:W-:Y:S01]  /*1feb0*/  MOV R94, UR10 ;  /* 0x0000000a005e7c02 */ /* 0x000fe20008000f00 */
[----:B------:R-:W1:Y:S01]  /*1fec0*/  S2R R125, SR_TID.X ;  /* 0x00000000007d7919 */ /* 0x000e620000002100 */
[----:B------:R-:W-:Y:S01]  /*1fed0*/  VIADD R95, R117, UR4 ;  /* 0x00000004755f7c36 */ /* 0x000fe20008000000 */
[----:B------:R-:W-:Y:S01]  /*1fee0*/  ULDC UR4, c[0x0][0x248] ;  /* 0x0000920000047ab9 */ /* 0x000fe20000000800 */
[----:B------:R-:W-:Y:S01]  /*1fef0*/  LOP3.LUT R0, R0, 0xf0, RZ, 0xc0, !PT ;  /* 0x000000f000007812 */ /* 0x000fe200078ec0ff */
[----:B------:R-:W-:Y:S01]  /*1ff00*/  IMAD.MOV.U32 R22, RZ, RZ, R50 ;  /* 0x000000ffff167224 */ /* 0x000fe200078e0032 */
[----:B------:R-:W-:Y:S01]  /*1ff10*/  ISETP.LT.AND P2, PT, R5, UR8, !P0 ;  /* 0x0000000805007c0c */ /* 0x000fe2000c741270 */
[----:B------:R-:W-:Y:S01]  /*1ff20*/  VIADD R118, R95, UR4 ;  /* 0x000000045f767c36 */ /* 0x000fe20008000000 */
[----:B------:R-:W-:Y:S01]  /*1ff30*/  ULDC UR4, c[0x0][0x248] ;  /* 0x0000920000047ab9 */ /* 0x000fe20000000800 */
[----:B------:R2:W-:Y:S01]  /*1ff40*/  STL [R1+0x1960], R94 ;  /* 0x0019605e01007387 */ /* 0x0005e20000100800 */
[----:B------:R-:W-:Y:S01]  /*1ff50*/  IMAD.MOV.U32 R54, RZ, RZ, R51 ;  /* 0x000000ffff367224 */ /* 0x000fe200078e0033 */
[----:B------:R-:W-:Y:S01]  /*1ff60*/  ULDC UR8, c[0x0][0x248] ;  /* 0x0000920000087ab9 */ /* 0x000fe20000000800 */
[----:B------:R-:W-:Y:S01]  /*1ff70*/  IMAD.MOV.U32 R21, RZ, RZ, R55 ;  /* 0x000000ffff157224 */ /* 0x000fe200078e0037 */
[----:B------:R-:W-:Y:S01]  /*1ff80*/  ULDC UR10, c[0x0][0x22c] ;  /* 0x00008b00000a7ab9 */ /* 0x000fe20000000800 */
[----:B--2---:R-:W-:Y:S01]  /*1ff90*/  VIADD R94, R118, UR4 ;  /* 0x00000004765e7c36 */ /* 0x004fe20008000000 */
        /* <DEDUP_REMOVED lines=57> */
[----:B-1----:R-:W-:Y:S02]  /*20330*/  IMAD.SHL.U32 R4, R125, 0x40, RZ ;  /* 0x000000407d047824 */ /* 0x002fe400078e00ff */
[----:B------:R-:W-:Y:S01]  /*20340*/  VIADD R65, R61, UR4 ;  /* 0x000000043d417c36 */ /* 0x000fe20008000000 */
[----:B------:R-:W-:-:S03]  /*20350*/  ULDC UR4, c[0x0][0x248] ;  /* 0x0000920000047ab9 */ /* 0x000fc60000000800 */
[----:B------:R-:W-:Y:S01]  /*20360*/  VIADD R145, R65, UR4 ;  /* 0x0000000441917c36 */ /* 0x000fe20008000000 */
[----:B------:R-:W-:Y:S01]  /*20370*/  ULDC UR4, c[0x0][0x248] ;  /* 0x0000920000047ab9 */ /* 0x000fe20000000800 */
[----:B------:R-:W-:Y:S02]  /*20380*/  LOP3.LUT R4, R4, 0x400, RZ, 0xc0, !PT ;  /* 0x0000040004047812 */ /* 0x000fe400078ec0ff */
[----:B------:R-:W-:Y:S01]  /*20390*/  VIADD R144, R145, UR4 ;  /* 0x0000000491907c36 */ /* 0x000fe20008000000 */
[----:B------:R-:W-:Y:S01]  /*203a0*/  ULDC UR4, c[0x0][0x248] ;  /* 0x0000920000047ab9 */ /* 0x000fe20000000800 */
[----:B------:R-:W-:Y:S01]  /*203b0*/  IADD3 R4, R4, UR5, R0 ;  /* 0x0000000504047c10 */ /* 0x000fe2000fffe000 */
[----:B------:R-:W-:Y:S01]  /*203c0*/  IMAD.U32 R0, RZ, RZ, UR49 ;  /* 0x00000031ff007e24 */ /* 0x000fe2000f8e00ff */
[----:B------:R-:W-:Y:S01]  /*203d0*/  ULDC UR49, c[0x0][0x248] ;  /* 0x0000920000317ab9 */ /* 0x000fe20000000800 */
[----:B------:R-:W-:Y:S01]  /*203e0*/  VIADD R68, R144, UR4 ;  /* 0x0000000490447c36 */ /* 0x000fe20008000000 */
[----:B------:R-:W-:Y:S01]  /*203f0*/  ULDC UR4, c[0x0][0x248] ;  /* 0x0000920000047ab9 */ /* 0x000fe20000000800 */
[----:B------:R-:W-:-:S02]  /*20400*/  IMAD R4, R0, 0x8, R4 ;  /* 0x0000000800047824 */ /* 0x000fc400078e0204 */
[----:B------:R-:W-:Y:S01]  /*20410*/  VIADD R148, R68, UR4 ;  /* 0x0000000444947c36 */ /* 0x000fe20008000000 */
[----:B------:R-:W-:Y:S01]  /*20420*/  ULDC UR4, c[0x0][0x248] ;  /* 0x0000920000047ab9 */ /* 0x000fe20000000800 */
[----:B------:R-:W-:Y:S02]  /*20430*/  VIADD R0, R6, 0xa ;  /* 0x0000000a06007836 */ /* 0x000fe40000000000 */
[----:B------:R-:W-:Y:S01]  /*20440*/  VIADD R77, R148, UR4 ;  /* 0x00000004944d7c36 */ /* 0x000fe20008000000 */
[----:B------:R-:W-:Y:S01]  /*20450*/  ULDC UR4, c[0x0][0x248] ;  /* 0x0000920000047ab9 */ /* 0x000fe20000000800 */
[----:B------:R-:W-:Y:S01]  /*20460*/  BAR.SYNC.DEFER_BLOCKING 0x0 ;  /* 0x0000000000007b1d */ /* 0x000fe20000010000 */
[----:B------:R-:W-:Y:S01]  /*20470*/  ISETP.LT.AND P1, PT, R0, UR6, !P0 ;  /* 0x0000000600007c0c */ /* 0x000fe2000c721270 */
[----:B------:R-:W-:-:S04]  /*20480*/  VIADD R83, R77, UR4 ;  /* 0x000000044d537c36 */ /* 0x000fc80008000000 */
[----:B------:R-:W-:Y:S01]  /*20490*/  ULDC UR4, c[0x0][0x248] ;  /* 0x0000920000047ab9 */ /* 0x000fe20000000800 */
[----:B------:R-:W-:Y:S01]  /*204a0*/  VIADD R0, R6, 0x9 ;  /* 0x0000000906007836 */ /* 0x000fe20000000000 */
[----:B------:R-:W-:Y:S01]  /*204b0*/  ULDC UR6, c[0x0][0x22c] ;  /* 0x00008b0000067ab9 */ /* 0x000fe20000000800 */
[----:B------:R-:W-:Y:S01]  /*204c0*/  VIADD R82, R83, UR4 ;  /* 0x0000000453527c36 */ /* 0x000fe20008000000 */
[----:B------:R-:W-:-:S03]  /*204d0*/  ULDC UR4, c[0x0][0x248] ;  /* 0x0000920000047ab9 */ /* 0x000fc60000000800 */
[----:B------:R-:W-:Y:S01]  /*204e0*/  VIADD R86, R82, UR4 ;  /* 0x0000000452567c36 */ /* 0x000fe20008000000 */
[----:B------:R-:W-:Y:S01]  /*204f0*/  ULDC UR4, c[0x0][0x248] ;  /* 0x0000920000047ab9 */ /* 0x000fe20000000800 */
[----:B------:R-:W-:Y:S02]  /*20500*/  @P1 LOP3.LUT R3, R3, 0x100, RZ, 0xfc, !PT ;  /* 0x0000010003031812 */ /* 0x000fe400078efcff */
[----:B------:R-:W-:Y:S01]  /*20510*/  VIADD R143, R86, UR4 ;  /* 0x00000004568f7c36 */ /* 0x000fe20008000000 */
[----:B------:R-:W-:Y:S01]  /*20520*/  ISETP.LT.AND P1, PT, R0, UR6, !P0 ;  /* 0x0000000600007c0c */ /* 0x000fe2000c721270 */
[----:B------:R-:W-:Y:S01]  /*20530*/  ULDC UR4, c[0x0][0x248] ;  /* 0x0000920000047ab9 */ /* 0x000fe20000000800 */
[----:B------:R-:W-:Y:S01]  /*20540*/  VIADD R0, R6, 0x8 ;  /* 0x0000000806007836 */ /* 0x000fe20000000000 */
[----:B------:R-:W-:Y:S01]  /*20550*/  LOP3.LUT R3, R3, 0xffffff7f, RZ, 0xc0, !PT ;  /* 0xffffff7f03037812 */ /* 0x000fe200078ec0ff */
[----:B------:R-:W-:Y:S01]  /*20560*/  VIADD R146, R143, UR4 ;  /* 0x000000048f927c36 */ /* 0x000fe20008000000 */
[----:B------:R-:W-:Y:S01]  /*20570*/  ULDC UR4, c[0x0][0x248] ;  /* 0x0000920000047ab9 */ /* 0x000fe20000000800 */
[----:B------:R-:W-:-:S02]  /*20580*/  ULDC UR6, c[0x0][0x22c] ;  /* 0x00008b0000067ab9 */ /* 0x000fc40000000800 */
[----:B------:R-:W-:Y:S01]  /*20590*/  VIADD R81, R146, UR4 ;  /* 0x0000000492517c36 */ /* 0x000fe20008000000 */
[----:B------:R-:W-:-:S03]  /*205a0*/  ULDC UR4, c[0x0][0x248] ;  /* 0x0000920000047ab9 */ /* 0x000fc60000000800 */
[----:B------:R-:W-:Y:S01]  /*205b0*/  VIADD R142, R81, UR4 ;  /* 0x00000004518e7c36 */ /* 0x000fe20008000000 */
[----:B------:R-:W-:Y:S01]  /*205c0*/  @P1 LOP3.LUT R3, R3, 0x80, RZ, 0xfc, !PT ;  /* 0x0000008003031812 */ /* 0x000fe200078efcff */
[----:B------:R-:W-:Y:S01]  /*205d0*/  ULDC UR4, c[0x0][0x248] ;  /* 0x0000920000047ab9 */ /* 0x000fe20000000800 */
[----:B------:R-:W-:Y:S01]  /*205e0*/  ISETP.LT.AND P1, PT, R0, UR6, !P0 ;  /* 0x0000000600007c0c */ /* 0x000fe2000c721270 */
[----:B------:R-:W-:Y:S01]  /*205f0*/  VIADD R84, R142, UR4 ;  /* 0x000000048e547c36 */ /* 0x000fe20008000000 */
[----:B------:R-:W-:Y:S01]  /*20600*/  ULDC UR4, c[0x0][0x248] ;  /* 0x0000920000047ab9 */ /* 0x000fe20000000800 */
[----:B------:R-:W-:Y:S01]  /*20610*/  LOP3.LUT R3, R3, 0xffffffbf, RZ, 0xc0, !PT ;  /* 0xffffffbf03037812 */ /* 0x000fe200078ec0ff */
[----:B------:R-:W-:Y:S01]  /*20620*/  ULDC UR6, c[0x0][0x248] ;  /* 0x0000920000067ab9 */ /* 0x000fe20000000800 */
[----:B------:R-:W-:Y:S01]  /*20630*/  VIADD R85, R84, UR4 ;  /* 0x0000000454557c36 */ /* 0x000fe20008000000 */
[----:B------:R-:W-:-:S03]  /*20640*/  ULDC UR4, c[0x0][0x248] ;  /* 0x0000920000047ab9 */ /* 0x000fc60000000800 */
[----:B------:R-:W-:Y:S01]  /*20650*/  VIADD R136, R85, UR4 ;  /* 0x0000000455887c36 */ /* 0x000fe20008000000 */
[----:B------:R-:W-:Y:S02]  /*20660*/  ULDC UR4, c[0x0][0x244] ;  /* 0x0000910000047ab9 */ /* 0x000fe40000000800 */
[----:B------:R-:W-:Y:S01]  /*20670*/  IMAD R0, R2, UR4, RZ ;  /* 0x0000000402007c24 */ /* 0x000fe2000f8e02ff */
[----:B------:R-:W-:Y:S01]  /*20680*/  @P1 LOP3.LUT R3, R3, 0x40, RZ, 0xfc, !PT ;  /* 0x0000004003031812 */ /* 0x000fe200078efcff */
[----:B------:R-:W-:Y:S01]  /*20690*/  VIADD R108, R136, UR6 ;  /* 0x00000006886c7c36 */ /* 0x000fe20008000000 */
[----:B------:R-:W-:Y:S01]  /*206a0*/  ULDC.64 UR6, c[0x0][0x220] ;  /* 0x0000880000067ab9 */ /* 0x000fe20000000a00 */
[----:B------:R-:W-:Y:S01]  /*206b0*/  IMAD.MOV.U32 R55, RZ, RZ, R48 ;  /* 0x000000ffff377224 */ /* 0x000fe200078e0030 */
[----:B------:R-:W-:Y:S01]  /*206c0*/  LOP3.LUT R3, R3, 0xffffffdf, RZ, 0xc0, !PT ;  /* 0xffffffdf03037812 */ /* 0x000fe200078ec0ff */
[----:B------:R-:W-:Y:S01]  /*206d0*/  IMAD.MOV.U32 R16, RZ, RZ, R49 ;  /* 0x000000ffff107224 */ /* 0x000fe200078e0031 */
[C---:B------:R-:W-:Y:S01]  /*206e0*/  LEA R2, P1, R0.reuse, UR6, 0x2 ;  /* 0x0000000600027c11 */ /* 0x040fe2000f8210ff */
[----:B------:R-:W-:Y:S01]  /*206f0*/  IMAD.MOV.U32 R151, RZ, RZ, R54 ;  /* 0x000000ffff977224 */ /* 0x000fe200078e0036 */
[----:B------:R-:W-:Y:S01]  /*20700*/  @P2 LOP3.LUT R3, R3, 0x20, RZ, 0xfc, !PT ;  /* 0x0000002003032812 */ /* 0x000fe200078efcff */
[----:B------:R-:W-:Y:S01]  /*20710*/  ULDC UR4, c[0x0][0x248] ;  /* 0x0000920000047ab9 */ /* 0x000fe20000000800 */
[----:B------:R-:W-:Y:S01]  /*20720*/  LEA.HI.X.SX32 R0, R0, UR7, 0x2, P1 ;  /* 0x0000000700007c11 */ /* 0x000fe200088f16ff */
[----:B------:R-:W-:Y:S01]  /*20730*/  ULDC UR6, c[0x0][0x248] ;  /* 0x0000920000067ab9 */ /* 0x000fe20000000800 */
[CC--:B------:R-:W-:Y:S01]  /*20740*/  LEA R50, P2, R23.reuse, R2.reuse, 0x2 ;  /* 0x0000000217327211 */ /* 0x0c0fe200078410ff */
[----:B------:R-:W-:Y:S01]  /*20750*/  VIADD R79, R108, UR4 ;  /* 0x000000046c4f7c36 */ /* 0x000fe20008000000 */
[C---:B------:R-:W-:Y:S01]  /*20760*/  LEA R48, P1, R52.reuse, R2, 0x2 ;  /* 0x0000000234307211 */ /* 0x040fe200078210ff */
[----:B------:R-:W-:Y:S01]  /*20770*/  ULDC UR4, c[0x0][0x248] ;  /* 0x0000920000047ab9 */ /* 0x000fe20000000800 */
[-C--:B------:R-:W-:Y:S01]  /*20780*/  LEA.HI.X.SX32 R51, R23, R0.reuse, 0x2, P2 ;  /* 0x0000000017337211 */ /* 0x080fe200010f16ff */
[----:B------:R-:W-:Y:S01]  /*20790*/  ULDC UR7, c[0x0][0x248] ;  /* 0x0000920000077ab9 */ /* 0x000fe20000000800 */
[----:B------:R-:W-:-:S03]  /*207a0*/  LEA.HI.X.SX32 R49, R52, R0, 0x2, P1 ;  /* 0x0000000034317211 */ /* 0x000fc600008f16ff */
[----:B------:R1:W-:Y:S04]  /*207b0*/  STL.64 [R1+0x17e0], R50 ;  /* 0x0017e03201007387 */ /* 0x0003e80000100a00 */
[----:B------:R2:W-:Y:S01]  /*207c0*/  STL.64 [R1+0x17e8], R48 ;  /* 0x0017e83001007387 */ /* 0x0005e20000100a00 */
[----:B-1----:R-:W-:-:S04]  /*207d0*/  LEA R50, P2, R53, R2, 0x2 ;  /* 0x0000000235327211 */ /* 0x002fc800078410ff */
[----:B------:R-:W-:Y:S01]  /*207e0*/  LEA.HI.X.SX32 R51, R53, R0, 0x2, P2 ;  /* 0x0000000035337211 */ /* 0x000fe200010f16ff */
[----:B--2---:R-:W2:Y:S01]  /*207f0*/  LDL.LU.64 R48, [R1+0x1a40] ;  /* 0x001a400001307983 */ /* 0x004ea20000300a00 */
[----:B------:R-:W-:-:S03]  /*20800*/  LEA R52, P2, R206, R2, 0x2 ;  /* 0x00000002ce347211 */ /* 0x000fc600078410ff */
[----:B------:R1:W-:Y:S01]  /*20810*/  STL.64 [R1+0x17d8], R50 ;  /* 0x0017d83201007387 */ /* 0x0003e20000100a00 */
[----:B------:R-:W-:Y:S02]  /*20820*/  LEA.HI.X.SX32 R53, R206, R0, 0x2, P2 ;  /* 0x00000000ce357211 */ /* 0x000fe400010f16ff */
[-C--:B------:R-:W-:Y:S01]  /*20830*/  LEA R206, P2, R204, R2.reuse, 0x2 ;  /* 0x00000002ccce7211 */ /* 0x080fe200078410ff */
[----:B------:R-:W-:Y:S01]  /*20840*/  IMAD.MOV.U32 R23, RZ, RZ, R55 ;  /* 0x000000ffff177224 */ /* 0x000fe200078e0037 */
[----:B-1----:R-:W-:-:S04]  /*20850*/  LEA R50, P1, R207, R2, 0x2 ;  /* 0x00000002cf327211 */ /* 0x002fc800078210ff */
[----:B------:R-:W-:Y:S02]  /*20860*/  LEA.HI.X.SX32 R51, R207, R0, 0x2, P1 ;  /* 0x00000000cf337211 */ /* 0x000fe400008f16ff */
[C---:B------:R-:W-:Y:S02]  /*20870*/  LEA R54, P1, R205.reuse, R2, 0x2 ;  /* 0x00000002cd367211 */ /* 0x040fe400078210ff */
[-C--:B------:R-:W-:Y:S02]  /*20880*/  LEA.HI.X.SX32 R207, R204, R0.reuse, 0x2, P2 ;  /* 0x00000000cccf7211 */ /* 0x080fe400010f16ff */
[----:B------:R-:W-:Y:S02]  /*20890*/  LEA.HI.X.SX32 R55, R205, R0, 0x2, P1 ;  /* 0x00000000cd377211 */ /* 0x000fe400008f16ff */
[-C--:B------:R-:W-:Y:S01]  /*208a0*/  LEA R204, P1, R203, R2.reuse, 0x2 ;  /* 0x00000002cbcc7211 */ /* 0x080fe200078210ff */
[----:B------:R1:W-:Y:S01]  /*208b0*/  STL.64 [R1+0x17d0], R50 ;  /* 0x0017d03201007387 */ /* 0x0003e20000100a00 */
[----:B------:R-:W-:-:S02]  /*208c0*/  LEA R116, P2, R202, R2, 0x2 ;  /* 0x00000002ca747211 */ /* 0x000fc400078410ff */
[-C--:B------:R-:W-:Y:S01]  /*208d0*/  LEA.HI.X.SX32 R205, R203, R0.reuse, 0x2, P1 ;  /* 0x00000000cbcd7211 */ /* 0x080fe200008f16ff */
[----:B-1----:R-:W3:Y:S04]  /*208e0*/  LDL.LU.64 R50, [R1+0x1a38] ;  /* 0x001a380001327983 */ /* 0x002ee80000300a00 */
[----:B------:R1:W-:Y:S04]  /*208f0*/  STL.64 [R1+0x17c8], R52 ;  /* 0x0017c83401007387 */ /* 0x0003e80000100a00 */
[----:B-1----:R-:W4:Y:S04]  /*20900*/  LDL.LU.64 R52, [R1+0x1a30] ;  /* 0x001a300001347983 */ /* 0x002f280000300a00 */
[----:B------:R1:W-:Y:S04]  /*20910*/  STL.64 [R1+0x17c0], R54 ;  /* 0x0017c03601007387 */ /* 0x0003e80000100a00 */
[----:B-1----:R-:W4:Y:S04]  /*20920*/  LDL.LU.64 R54, [R1+0x1a28] ;  /* 0x001a280001367983 */ /* 0x002f280000300a00 */
[----:B------:R1:W-:Y:S04]  /*20930*/  STL.64 [R1+0x17b8], R206 ;  /* 0x0017b8ce01007387 */ /* 0x0003e80000100a00 */
[----:B------:R1:W-:Y:S02]  /*20940*/  STL.64 [R1+0x17b0], R204 ;  /* 0x0017b0cc01007387 */ /* 0x0003e40000100a00 */
[----:B-1----:R-:W-:Y:S01]  /*20950*/  IMAD.MOV.U32 R206, RZ, RZ, R117 ;  /* 0x000000ffffce7224 */ /* 0x002fe200078e0075 */
[----:B------:R-:W-:-:S02]  /*20960*/  LEA.HI.X.SX32 R117, R202, R0, 0x2, P2 ;  /* 0x00000000ca757211 */ /* 0x000fc400010f16ff */
[CC--:B------:R-:W-:Y:S02]  /*20970*/  LEA R202, P2, R200.reuse, R2.reuse, 0x2 ;  /* 0x00000002c8ca7211 */ /* 0x0c0fe400078410ff */
[C---:B------:R-:W-:Y:S02]  /*20980*/  LEA R204, P1, R201.reuse, R2, 0x2 ;  /* 0x00000002c9cc7211 */ /* 0x040fe400078210ff */
[-C--:B------:R-:W-:Y:S02]  /*20990*/  LEA.HI.X.SX32 R203, R200, R0.reuse, 0x2, P2 ;  /* 0x00000000c8cb7211 */ /* 0x080fe400010f16ff */
[----:B------:R-:W-:Y:S01]  /*209a0*/  LEA.HI.X.SX32 R205, R201, R0, 0x2, P1 ;  /* 0x00000000c9cd7211 */ /* 0x000fe200008f16ff */
[----:B------:R-:W-:Y:S04]  /*209b0*/  STL.64 [R1+0x17a8], R116 ;  /* 0x0017a87401007387 */ /* 0x000fe80000100a00 */
[----:B------:R1:W-:Y:S04]  /*209c0*/  STL.64 [R1+0x17a0], R204 ;  /* 0x0017a0cc01007387 */ /* 0x0003e80000100a00 */
[----:B------:R1:W-:Y:S02]  /*209d0*/  STL.64 [R1+0x1798], R202 ;  /* 0x001798ca01007387 */ /* 0x0003e40000100a00 */
[----:B-1----:R-:W-:-:S02]  /*209e0*/  LEA R204, P1, R199, R2, 0x2 ;  /* 0x00000002c7cc7211 */ /* 0x002fc400078210ff */
[C---:B------:R-:W-:Y:S02]  /*209f0*/  LEA R202, P2, R198.reuse, R2, 0x2 ;  /* 0x00000002c6ca7211 */ /* 0x040fe400078410ff */
[-C--:B------:R-:W-:Y:S02]  /*20a00*/  LEA.HI.X.SX32 R205, R199, R0.reuse, 0x2, P1 ;  /* 0x00000000c7cd7211 */ /* 0x080fe400008f16ff */
[----:B------:R-:W-:Y:S02]  /*20a10*/  LEA.HI.X.SX32 R203, R198, R0, 0x2, P2 ;  /* 0x00000000c6cb7211 */ /* 0x000fe400010f16ff */
[CC--:B------:R-:W-:Y:S02]  /*20a20*/  LEA R200, P1, R197.reuse, R2.reuse, 0x2 ;  /* 0x00000002c5c87211 */ /* 0x0c0fe400078210ff */
[----:B------:R-:W-:Y:S02]  /*20a30*/  LEA R198, P2, R196, R2, 0x2 ;  /* 0x00000002c4c67211 */ /* 0x000fe400078410ff */
[----:B------:R-:W-:-:S02]  /*20a40*/  LEA.HI.X.SX32 R201, R197, R0, 0x2, P1 ;  /* 0x00000000c5c97211 */ /* 0x000fc400008f16ff */
[----:B------:R-:W-:Y:S02]  /*20a50*/  LEA.HI.X.SX32 R199, R196, R0, 0x2, P2 ;  /* 0x00000000c4c77211 */ /* 0x000fe400010f16ff */
[C---:B------:R-:W-:Y:S01]  /*20a60*/  LEA R196, P1, R195.reuse, R2, 0x2 ;  /* 0x00000002c3c47211 */ /* 0x040fe200078210ff */
[----:B------:R-:W-:Y:S01]  /*20a70*/  IMAD.MOV.U32 R207, RZ, RZ, R118 ;  /* 0x000000ffffcf7224 */ /* 0x000fe200078e0076 */
[----:B------:R1:W-:Y:S02]  /*20a80*/  STL.64 [R1+0x1790], R204 ;  /* 0x001790cc01007387 */ /* 0x0003e40000100a00 */
[----:B------:R-:W-:Y:S02]  /*20a90*/  LEA.HI.X.SX32 R197, R195, R0, 0x2, P1 ;  /* 0x00000000c3c57211 */ /* 0x000fe400008f16ff */
[----:B------:R1:W-:Y:S04]  /*20aa0*/  STL.64 [R1+0x1788], R202 ;  /* 0x001788ca01007387 */ /* 0x0003e80000100a00 */
[----:B------:R-:W-:Y:S01]  /*20ab0*/  STL.64 [R1+0x1780], R200 ;  /* 0x001780c801007387 */ /* 0x000fe20000100a00 */
[----:B-1----:R-:W-:Y:S01]  /*20ac0*/  IMAD.MOV.U32 R204, RZ, RZ, R112 ;  /* 0x000000ffffcc7224 */ /* 0x002fe200078e0070 */
[----:B------:R-:W-:-:S02]  /*20ad0*/  LEA R112, P2, R194, R2, 0x2 ;  /* 0x00000002c2707211 */ /* 0x000fc400078410ff */
[----:B------:R-:W-:Y:S01]  /*20ae0*/  STL.64 [R1+0x1778], R198 ;  /* 0x001778c601007387 */ /* 0x000fe20000100a00 */
[----:B------:R-:W-:Y:S02]  /*20af0*/  IMAD.MOV.U32 R203, RZ, RZ, R207 ;  /* 0x000000ffffcb7224 */ /* 0x000fe400078e00cf */
[----:B------:R-:W-:Y:S01]  /*20b00*/  IMAD.MOV.U32 R207, RZ, RZ, R113 ;  /* 0x000000ffffcf7224 */ /* 0x000fe200078e0071 */
[----:B------:R1:W-:Y:S01]  /*20b10*/  STL.64 [R1+0x1770], R196 ;  /* 0x001770c401007387 */ /* 0x0003e20000100a00 */
[----:B------:R-:W-:Y:S02]  /*20b20*/  LEA.HI.X.SX32 R113, R194, R0, 0x2, P2 ;  /* 0x00000000c2717211 */ /* 0x000fe400010f16ff */
[----:B------:R-:W-:-:S04]  /*20b30*/  LEA R194, P2, R192, R2, 0x2 ;  /* 0x00000002c0c27211 */ /* 0x000fc800078410ff */
[----:B------:R-:W-:Y:S02]  /*20b40*/  LEA.HI.X.SX32 R195, R192, R0, 0x2, P2 ;  /* 0x00000000c0c37211 */ /* 0x000fe400010f16ff */
[----:B-1----:R-:W-:-:S04]  /*20b50*/  LEA R196, P1, R193, R2, 0x2 ;  /* 0x00000002c1c47211 */ /* 0x002fc800078210ff */
        /* <DEDUP_REMOVED lines=9> */
[----:B------:R-:W-:Y:S01]  /*20bf0*/  LEA R190, P2, R188, R2, 0x2 ;  /* 0x00000002bcbe7211 */ /* 0x000fe200078410ff */
[----:B------:R-:W-:Y:S01]  /*20c00*/  IMAD.MOV.U32 R202, RZ, RZ, R111 ;  /* 0x000000ffffca7224 */ /* 0x000fe200078e006f */
[----:B------:R-:W-:-:S02]  /*20c10*/  LEA.HI.X.SX32 R193, R189, R0, 0x2, P1 ;  /* 0x00000000bdc17211 */ /* 0x000fc400008f16ff */
[----:B------:R-:W-:Y:S02]  /*20c20*/  LEA.HI.X.SX32 R191, R188, R0, 0x2, P2 ;  /* 0x00000000bcbf7211 */ /* 0x000fe400010f16ff */
[C---:B------:R-:W-:Y:S01]  /*20c30*/  LEA R188, P1, R187.reuse, R2, 0x2 ;  /* 0x00000002bbbc7211 */ /* 0x040fe200078210ff */
[----:B------:R-:W-:Y:S02]  /*20c40*/  IMAD.MOV.U32 R201, RZ, RZ, R202 ;  /* 0x000000ffffc97224 */ /* 0x000fe400078e00ca */
[----:B------:R-:W-:Y:S01]  /*20c50*/  IMAD.MOV.U32 R202, RZ, RZ, R206 ;  /* 0x000000ffffca7224 */ /* 0x000fe200078e00ce */
[----:B------:R-:W-:Y:S01]  /*20c60*/  LEA.HI.X.SX32 R189, R187, R0, 0x2, P1 ;  /* 0x00000000bbbd7211 */ /* 0x000fe200008f16ff */
[----:B------:R-:W-:Y:S01]  /*20c70*/  IMAD.MOV.U32 R206, RZ, RZ, R108 ;  /* 0x000000ffffce7224 */ /* 0x000fe200078e006c */
[----:B------:R-:W-:Y:S01]  /*20c80*/  STL.64 [R1+0x1750], R196 ;  /* 0x001750c401007387 */ /* 0x000fe20000100a00 */
[----:B------:R-:W-:Y:S01]  /*20c90*/  LEA R108, P2, R186, R2, 0x2 ;  /* 0x00000002ba6c7211 */ /* 0x000fe200078410ff */
[----:B------:R-:W-:-:S02]  /*20ca0*/  IMAD.MOV.U32 R199, RZ, RZ, R109 ;  /* 0x000000ffffc77224 */ /* 0x000fc400078e006d */
[----:B------:R-:W-:Y:S01]  /*20cb0*/  STL.64 [R1+0x1748], R194 ;  /* 0x001748c201007387 */ /* 0x000fe20000100a00 */
[----:B------:R-:W-:-:S03]  /*20cc0*/  LEA.HI.X.SX32 R109, R186, R0, 0x2, P2 ;  /* 0x00000000ba6d7211 */ /* 0x000fc600010f16ff */
        /* <DEDUP_REMOVED lines=8> */
[C---:B------:R-:W-:Y:S02]  /*20d50*/  LEA R184, P2, R182.reuse, R2, 0x2 ;  /* 0x00000002b6b87211 */ /* 0x040fe400078410ff */
[-C--:B------:R-:W-:Y:S01]  /*20d60*/  LEA.HI.X.SX32 R187, R183, R0.reuse, 0x2, P1 ;  /* 0x00000000b7bb7211 */ /* 0x080fe200008f16ff */
[----:B------:R-:W-:Y:S01]  /*20d70*/  STL.64 [R1+0x1728], R108 ;  /* 0x0017286c01007387 */ /* 0x000fe20000100a00 */
[----:B------:R-:W-:-:S03]  /*20d80*/  LEA.HI.X.SX32 R185, R182, R0, 0x2, P2 ;  /* 0x00000000b6b97211 */ /* 0x000fc600010f16ff */
[----:B------:R-:W-:Y:S04]  /*20d90*/  STL.64 [R1+0x1720], R190 ;  /* 0x001720be01007387 */ /* 0x000fe80000100a00 */
[----:B------:R-:W-:Y:S01]  /*20da0*/  STL.64 [R1+0x1718], R188 ;  /* 0x001718bc01007387 */ /* 0x000fe20000100a00 */
[----:B------:R-:W-:-:S03]  /*20db0*/  LEA R182, P2, R180, R2, 0x2 ;  /* 0x00000002b4b67211 */ /* 0x000fc600078410ff */
[----:B------:R-:W-:Y:S04]  /*20dc0*/  STL.64 [R1+0x1710], R186 ;  /* 0x001710ba01007387 */ /* 0x000fe80000100a00 */
[----:B------:R1:W-:Y:S01]  /*20dd0*/  STL.64 [R1+0x1708], R184 ;  /* 0x001708b801007387 */ /* 0x0003e20000100a00 */
[----:B------:R-:W-:Y:S02]  /*20de0*/  LEA.HI.X.SX32 R183, R180, R0, 0x2, P2 ;  /* 0x00000000b4b77211 */ /* 0x000fe400010f16ff */
[----:B-1----:R-:W-:-:S04]  /*20df0*/  LEA R184, P1, R181, R2, 0x2 ;  /* 0x00000002b5b87211 */ /* 0x002fc800078210ff */
[----:B------:R-:W-:-:S05]  /*20e00*/  LEA.HI.X.SX32 R185, R181, R0, 0x2, P1 ;  /* 0x00000000b5b97211 */ /* 0x000fca00008f16ff */
[----:B------:R1:W-:Y:S04]  /*20e10*/  STL.64 [R1+0x1700], R184 ;  /* 0x001700b801007387 */ /* 0x0003e80000100a00 */
[----:B------:R2:W-:Y:S01]  /*20e20*/  STL.64 [R1+0x16f8], R182 ;  /* 0x0016f8b601007387 */ /* 0x0005e20000100a00 */
[CC--:B-1----:R-:W-:Y:S02]  /*20e30*/  LEA R184, P1, R179.reuse, R2.reuse, 0x2 ;  /* 0x00000002b3b87211 */ /* 0x0c2fe400078210ff */
[C---:B--2---:R-:W-:Y:S02]  /*20e40*/  LEA R182, P2, R178.reuse, R2, 0x2 ;  /* 0x00000002b2b67211 */ /* 0x044fe400078410ff */
[-C--:B------:R-:W-:Y:S02]  /*20e50*/  LEA.HI.X.SX32 R185, R179, R0.reuse, 0x2, P1 ;  /* 0x00000000b3b97211 */ /* 0x080fe400008f16ff */
[----:B------:R-:W-:-:S02]  /*20e60*/  LEA.HI.X.SX32 R183, R178, R0, 0x2, P2 ;  /* 0x00000000b2b77211 */ /* 0x000fc400010f16ff */
[CC--:B------:R-:W-:Y:S02]  /*20e70*/  LEA R180, P1, R177.reuse, R2.reuse, 0x2 ;  /* 0x00000002b1b47211 */ /* 0x0c0fe400078210ff */
[C---:B------:R-:W-:Y:S02]  /*20e80*/  LEA R178, P2, R176.reuse, R2, 0x2 ;  /* 0x00000002b0b27211 */ /* 0x040fe400078410ff */
[-C--:B------:R-:W-:Y:S02]  /*20e90*/  LEA.HI.X.SX32 R181, R177, R0.reuse, 0x2, P1 ;  /* 0x00000000b1b57211 */ /* 0x080fe400008f16ff */
[----:B------:R-:W-:Y:S01]  /*20ea0*/  LEA.HI.X.SX32 R179, R176, R0, 0x2, P2 ;  /* 0x00000000b0b37211 */ /* 0x000fe200010f16ff */
[----:B------:R-:W-:Y:S04]  /*20eb0*/  STL.64 [R1+0x16f0], R184 ;  /* 0x0016f0b801007387 */ /* 0x000fe80000100a00 */
[----:B------:R-:W-:Y:S01]  /*20ec0*/  STL.64 [R1+0x16e8], R182 ;  /* 0x0016e8b601007387 */ /* 0x000fe20000100a00 */
[----:B------:R-:W-:-:S03]  /*20ed0*/  LEA R176, P2, R174, R2, 0x2 ;  /* 0x00000002aeb07211 */ /* 0x000fc600078410ff */
[----:B------:R-:W-:Y:S04]  /*20ee0*/  STL.64 [R1+0x16e0], R180 ;  /* 0x0016e0b401007387 */ /* 0x000fe80000100a00 */
[----:B------:R1:W-:Y:S01]  /*20ef0*/  STL.64 [R1+0x16d8], R178 ;  /* 0x0016d8b201007387 */ /* 0x0003e20000100a00 */
[----:B------:R-:W-:Y:S02]  /*20f00*/  LEA.HI.X.SX32 R177, R174, R0, 0x2, P2 ;  /* 0x00000000aeb17211 */ /* 0x000fe400010f16ff */
[----:B-1----:R-:W-:-:S04]  /*20f10*/  LEA R178, P1, R175, R2, 0x2 ;  /* 0x00000002afb27211 */ /* 0x002fc800078210ff */
[----:B------:R-:W-:Y:S02]  /*20f20*/  LEA.HI.X.SX32 R179, R175, R0, 0x2, P1 ;  /* 0x00000000afb37211 */ /* 0x000fe400008f16ff */
        /* <DEDUP_REMOVED lines=72> */
[C---:B------:R-:W-:Y:S01]  /*213b0*/  LEA R14, P1, R13.reuse, R2, 0x2 ;  /* 0x000000020d0e7211 */ /* 0x040fe200078210ff */
[----:B------:R1:W-:Y:S03]  /*213c0*/  STL.64 [R1+0x1610], R152 ;  /* 0x0016109801007387 */ /* 0x0003e60000100a00 */
[----:B------:R-:W-:Y:S01]  /*213d0*/  LEA.HI.X.SX32 R15, R13, R0, 0x2, P1 ;  /* 0x000000000d0f7211 */ /* 0x000fe200008f16ff */
[----:B------:R-:W-:Y:S01]  /*213e0*/  STL.64 [R1+0x1608], R154 ;  /* 0x0016089a01007387 */ /* 0x000fe20000100a00 */
[----:B-1----:R-:W-:-:S03]  /*213f0*/  LEA R152, P2, R12, R2, 0x2 ;  /* 0x000000020c987211 */ /* 0x002fc600078410ff */
[----:B------:R1:W-:Y:S01]  /*21400*/  STL.64 [R1+0x1600], R14 ;  /* 0x0016000e01007387 */ /* 0x0003e20000100a00 */
[----:B------:R-:W-:Y:S02]  /*21410*/  LEA.HI.X.SX32 R153, R12, R0, 0x2, P2 ;  /* 0x000000000c997211 */ /* 0x000fe400010f16ff */
[----:B------:R-:W-:-:S04]  /*21420*/  LEA R12, P1, R11, R2, 0x2 ;  /* 0x000000020b0c7211 */ /* 0x000fc800078210ff */
[----:B------:R-:W-:Y:S02]  /*21430*/  LEA.HI.X.SX32 R13, R11, R0, 0x2, P1 ;  /* 0x000000000b0d7211 */ /* 0x000fe400008f16ff */
[C---:B-1----:R-:W-:Y:S01]  /*21440*/  LEA R14, P2, R10.reuse, R2, 0x2 ;  /* 0x000000020a0e7211 */ /* 0x042fe200078410ff */
[----:B------:R-:W-:Y:S03]  /*21450*/  STL.64 [R1+0x15f8], R152 ;  /* 0x0015f89801007387 */ /* 0x000fe60000100a00 */
        /* <DEDUP_REMOVED lines=12> */
[----:B------:R-:W-:Y:S01]  /*21520*/  LEA.HI.X.SX32 R11, R208, R0, 0x2, P2 ;  /* 0x00000000d00b7211 */ /* 0x000fe200010f16ff */
[----:B------:R1:W-:Y:S04]  /*21530*/  STL.64 [R1+0x15d0], R8 ;  /* 0x0015d00801007387 */ /* 0x0003e80000100a00 */
[----:B------:R2:W-:Y:S01]  /*21540*/  STL.64 [R1+0x15c8], R10 ;  /* 0x0015c80a01007387 */ /* 0x0005e20000100a00 */
[----:B-1----:R-:W-:-:S02]  /*21550*/  LEA R8, P2, R210, R2, 0x2 ;  /* 0x00000002d2087211 */ /* 0x002fc400078410ff */
[C---:B--2---:R-:W-:Y:S02]  /*21560*/  LEA R10, P1, R211.reuse, R2, 0x2 ;  /* 0x00000002d30a7211 */ /* 0x044fe400078210ff */
[-C--:B------:R-:W-:Y:S02]  /*21570*/  LEA.HI.X.SX32 R9, R210, R0.reuse, 0x2, P2 ;  /* 0x00000000d2097211 */ /* 0x080fe400010f16ff */
[----:B------:R-:W-:-:S05]  /*21580*/  LEA.HI.X.SX32 R11, R211, R0, 0x2, P1 ;  /* 0x00000000d30b7211 */ /* 0x000fca00008f16ff */
[----:B------:R1:W-:Y:S04]  /*21590*/  STL.64 [R1+0x15c0], R10 ;  /* 0x0015c00a01007387 */ /* 0x0003e80000100a00 */
[----:B------:R2:W-:Y:S01]  /*215a0*/  STL.64 [R1+0x15b8], R8 ;  /* 0x0015b80801007387 */ /* 0x0005e20000100a00 */
[CC--:B-1----:R-:W-:Y:S02]  /*215b0*/  LEA R10, P1, R213.reuse, R2.reuse, 0x2 ;  /* 0x00000002d50a7211 */ /* 0x0c2fe400078210ff */
[C---:B--2---:R-:W-:Y:S02]  /*215c0*/  LEA R8, P2, R212.reuse, R2, 0x2 ;  /* 0x00000002d4087211 */ /* 0x044fe400078410ff */
[-C--:B------:R-:W-:Y:S02]  /*215d0*/  LEA.HI.X.SX32 R11, R213, R0.reuse, 0x2, P1 ;  /* 0x00000000d50b7211 */ /* 0x080fe400008f16ff */
[----:B------:R-:W-:-:S03]  /*215e0*/  LEA.HI.X.SX32 R9, R212, R0, 0x2, P2 ;  /* 0x00000000d4097211 */ /* 0x000fc600010f16ff */
        /* <DEDUP_REMOVED lines=65> */
[----:B------:R-:W-:Y:S01]  /*21a00*/  LEA.HI.X.SX32 R9, R234, R0, 0x2, P2 ;  /* 0x00000000ea097211 */ /* 0x000fe200010f16ff */
[----:B------:R-:W-:-:S02]  /*21a10*/  IMAD.MOV.U32 R194, RZ, RZ, R204 ;  /* 0x000000ffffc27224 */ /* 0x000fc400078e00cc */
[----:B------:R1:W-:Y:S01]  /*21a20*/  STL.64 [R1+0x1500], R10 ;  /* 0x0015000a01007387 */ /* 0x0003e20000100a00 */
[----:B------:R-:W-:-:S03]  /*21a30*/  IMAD.MOV.U32 R204, RZ, RZ, R103 ;  /* 0x000000ffffcc7224 */ /* 0x000fc600078e0067 */
[----:B------:R2:W-:Y:S01]  /*21a40*/  STL.64 [R1+0x14f8], R8 ;  /* 0x0014f80801007387 */ /* 0x0005e20000100a00 */
[----:B------:R-:W-:Y:S02]  /*21a50*/  IMAD.MOV.U32 R192, RZ, RZ, R194 ;  /* 0x000000ffffc07224 */ /* 0x000fe400078e00c2 */
[----:B------:R-:W-:Y:S01]  /*21a60*/  IMAD.MOV.U32 R193, RZ, RZ, R204 ;  /* 0x000000ffffc17224 */ /* 0x000fe200078e00cc */
[CC--:B-1----:R-:W-:Y:S02]  /*21a70*/  LEA R10, P1, R237.reuse, R2.reuse, 0x2 ;  /* 0x00000002ed0a7211 */ /* 0x0c2fe400078210ff */
[C---:B--2---:R-:W-:Y:S02]  /*21a80*/  LEA R8, P2, R236.reuse, R2, 0x2 ;  /* 0x00000002ec087211 */ /* 0x044fe400078410ff */
[-C--:B------:R-:W-:Y:S02]  /*21a90*/  LEA.HI.X.SX32 R11, R237, R0.reuse, 0x2, P1 ;  /* 0x00000000ed0b7211 */ /* 0x080fe400008f16ff */
[----:B------:R-:W-:Y:S01]  /*21aa0*/  LEA.HI.X.SX32 R9, R236, R0, 0x2, P2 ;  /* 0x00000000ec097211 */ /* 0x000fe200010f16ff */
[----:B------:R-:W-:-:S02]  /*21ab0*/  IMAD.MOV.U32 R190, RZ, RZ, R192 ;  /* 0x000000ffffbe7224 */ /* 0x000fc400078e00c0 */
[----:B------:R-:W-:Y:S01]  /*21ac0*/  IMAD.MOV.U32 R191, RZ, RZ, R193 ;  /* 0x000000ffffbf7224 */ /* 0x000fe200078e00c1 */
[----:B------:R1:W-:Y:S01]  /*21ad0*/  STL.64 [R1+0x14f0], R10 ;  /* 0x0014f00a01007387 */ /* 0x0003e20000100a00 */
[----:B------:R-:W-:-:S03]  /*21ae0*/  IMAD.MOV.U32 R189, RZ, RZ, R190 ;  /* 0x000000ffffbd7224 */ /* 0x000fc600078e00be */
[----:B------:R2:W-:Y:S01]  /*21af0*/  STL.64 [R1+0x14e8], R8 ;  /* 0x0014e80801007387 */ /* 0x0005e20000100a00 */
[----:B------:R-:W-:Y:S02]  /*21b00*/  IMAD.MOV.U32 R194, RZ, RZ, R101 ;  /* 0x000000ffffc27224 */ /* 0x000fe400078e0065 */
[----:B------:R-:W-:Y:S01]  /*21b10*/  IMAD.MOV.U32 R190, RZ, RZ, R191 ;  /* 0x000000ffffbe7224 */ /* 0x000fe200078e00bf */
[CC--:B-1----:R-:W-:Y:S01]  /*21b20*/  LEA R10, P1, R239.reuse, R2.reuse, 0x2 ;  /* 0x00000002ef0a7211 */ /* 0x0c2fe200078210ff */
[----:B------:R-:W-:Y:S01]  /*21b30*/  IMAD.MOV.U32 R196, RZ, RZ, R199 ;  /* 0x000000ffffc47224 */ /* 0x000fe200078e00c7 */
[C---:B--2---:R-:W-:Y:S02]  /*21b40*/  LEA R8, P2, R238.reuse, R2, 0x2 ;  /* 0x00000002ee087211 */ /* 0x044fe400078410ff */
[-C--:B------:R-:W-:Y:S01]  /*21b50*/  LEA.HI.X.SX32 R11, R239, R0.reuse, 0x2, P1 ;  /* 0x00000000ef0b7211 */ /* 0x080fe200008f16ff */
[----:B------:R-:W-:Y:S01]  /*21b60*/  IMAD.MOV.U32 R188, RZ, RZ, R189 ;  /* 0x000000ffffbc7224 */ /* 0x000fe200078e00bd */
[----:B------:R-:W-:Y:S01]  /*21b70*/  LEA.HI.X.SX32 R9, R238, R0, 0x2, P2 ;  /* 0x00000000ee097211 */ /* 0x000fe200010f16ff */
[----:B------:R-:W-:-:S02]  /*21b80*/  IMAD.MOV.U32 R192, RZ, RZ, R194 ;  /* 0x000000ffffc07224 */ /* 0x000fc400078e00c2 */
[----:B------:R-:W-:Y:S01]  /*21b90*/  IMAD.MOV.U32 R189, RZ, RZ, R190 ;  /* 0x000000ffffbd7224 */ /* 0x000fe200078e00be */
[----:B------:R1:W-:Y:S01]  /*21ba0*/  STL.64 [R1+0x14e0], R10 ;  /* 0x0014e00a01007387 */ /* 0x0003e20000100a00 */
[----:B------:R-:W-:Y:S02]  /*21bb0*/  IMAD.MOV.U32 R200, RZ, RZ, R110 ;  /* 0x000000ffffc87224 */ /* 0x000fe400078e006e */
[----:B------:R-:W-:Y:S01]  /*21bc0*/  IMAD.MOV.U32 R193, RZ, RZ, R196 ;  /* 0x000000ffffc17224 */ /* 0x000fe200078e00c4 */
[----:B------:R2:W-:Y:S01]  /*21bd0*/  STL.64 [R1+0x14d8], R8 ;  /* 0x0014d80801007387 */ /* 0x0005e20000100a00 */
[----:B------:R-:W-:Y:S02]  /*21be0*/  IMAD.MOV.U32 R194, RZ, RZ, R99 ;  /* 0x000000ffffc27224 */ /* 0x000fe400078e0063 */
[----:B------:R-:W-:Y:S02]  /*21bf0*/  IMAD.MOV.U32 R196, RZ, RZ, R100 ;  /* 0x000000ffffc47224 */ /* 0x000fe400078e0064 */
[----:B------:R-:W-:-:S02]  /*21c00*/  IMAD.MOV.U32 R187, RZ, RZ, R188 ;  /* 0x000000ffffbb7224 */ /* 0x000fc400078e00bc */
[----:B------:R-:W-:Y:S01]  /*21c10*/  IMAD.MOV.U32 R197, RZ, RZ, R207 ;  /* 0x000000ffffc57224 */ /* 0x000fe200078e00cf */
[CC--:B-1----:R-:W-:Y:S01]  /*21c20*/  LEA R10, P1, R241.reuse, R2.reuse, 0x2 ;  /* 0x00000002f10a7211 */ /* 0x0c2fe200078210ff */
[----:B------:R-:W-:Y:S02]  /*21c30*/  IMAD.MOV.U32 R191, RZ, RZ, R192 ;  /* 0x000000ffffbf7224 */ /* 0x000fe400078e00c0 */
[----:B------:R-:W-:Y:S01]  /*21c40*/  IMAD.MOV.U32 R188, RZ, RZ, R189 ;  /* 0x000000ffffbc7224 */ /* 0x000fe200078e00bd */
[C---:B--2---:R-:W-:Y:S01]  /*21c50*/  LEA R8, P2, R240.reuse, R2, 0x2 ;  /* 0x00000002f0087211 */ /* 0x044fe200078410ff */
[----:B------:R-:W-:Y:S02]  /*21c60*/  IMAD.MOV.U32 R198, RZ, RZ, R200 ;  /* 0x000000ffffc67224 */ /* 0x000fe400078e00c8 */
[----:B------:R-:W-:Y:S01]  /*21c70*/  IMAD.MOV.U32 R192, RZ, RZ, R193 ;  /* 0x000000ffffc07224 */ /* 0x000fe200078e00c1 */
[-C--:B------:R-:W-:Y:S01]  /*21c80*/  LEA.HI.X.SX32 R11, R241, R0.reuse, 0x2, P1 ;  /* 0x00000000f10b7211 */ /* 0x080fe200008f16ff */
[----:B------:R-:W-:Y:S01]  /*21c90*/  IMAD.MOV.U32 R193, RZ, RZ, R194 ;  /* 0x000000ffffc17224 */ /* 0x000fe200078e00c2 */
[----:B------:R-:W-:Y:S01]  /*21ca0*/  LEA.HI.X.SX32 R9, R240, R0, 0x2, P2 ;  /* 0x00000000f0097211 */ /* 0x000fe200010f16ff */
[----:B------:R-:W-:-:S02]  /*21cb0*/  IMAD.MOV.U32 R194, RZ, RZ, R196 ;  /* 0x000000ffffc27224 */ /* 0x000fc400078e00c4 */
[----:B------:R-:W-:Y:S02]  /*21cc0*/  IMAD.MOV.U32 R186, RZ, RZ, R187 ;  /* 0x000000ffffba7224 */ /* 0x000fe400078e00bb */
[----:B------:R-:W-:Y:S02]  /*21cd0*/  IMAD.MOV.U32 R196, RZ, RZ, R197 ;  /* 0x000000ffffc47224 */ /* 0x000fe400078e00c5 */
[----:B------:R-:W-:Y:S02]  /*21ce0*/  IMAD.MOV.U32 R187, RZ, RZ, R188 ;  /* 0x000000ffffbb7224 */ /* 0x000fe400078e00bc */
[----:B------:R-:W-:Y:S02]  /*21cf0*/  IMAD.MOV.U32 R197, RZ, RZ, R198 ;  /* 0x000000ffffc57224 */ /* 0x000fe400078e00c6 */
[----:B------:R-:W-:Y:S01]  /*21d00*/  IMAD.MOV.U32 R198, RZ, RZ, R98 ;  /* 0x000000ffffc67224 */ /* 0x000fe200078e0062 */
[----:B------:R1:W-:Y:S01]  /*21d10*/  STL.64 [R1+0x14d0], R10 ;  /* 0x0014d00a01007387 */ /* 0x0003e20000100a00 */
[----:B------:R-:W-:-:S02]  /*21d20*/  IMAD.MOV.U32 R190, RZ, RZ, R192 ;  /* 0x000000ffffbe7224 */ /* 0x000fc400078e00c0 */
[----:B------:R-:W-:Y:S01]  /*21d30*/  IMAD.MOV.U32 R192, RZ, RZ, R194 ;  /* 0x000000ffffc07224 */ /* 0x000fe200078e00c2 */
[----:B------:R2:W-:Y:S01]  /*21d40*/  STL.64 [R1+0x14c8], R8 ;  /* 0x0014c80801007387 */ /* 0x0005e20000100a00 */
[----:B------:R-:W-:Y:S02]  /*21d50*/  IMAD.MOV.U32 R185, RZ, RZ, R187 ;  /* 0x000000ffffb97224 */ /* 0x000fe400078e00bb */
[----:B------:R-:W-:Y:S02]  /*21d60*/  IMAD.MOV.U32 R194, RZ, RZ, R196 ;  /* 0x000000ffffc27224 */ /* 0x000fe400078e00c4 */
[----:B------:R-:W-:Y:S02]  /*21d70*/  IMAD.MOV.U32 R205, RZ, RZ, R114 ;  /* 0x000000ffffcd7224 */ /* 0x000fe400078e0072 */
[----:B------:R-:W-:Y:S01]  /*21d80*/  IMAD.MOV.U32 R196, RZ, RZ, R198 ;  /* 0x000000ffffc47224 */ /* 0x000fe200078e00c6 */
[CC--:B-1----:R-:W-:Y:S01]  /*21d90*/  LEA R10, P1, R243.reuse, R2.reuse, 0x2 ;  /* 0x00000002f30a7211 */ /* 0x0c2fe200078210ff */
[----:B------:R-:W-:Y:S01]  /*21da0*/  IMAD.MOV.U32 R198, RZ, RZ, R97 ;  /* 0x000000ffffc67224 */ /* 0x000fe200078e0061 */
[C---:B--2---:R-:W-:Y:S01]  /*21db0*/  LEA R8, P2, R242.reuse, R2, 0x2 ;  /* 0x00000002f2087211 */ /* 0x044fe200078410ff */
        /* <DEDUP_REMOVED lines=9> */
[----:B------:R-:W-:Y:S02]  /*21e50*/  IMAD.MOV.U32 R205, RZ, RZ, R104 ;  /* 0x000000ffffcd7224 */ /* 0x000fe400078e0068 */
[----:B------:R-:W-:-:S02]  /*21e60*/  IMAD.MOV.U32 R196, RZ, RZ, R198 ;  /* 0x000000ffffc47224 */ /* 0x000fc400078e00c6 */
[----:B------:R-:W-:Y:S02]  /*21e70*/  IMAD.MOV.U32 R198, RZ, RZ, R96 ;  /* 0x000000ffffc67224 */ /* 0x000fe400078e0060 */
[----:B------:R-:W-:Y:S01]  /*21e80*/  IMAD.MOV.U32 R182, RZ, RZ, R183 ;  /* 0x000000ffffb67224 */ /* 0x000fe200078e00b7 */
[----:B------:R1:W-:Y:S01]  /*21e90*/  STL.64 [R1+0x14c0], R10 ;  /* 0x0014c00a01007387 */ /* 0x0003e20000100a00 */
[----:B------:R-:W-:Y:S02]  /*21ea0*/  IMAD.MOV.U32 R207, RZ, RZ, R105 ;  /* 0x000000ffffcf7224 */ /* 0x000fe400078e0069 */
[----:B------:R-:W-:Y:S01]  /*21eb0*/  IMAD.MOV.U32 R183, RZ, RZ, R185 ;  /* 0x000000ffffb77224 */ /* 0x000fe200078e00b9 */
[----:B------:R2:W-:Y:S01]  /*21ec0*/  STL.64 [R1+0x14b8], R8 ;  /* 0x0014b80801007387 */ /* 0x0005e20000100a00 */
[----:B------:R-:W-:Y:S02]  /*21ed0*/  IMAD.MOV.U32 R185, RZ, RZ, R186 ;  /* 0x000000ffffb97224 */ /* 0x000fe400078e00ba */
[----:B------:R-:W-:-:S02]  /*21ee0*/  IMAD.MOV.U32 R188, RZ, RZ, R189 ;  /* 0x000000ffffbc7224 */ /* 0x000fc400078e00bd */
        /* <DEDUP_REMOVED lines=33> */
[----:B------:R-:W2:Y:S01]  /*22100*/  LDL.LU R57, [R1+0x1a24] ;  /* 0x001a240001397983 */ /* 0x000ea20000300800 */
[----:B------:R-:W-:Y:S02]  /*22110*/  IMAD.MOV.U32 R177, RZ, RZ, R180 ;  /* 0x000000ffffb17224 */ /* 0x000fe400078e00b4 */
[----:B------:R-:W-:Y:S01]  /*22120*/  IMAD.MOV.U32 R180, RZ, RZ, R181 ;  /* 0x000000ffffb47224 */ /* 0x000fe200078e00b5 */
[----:B------:R1:W-:Y:S01]  /*22130*/  STL.64 [R1+0x14a0], R10 ;  /* 0x0014a00a01007387 */ /* 0x0003e20000100a00 */
[----:B------:R-:W-:-:S03]  /*22140*/  IMAD.MOV.U32 R181, RZ, RZ, R182 ;  /* 0x000000ffffb57224 */ /* 0x000fc600078e00b6 */
[----:B------:R3:W-:Y:S01]  /*22150*/  STL.64 [R1+0x1498], R8 ;  /* 0x0014980801007387 */ /* 0x0007e20000100a00 */
[----:B------:R-:W-:Y:S02]  /*22160*/  IMAD.MOV.U32 R201, RZ, RZ, R89 ;  /* 0x000000ffffc97224 */ /* 0x000fe400078e0059 */
[----:B------:R-:W-:Y:S02]  /*22170*/  IMAD.MOV.U32 R182, RZ, RZ, R183 ;  /* 0x000000ffffb67224 */ /* 0x000fe400078e00b7 */
[----:B------:R-:W-:Y:S01]  /*22180*/  IMAD.MOV.U32 R183, RZ, RZ, R184 ;  /* 0x000000ffffb77224 */ /* 0x000fe200078e00b8 */
[CC--:B-1----:R-:W-:Y:S01]  /*22190*/  LEA R10, P1, R249.reuse, R2.reuse, 0x2 ;  /* 0x00000002f90a7211 */ /* 0x0c2fe200078210ff */
[----:B------:R-:W-:Y:S01]  /*221a0*/  IMAD.MOV.U32 R186, RZ, RZ, R193 ;  /* 0x000000ffffba7224 */ /* 0x000fe200078e00c1 */
[C---:B---3--:R-:W-:Y:S01]  /*221b0*/  LEA R8, P2, R248.reuse, R2, 0x2 ;  /* 0x00000002f8087211 */ /* 0x048fe200078410ff */
[----:B------:R-:W-:Y:S01]  /*221c0*/  IMAD.MOV.U32 R184, RZ, RZ, R191 ;  /* 0x000000ffffb87224 */ /* 0x000fe200078e00bf */
[-C--:B------:R-:W-:Y:S01]  /*221d0*/  LEA.HI.X.SX32 R11, R249, R0.reuse, 0x2, P1 ;  /* 0x00000000f90b7211 */ /* 0x080fe200008f16ff */
[----:B------:R-:W-:Y:S01]  /*221e0*/  IMAD.MOV.U32 R193, RZ, RZ, R202 ;  /* 0x000000ffffc17224 */ /* 0x000fe200078e00ca */
[----:B------:R-:W-:Y:S01]  /*221f0*/  LEA.HI.X.SX32 R9, R248, R0, 0x2, P2 ;  /* 0x00000000f8097211 */ /* 0x000fe200010f16ff */
[----:B------:R-:W-:Y:S01]  /*22200*/  IMAD.MOV.U32 R191, RZ, RZ, R196 ;  /* 0x000000ffffbf7224 */ /* 0x000fe200078e00c4 */
[----:B------:R-:W-:Y:S01]  /*22210*/  LEA R170, P1, R251, R2, 0x2 ;  /* 0x00000002fbaa7211 */ /* 0x000fe200078210ff */
[----:B------:R-:W-:-:S02]  /*22220*/  IMAD.MOV.U32 R178, RZ, RZ, R180 ;  /* 0x000000ffffb27224 */ /* 0x000fc400078e00b4 */
[----:B------:R-:W-:Y:S02]  /*22230*/  IMAD.MOV.U32 R200, RZ, RZ, R94 ;  /* 0x000000ffffc87224 */ /* 0x000fe400078e005e */
[----:B------:R-:W-:Y:S02]  /*22240*/  IMAD.MOV.U32 R196, RZ, RZ, R201 ;  /* 0x000000ffffc47224 */ /* 0x000fe400078e00c9 */
[----:B------:R-:W-:Y:S02]  /*22250*/  IMAD.MOV.U32 R180, RZ, RZ, R181 ;  /* 0x000000ffffb47224 */ /* 0x000fe400078e00b5 */
[----:B------:R-:W-:Y:S02]  /*22260*/  IMAD.MOV.U32 R201, RZ, RZ, R59 ;  /* 0x000000ffffc97224 */ /* 0x000fe400078e003b */
[----:B------:R-:W-:Y:S01]  /*22270*/  IMAD.MOV.U32 R181, RZ, RZ, R182 ;  /* 0x000000ffffb57224 */ /* 0x000fe200078e00b6 */
[----:B------:R-:W3:Y:S01]  /*22280*/  LDL.LU R59, [R1+0x1a20] ;  /* 0x001a2000013b7983 */ /* 0x000ee20000300800 */
[----:B------:R-:W-:Y:S01]  /*22290*/  IMAD.MOV.U32 R185, RZ, RZ, R193 ;  /* 0x000000ffffb97224 */ /* 0x000fe200078e00c1 */
[----:B------:R-:W-:Y:S01]  /*222a0*/  LEA.HI.X.SX32 R171, R251, R0, 0x2, P1 ;  /* 0x00000000fbab7211 */ /* 0x000fe200008f16ff */
[----:B------:R-:W-:Y:S01]  /*222b0*/  IMAD.MOV.U32 R199, RZ, RZ, R200 ;  /* 0x000000ffffc77224 */ /* 0x000fe200078e00c8 */
[----:B------:R-:W-:Y:S01]  /*222c0*/  STL.64 [R1+0x1490], R10 ;  /* 0x0014900a01007387 */ /* 0x000fe20000100a00 */
[----:B------:R-:W-:-:S02]  /*222d0*/  IMAD.MOV.U32 R200, RZ, RZ, R203 ;  /* 0x000000ffffc87224 */ /* 0x000fc400078e00cb */
[----:B------:R-:W-:Y:S01]  /*222e0*/  IMAD.MOV.U32 R182, RZ, RZ, R183 ;  /* 0x000000ffffb67224 */ /* 0x000fe200078e00b7 */
[----:B------:R1:W-:Y:S01]  /*222f0*/  STL.64 [R1+0x1488], R8 ;  /* 0x0014880801007387 */ /* 0x0003e20000100a00 */
[----:B------:R-:W-:Y:S02]  /*22300*/  IMAD.MOV.U32 R175, RZ, RZ, R181 ;  /* 0x000000ffffaf7224 */ /* 0x000fe400078e00b5 */
[----:B------:R-:W-:Y:S02]  /*22310*/  IMAD.MOV.U32 R203, RZ, RZ, R91 ;  /* 0x000000ffffcb7224 */ /* 0x000fe400078e005b */
[----:B------:R-:W-:Y:S02]  /*22320*/  IMAD.MOV.U32 R183, RZ, RZ, R184 ;  /* 0x000000ffffb77224 */ /* 0x000fe400078e00b8 */
[----:B------:R-:W-:Y:S01]  /*22330*/  IMAD.MOV.U32 R184, RZ, RZ, R185 ;  /* 0x000000ffffb87224 */ /* 0x000fe200078e00b9 */
[----:B------:R4:W-:Y:S01]  /*22340*/  STL.64 [R1+0x1480], R170 ;  /* 0x001480aa01007387 */ /* 0x0009e20000100a00 */
[----:B------:R-:W-:Y:S01]  /*22350*/  IMAD.MOV.U32 R185, RZ, RZ, R186 ;  /* 0x000000ffffb97224 */ /* 0x000fe200078e00ba */
[----:B-1----:R-:W-:Y:S01]  /*22360*/  LEA R8, P2, R250, R2, 0x2 ;  /* 0x00000002fa087211 */ /* 0x002fe200078410ff */
[----:B------:R-:W-:-:S02]  /*22370*/  IMAD.MOV.U32 R186, RZ, RZ, R200 ;  /* 0x000000ffffba7224 */ /* 0x000fc400078e00c8 */
[----:B------:R-:W-:Y:S01]  /*22380*/  IMAD.MOV.U32 R200, RZ, RZ, R203 ;  /* 0x000000ffffc87224 */ /* 0x000fe200078e00cb */
[----:B------:R-:W-:Y:S01]  /*22390*/  LEA.HI.X.SX32 R9, R250, R0, 0x2, P2 ;  /* 0x00000000fa097211 */ /* 0x000fe200010f16ff */
[----:B------:R-:W-:Y:S02]  /*223a0*/  IMAD.MOV.U32 R203, RZ, RZ, R60 ;  /* 0x000000ffffcb7224 */ /* 0x000fe400078e003c */
[----:B------:R-:W-:Y:S01]  /*223b0*/  IMAD.MOV.U32 R176, RZ, RZ, R182 ;  /* 0x000000ffffb07224 */ /* 0x000fe200078e00b6 */
[C---:B----4-:R-:W-:Y:S01]  /*223c0*/  LEA R170, P1, R175.reuse, R2, 0x2 ;  /* 0x00000002afaa7211 */ /* 0x050fe200078210ff */
[----:B------:R-:W4:Y:S01]  /*223d0*/  LDL.LU R60, [R1+0x1a1c] ;  /* 0x001a1c00013c7983 */ /* 0x000f220000300800 */
[----:B------:R-:W-:Y:S02]  /*223e0*/  IMAD.MOV.U32 R182, RZ, RZ, R184 ;  /* 0x000000ffffb67224 */ /* 0x000fe400078e00b8 */
[----:B------:R-:W-:Y:S01]  /*223f0*/  IMAD.MOV.U32 R181, RZ, RZ, R183 ;  /* 0x000000ffffb57224 */ /* 0x000fe200078e00b7 */
[----:B------:R1:W-:Y:S01]  /*22400*/  STL.64 [R1+0x1478], R8 ;  /* 0x0014780801007387 */ /* 0x0003e20000100a00 */
[----:B------:R-:W-:Y:S01]  /*22410*/  IMAD.MOV.U32 R184, RZ, RZ, R186 ;  /* 0x000000ffffb87224 */ /* 0x000fe200078e00ba */
[----:B------:R-:W-:Y:S01]  /*22420*/  LEA.HI.X.SX32 R171, R175, R0, 0x2, P1 ;  /* 0x00000000afab7211 */ /* 0x000fe200008f16ff */
[----:B------:R-:W-:-:S02]  /*22430*/  IMAD.MOV.U32 R183, RZ, RZ, R185 ;  /* 0x000000ffffb77224 */ /* 0x000fc400078e00b9 */
[----:B------:R-:W-:Y:S02]  /*22440*/  IMAD.MOV.U32 R186, RZ, RZ, R203 ;  /* 0x000000ffffba7224 */ /* 0x000fe400078e00cb */
[----:B------:R-:W-:Y:S02]  /*22450*/  IMAD.MOV.U32 R185, RZ, RZ, R200 ;  /* 0x000000ffffb97224 */ /* 0x000fe400078e00c8 */
[----:B------:R-:W-:Y:S02]  /*22460*/  IMAD.MOV.U32 R203, RZ, RZ, R62 ;  /* 0x000000ffffcb7224 */ /* 0x000fe400078e003e */
[----:B------:R-:W4:Y:S01]  /*22470*/  LDL.LU R62, [R1+0x1a18] ;  /* 0x001a1800013e7983 */ /* 0x000f220000300800 */
[C---:B-1----:R-:W-:Y:S01]  /*22480*/  LEA R8, P2, R252.reuse, R2, 0x2 ;  /* 0x00000002fc087211 */ /* 0x042fe200078410ff */
[----:B------:R-:W-:Y:S02]  /*22490*/  IMAD.MOV.U32 R200, RZ, RZ, R61 ;  /* 0x000000ffffc87224 */ /* 0x000fe400078e003d */
[----:B------:R-:W4:Y:S01]  /*224a0*/  LDL.LU R61, [R1+0x1a14] ;  /* 0x001a1400013d7983 */ /* 0x000f220000300800 */
[----:B------:R-:W-:-:S03]  /*224b0*/  LEA.HI.X.SX32 R9, R252, R0, 0x2, P2 ;  /* 0x00000000fc097211 */ /* 0x000fc600010f16ff */
[----:B------:R1:W-:Y:S01]  /*224c0*/  STL.64 [R1+0x1470], R170 ;  /* 0x001470aa01007387 */ /* 0x0003e20000100a00 */
[----:B------:R-:W-:Y:S02]  /*224d0*/  IMAD.MOV.U32 R175, RZ, RZ, R63 ;  /* 0x000000ffffaf7224 */ /* 0x000fe400078e003f */
[----:B------:R-:W-:Y:S01]  /*224e0*/  IMAD.MOV.U32 R204, RZ, RZ, R102 ;  /* 0x000000ffffcc7224 */ /* 0x000fe200078e0066 */
[----:B------:R-:W4:Y:S01]  /*224f0*/  LDL.LU R63, [R1+0x1a10] ;  /* 0x001a1000013f7983 */ /* 0x000f220000300800 */
[----:B-1----:R-:W-:-:S04]  /*22500*/  LEA R170, P2, R180, R2, 0x2 ;  /* 0x00000002b4aa7211 */ /* 0x002fc800078410ff */
[----:B------:R-:W-:Y:S01]  /*22510*/  LEA.HI.X.SX32 R171, R180, R0, 0x2, P2 ;  /* 0x00000000b4ab7211 */ /* 0x000fe200010f16ff */
[----:B------:R-:W-:Y:S02]  /*22520*/  IMAD.MOV.U32 R180, RZ, RZ, R181 ;  /* 0x000000ffffb47224 */ /* 0x000fe400078e00b5 */
[----:B------:R-:W-:Y:S02]  /*22530*/  IMAD.MOV.U32 R181, RZ, RZ, R182 ;  /* 0x000000ffffb57224 */ /* 0x000fe400078e00b6 */
[----:B------:R-:W-:Y:S02]  /*22540*/  IMAD.MOV.U32 R182, RZ, RZ, R183 ;  /* 0x000000ffffb67224 */ /* 0x000fe400078e00b7 */
[----:B------:R-:W-:Y:S01]  /*22550*/  IMAD.MOV.U32 R183, RZ, RZ, R184 ;  /* 0x000000ffffb77224 */ /* 0x000fe200078e00b8 */
[----:B------:R-:W-:Y:S01]  /*22560*/  LEA R172, P1, R175, R2, 0x2 ;  /* 0x00000002afac7211 */ /* 0x000fe200078210ff */
[----:B------:R-:W-:Y:S02]  /*22570*/  IMAD.MOV.U32 R184, RZ, RZ, R185 ;  /* 0x000000ffffb87224 */ /* 0x000fe400078e00b9 */
[----:B------:R-:W-:-:S02]  /*22580*/  IMAD.MOV.U32 R185, RZ, RZ, R186 ;  /* 0x000000ffffb97224 */ /* 0x000fc400078e00ba */
[----:B------:R-:W-:Y:S02]  /*22590*/  IMAD.MOV.U32 R186, RZ, RZ, R187 ;  /* 0x000000ffffba7224 */ /* 0x000fe400078e00bb */
[----:B------:R-:W-:Y:S01]  /*225a0*/  IMAD.MOV.U32 R187, RZ, RZ, R188 ;  /* 0x000000ffffbb7224 */ /* 0x000fe200078e00bc */
[----:B------:R-:W-:Y:S01]  /*225b0*/  LEA.HI.X.SX32 R173, R175, R0, 0x2, P1 ;  /* 0x00000000afad7211 */ /* 0x000fe200008f16ff */
[----:B------:R-:W-:Y:S02]  /*225c0*/  IMAD.MOV.U32 R188, RZ, RZ, R189 ;  /* 0x000000ffffbc7224 */ /* 0x000fe400078e00bd */
[----:B------:R-:W-:Y:S02]  /*225d0*/  IMAD.MOV.U32 R189, RZ, RZ, R190 ;  /* 0x000000ffffbd7224 */ /* 0x000fe400078e00be */
[----:B------:R-:W-:Y:S02]  /*225e0*/  IMAD.MOV.U32 R190, RZ, RZ, R204 ;  /* 0x000000ffffbe7224 */ /* 0x000fe400078e00cc */
[----:B------:R-:W-:Y:S01]  /*225f0*/  IMAD.MOV.U32 R204, RZ, RZ, R150 ;  /* 0x000000ffffcc7224 */ /* 0x000fe200078e0096 */
[----:B------:R-:W-:Y:S01]  /*22600*/  STL.64 [R1+0x1468], R8 ;  /* 0x0014680801007387 */ /* 0x000fe20000100a00 */
[----:B------:R-:W-:-:S02]  /*22610*/  IMAD.MOV.U32 R150, RZ, RZ, R151 ;  /* 0x000000ffff967224 */ /* 0x000fc400078e0097 */
[----:B------:R-:W-:Y:S01]  /*22620*/  IMAD.MOV.U32 R151, RZ, RZ, R23 ;  /* 0x000000ffff977224 */ /* 0x000fe200078e0017 */
[----:B------:R1:W-:Y:S01]  /*22630*/  STL.64 [R1+0x1460], R172 ;  /* 0x001460ac01007387 */ /* 0x0003e20000100a00 */
[----:B------:R-:W-:Y:S02]  /*22640*/  IMAD.MOV.U32 R23, RZ, RZ, R21 ;  /* 0x000000ffff177224 */ /* 0x000fe400078e0015 */
[----:B------:R-:W-:Y:S01]  /*22650*/  IMAD.MOV.U32 R21, RZ, RZ, R16 ;  /* 0x000000ffff157224 */ /* 0x000fe200078e0010 */
[----:B------:R1:W-:Y:S04]  /*22660*/  STL.64 [R1+0x1458], R170 ;  /* 0x001458aa01007387 */ /* 0x0003e80000100a00 */
[----:B------:R-:W2:Y:S01]  /*22670*/  LDL.LU R16, [R1+0x41c] ;  /* 0x00041c0001107983 */ /* 0x000ea20000300800 */
[----:B-1----:R-:W-:-:S02]  /*22680*/  LEA R172, P1, R180, R2, 0x2 ;  /* 0x00000002b4ac7211 */ /* 0x002fc400078210ff */
[C---:B------:R-:W-:Y:S02]  /*22690*/  LEA R170, P2, R179.reuse, R2, 0x2 ;  /* 0x00000002b3aa7211 */ /* 0x040fe400078410ff */
[-C--:B------:R-:W-:Y:S01]  /*226a0*/  LEA.HI.X.SX32 R173, R180, R0.reuse, 0x2, P1 ;  /* 0x00000000b4ad7211 */ /* 0x080fe200008f16ff */
[----:B------:R-:W-:Y:S01]  /*226b0*/  IMAD.MOV.U32 R180, RZ, RZ, R182 ;  /* 0x000000ffffb47224 */ /* 0x000fe200078e00b6 */
[----:B------:R-:W-:Y:S01]  /*226c0*/  LEA.HI.X.SX32 R171, R179, R0, 0x2, P2 ;  /* 0x00000000b3ab7211 */ /* 0x000fe200010f16ff */
[----:B------:R-:W-:Y:S02]  /*226d0*/  IMAD.MOV.U32 R182, RZ, RZ, R183 ;  /* 0x000000ffffb67224 */ /* 0x000fe400078e00b7 */
[----:B------:R-:W-:Y:S02]  /*226e0*/  IMAD.MOV.U32 R179, RZ, RZ, R180 ;  /* 0x000000ffffb37224 */ /* 0x000fe400078e00b4 */
[----:B------:R-:W-:Y:S02]  /*226f0*/  IMAD.MOV.U32 R183, RZ, RZ, R184 ;  /* 0x000000ffffb77224 */ /* 0x000fe400078e00b8 */
[----:B------:R-:W-:-:S02]  /*22700*/  IMAD.MOV.U32 R184, RZ, RZ, R185 ;  /* 0x000000ffffb87224 */ /* 0x000fc400078e00b9 */
[----:B------:R-:W-:Y:S01]  /*22710*/  IMAD.MOV.U32 R185, RZ, RZ, R186 ;  /* 0x000000ffffb97224 */ /* 0x000fe200078e00ba */
[----:B------:R-:W-:Y:S01]  /*22720*/  LEA R174, P1, R179, R2, 0x2 ;  /* 0x00000002b3ae7211 */ /* 0x000fe200078210ff */
[----:B------:R-:W-:Y:S02]  /*22730*/  IMAD.MOV.U32 R186, RZ, RZ, R187 ;  /* 0x000000ffffba7224 */ /* 0x000fe400078e00bb */
[----:B------:R-:W-:Y:S02]  /*22740*/  IMAD.MOV.U32 R180, RZ, RZ, R182 ;  /* 0x000000ffffb47224 */ /* 0x000fe400078e00b6 */
[----:B------:R-:W-:Y:S02]  /*22750*/  IMAD.MOV.U32 R193, RZ, RZ, R194 ;  /* 0x000000ffffc17224 */ /* 0x000fe400078e00c2 */
[----:B------:R-:W-:Y:S02]  /*22760*/  IMAD.MOV.U32 R187, RZ, RZ, R188 ;  /* 0x000000ffffbb7224 */ /* 0x000fe400078e00bc */
[----:B------:R-:W-:-:S02]  /*22770*/  IMAD.MOV.U32 R182, RZ, RZ, R183 ;  /* 0x000000ffffb67224 */ /* 0x000fc400078e00b7 */
[----:B------:R-:W-:Y:S02]  /*22780*/  IMAD.MOV.U32 R188, RZ, RZ, R189 ;  /* 0x000000ffffbc7224 */ /* 0x000fe400078e00bd */
[----:B------:R-:W-:Y:S02]  /*22790*/  IMAD.MOV.U32 R183, RZ, RZ, R184 ;  /* 0x000000ffffb77224 */ /* 0x000fe400078e00b8 */
[----:B------:R-:W-:Y:S02]  /*227a0*/  IMAD.MOV.U32 R189, RZ, RZ, R190 ;  /* 0x000000ffffbd7224 */ /* 0x000fe400078e00be */
[----:B------:R-:W-:Y:S01]  /*227b0*/  IMAD.MOV.U32 R184, RZ, RZ, R185 ;  /* 0x000000ffffb87224 */ /* 0x000fe200078e00b9 */
[----:B------:R-:W-:Y:S01]  /*227c0*/  LEA.HI.X.SX32 R175, R179, R0, 0x2, P1 ;  /* 0x00000000b3af7211 */ /* 0x000fe200008f16ff */
[----:B------:R-:W-:Y:S02]  /*227d0*/  IMAD.MOV.U32 R190, RZ, RZ, R191 ;  /* 0x000000ffffbe7224 */ /* 0x000fe400078e00bf */
        /* <DEDUP_REMOVED lines=9> */
[----:B------:R-:W-:Y:S02]  /*22870*/  IMAD.MOV.U32 R183, RZ, RZ, R184 ;  /* 0x000000ffffb77224 */ /* 0x000fe400078e00b8 */
[----:B------:R-:W-:Y:S02]  /*22880*/  IMAD.MOV.U32 R190, RZ, RZ, R191 ;  /* 0x000000ffffbe7224 */ /* 0x000fe400078e00bf */
[----:B------:R-:W-:Y:S02]  /*22890*/  IMAD.MOV.U32 R184, RZ, RZ, R185 ;  /* 0x000000ffffb87224 */ /* 0x000fe400078e00b9 */
[----:B------:R-:W-:Y:S02]  /*228a0*/  IMAD.MOV.U32 R194, RZ, RZ, R197 ;  /* 0x000000ffffc27224 */ /* 0x000fe400078e00c5 */
[----:B------:R-:W-:Y:S01]  /*228b0*/  IMAD.MOV.U32 R193, RZ, RZ, R64 ;  /* 0x000000ffffc17224 */ /* 0x000fe200078e0040 */
[----:B-1----:R-:W-:Y:S01]  /*228c0*/  LEA R172, P2, R177, R2, 0x2 ;  /* 0x00000002b1ac7211 */ /* 0x002fe200078410ff */
[----:B------:R-:W-:Y:S01]  /*228d0*/  IMAD.MOV.U32 R185, RZ, RZ, R186 ;  /* 0x000000ffffb97224 */ /* 0x000fe200078e00ba */
[----:B------:R-:W4:Y:S01]  /*228e0*/  LDL.LU R64, [R1+0x1a0c] ;  /* 0x001a0c0001407983 */ /* 0x000f220000300800 */
[----:B------:R-:W-:-:S02]  /*228f0*/  IMAD.MOV.U32 R186, RZ, RZ, R187 ;  /* 0x000000ffffba7224 */ /* 0x000fc400078e00bb */
[----:B------:R-:W-:Y:S01]  /*22900*/  IMAD.MOV.U32 R207, RZ, RZ, R95 ;  /* 0x000000ffffcf7224 */ /* 0x000fe200078e005f */
[----:B------:R1:W-:Y:S01]  /*22910*/  STL.64 [R1+0x1448], R170 ;  /* 0x001448aa01007387 */ /* 0x0003e20000100a00 */
[----:B------:R-:W-:Y:S01]  /*22920*/  IMAD.MOV.U32 R187, RZ, RZ, R189 ;  /* 0x000000ffffbb7224 */ /* 0x000fe200078e00bd */
[----:B------:R-:W-:Y:S01]  /*22930*/  LEA.HI.X.SX32 R173, R177, R0, 0x2, P2 ;  /* 0x00000000b1ad7211 */ /* 0x000fe200010f16ff */
[----:B------:R-:W-:Y:S02]  /*22940*/  IMAD.MOV.U32 R189, RZ, RZ, R190 ;  /* 0x000000ffffbd7224 */ /* 0x000fe400078e00be */
[----:B------:R-:W-:Y:S02]  /*22950*/  IMAD.MOV.U32 R191, RZ, RZ, R193 ;  /* 0x000000ffffbf7224 */ /* 0x000fe400078e00c1 */
[----:B------:R-:W-:Y:S02]  /*22960*/  IMAD.MOV.U32 R190, RZ, RZ, R194 ;  /* 0x000000ffffbe7224 */ /* 0x000fe400078e00c2 */
[----:B------:R-:W-:-:S02]  /*22970*/  IMAD.MOV.U32 R193, RZ, RZ, R66 ;  /* 0x000000ffffc17224 */ /* 0x000fc400078e0042 */
[----:B------:R-:W-:Y:S01]  /*22980*/  IMAD.MOV.U32 R194, RZ, RZ, R198 ;  /* 0x000000ffffc27224 */ /* 0x000fe200078e00c6 */
[----:B------:R-:W4:Y:S01]  /*22990*/  LDL.LU R66, [R1+0x1a08] ;  /* 0x001a080001427983 */ /* 0x000f220000300800 */
[----:B-1----:R-:W-:Y:S02]  /*229a0*/  IMAD.MOV.U32 R171, RZ, RZ, R182 ;  /* 0x000000ffffab7224 */ /* 0x002fe400078e00b6 */
[----:B------:R-:W-:Y:S01]  /*229b0*/  IMAD.MOV.U32 R198, RZ, RZ, R207 ;  /* 0x000000ffffc67224 */ /* 0x000fe200078e00cf */
[----:B------:R1:W-:Y:S01]  /*229c0*/  STL.64 [R1+0x1440], R174 ;  /* 0x001440ae01007387 */ /* 0x0003e20000100a00 */
[----:B------:R-:W-:-:S03]  /*229d0*/  IMAD.MOV.U32 R207, RZ, RZ, R65 ;  /* 0x000000ffffcf7224 */ /* 0x000fc600078e0041 */
[----:B------:R-:W4:Y:S01]  /*229e0*/  LDL.LU R65, [R1+0x1a04] ;  /* 0x001a040001417983 */ /* 0x000f220000300800 */
[----:B------:R-:W-:-:S03]  /*229f0*/  IMAD.MOV.U32 R177, RZ, RZ, R179 ;  /* 0x000000ffffb17224 */ /* 0x000fc600078e00b3 */
[----:B------:R1:W-:Y:S01]  /*22a00*/  STL.64 [R1+0x1438], R172 ;  /* 0x001438ac01007387 */ /* 0x0003e20000100a00 */
[----:B------:R-:W-:Y:S01]  /*22a10*/  IMAD.MOV.U32 R182, RZ, RZ, R183 ;  /* 0x000000ffffb67224 */ /* 0x000fe200078e00b7 */
[C---:B-1----:R-:W-:Y:S01]  /*22a20*/  LEA R174, P1, R171.reuse, R2, 0x2 ;  /* 0x00000002abae7211 */ /* 0x042fe200078210ff */
[----:B------:R-:W-:Y:S02]  /*22a30*/  IMAD.MOV.U32 R179, RZ, RZ, R184 ;  /* 0x000000ffffb37224 */ /* 0x000fe400078e00b8 */
[----:B------:R-:W-:Y:S01]  /*22a40*/  IMAD.MOV.U32 R183, RZ, RZ, R185 ;  /* 0x000000ffffb77224 */ /* 0x000fe200078e00b9 */
[----:B------:R-:W-:Y:S01]  /*22a50*/  LEA.HI.X.SX32 R175, R171, R0, 0x2, P1 ;  /* 0x00000000abaf7211 */ /* 0x000fe200008f16ff */
[----:B------:R-:W-:Y:S01]  /*22a60*/  IMAD.MOV.U32 R184, RZ, RZ, R186 ;  /* 0x000000ffffb87224 */ /* 0x000fe200078e00ba */
[C---:B------:R-:W-:Y:S01]  /*22a70*/  LEA R172, P2, R178.reuse, R2, 0x2 ;  /* 0x00000002b2ac7211 */ /* 0x040fe200078410ff */
[----:B------:R-:W-:Y:S02]  /*22a80*/  IMAD.MOV.U32 R185, RZ, RZ, R187 ;  /* 0x000000ffffb97224 */ /* 0x000fe400078e00bb */
[----:B------:R-:W-:Y:S01]  /*22a90*/  IMAD.MOV.U32 R186, RZ, RZ, R189 ;  /* 0x000000ffffba7224 */ /* 0x000fe200078e00bd */
[----:B------:R-:W-:Y:S01]  /*22aa0*/  LEA.HI.X.SX32 R173, R178, R0, 0x2, P2 ;  /* 0x00000000b2ad7211 */ /* 0x000fe200010f16ff */
[----:B------:R-:W-:-:S02]  /*22ab0*/  IMAD.MOV.U32 R187, RZ, RZ, R194 ;  /* 0x000000ffffbb7224 */ /* 0x000fc400078e00c2 */
[----:B------:R-:W-:Y:S02]  /*22ac0*/  IMAD.MOV.U32 R189, RZ, RZ, R198 ;  /* 0x000000ffffbd7224 */ /* 0x000fe400078e00c6 */
[----:B------:R-:W-:Y:S02]  /*22ad0*/  IMAD.MOV.U32 R194, RZ, RZ, R207 ;  /* 0x000000ffffc27224 */ /* 0x000fe400078e00cf */
[----:B------:R-:W-:Y:S02]  /*22ae0*/  IMAD.MOV.U32 R198, RZ, RZ, R67 ;  /* 0x000000ffffc67224 */ /* 0x000fe400078e0043 */
[----:B------:R-:W4:Y:S01]  /*22af0*/  LDL.LU R67, [R1+0x1a00] ;  /* 0x001a000001437983 */ /* 0x000f220000300800 */
[----:B------:R-:W-:-:S03]  /*22b00*/  IMAD.MOV.U32 R207, RZ, RZ, R68 ;  /* 0x000000ffffcf7224 */ /* 0x000fc600078e0044 */
[----:B------:R-:W4:Y:S04]  /*22b10*/  LDL.LU R68, [R1+0x19fc] ;  /* 0x0019fc0001447983 */ /* 0x000f280000300800 */
[----:B------:R-:W-:Y:S04]  /*22b20*/  STL.64 [R1+0x1430], R174 ;  /* 0x001430ae01007387 */ /* 0x000fe80000100a00 */
[----:B------:R1:W-:Y:S01]  /*22b30*/  STL.64 [R1+0x1428], R172 ;  /* 0x001428ac01007387 */ /* 0x0003e20000100a00 */
[----:B------:R-:W-:Y:S02]  /*22b40*/  IMAD.MOV.U32 R178, RZ, RZ, R183 ;  /* 0x000000ffffb27224 */ /* 0x000fe400078e00b7 */
[----:B------:R-:W-:-:S02]  /*22b50*/  IMAD.MOV.U32 R183, RZ, RZ, R186 ;  /* 0x000000ffffb77224 */ /* 0x000fc400078e00ba */
[----:B-1----:R-:W-:Y:S01]  /*22b60*/  IMAD.MOV.U32 R173, RZ, RZ, R179 ;  /* 0x000000ffffad7224 */ /* 0x002fe200078e00b3 */
[----:B------:R-:W-:Y:S01]  /*22b70*/  LEA R174, P2, R176, R2, 0x2 ;  /* 0x00000002b0ae7211 */ /* 0x000fe200078410ff */
[----:B------:R-:W-:-:S03]  /*22b80*/  IMAD.MOV.U32 R179, RZ, RZ, R184 ;  /* 0x000000ffffb37224 */ /* 0x000fc600078e00b8 */
[C---:B------:R-:W-:Y:S01]  /*22b90*/  LEA R208, P1, R173.reuse, R2, 0x2 ;  /* 0x00000002add07211 */ /* 0x040fe200078210ff */
[----:B------:R-:W-:Y:S02]  /*22ba0*/  IMAD.MOV.U32 R184, RZ, RZ, R185 ;  /* 0x000000ffffb87224 */ /* 0x000fe400078e00b9 */
[----:B------:R-:W-:Y:S01]  /*22bb0*/  IMAD.MOV.U32 R186, RZ, RZ, R189 ;  /* 0x000000ffffba7224 */ /* 0x000fe200078e00bd */
[-C--:B------:R-:W-:Y:S01]  /*22bc0*/  LEA.HI.X.SX32 R209, R173, R0.reuse, 0x2, P1 ;  /* 0x00000000add17211 */ /* 0x080fe200008f16ff */
[----:B------:R-:W-:Y:S01]  /*22bd0*/  IMAD.MOV.U32 R185, RZ, RZ, R187 ;  /* 0x000000ffffb97224 */ /* 0x000fe200078e00bb */
[----:B------:R-:W-:Y:S01]  /*22be0*/  LEA.HI.X.SX32 R175, R176, R0, 0x2, P2 ;  /* 0x00000000b0af7211 */ /* 0x000fe200010f16ff */
[----:B------:R-:W-:Y:S02]  /*22bf0*/  IMAD.MOV.U32 R189, RZ, RZ, R195 ;  /* 0x000000ffffbd7224 */ /* 0x000fe400078e00c3 */
[----:B------:R-:W-:Y:S02]  /*22c00*/  IMAD.MOV.U32 R187, RZ, RZ, R199 ;  /* 0x000000ffffbb7224 */ /* 0x000fe400078e00c7 */
[----:B------:R-:W-:-:S02]  /*22c10*/  IMAD.MOV.U32 R195, RZ, RZ, R200 ;  /* 0x000000ffffc37224 */ /* 0x000fc400078e00c8 */
[----:B------:R-:W-:Y:S02]  /*22c20*/  IMAD.MOV.U32 R199, RZ, RZ, R203 ;  /* 0x000000ffffc77224 */ /* 0x000fe400078e00cb */
[----:B------:R-:W-:Y:S02]  /*22c30*/  IMAD.MOV.U32 R200, RZ, RZ, R70 ;  /* 0x000000ffffc87224 */ /* 0x000fe400078e0046 */
[----:B------:R-:W4:Y:S01]  /*22c40*/  LDL.LU R70, [R1+0x19f8] ;  /* 0x0019f80001467983 */ /* 0x000f220000300800 */
[----:B------:R-:W-:-:S03]  /*22c50*/  IMAD.MOV.U32 R203, RZ, RZ, R69 ;  /* 0x000000ffffcb7224 */ /* 0x000fc600078e0045 */
[----:B------:R-:W4:Y:S04]  /*22c60*/  LDL.LU R69, [R1+0x19f4] ;  /* 0x0019f40001457983 */ /* 0x000f280000300800 */
[----:B------:R1:W-:Y:S04]  /*22c70*/  STL.64 [R1+0x1420], R208 ;  /* 0x001420d001007387 */ /* 0x0003e80000100a00 */
[----:B------:R3:W-:Y:S01]  /*22c80*/  STL.64 [R1+0x1418], R174 ;  /* 0x001418ae01007387 */ /* 0x0007e20000100a00 */
[-C--:B-1----:R-:W-:Y:S02]  /*22c90*/  LEA R208, P1, R179, R2.reuse, 0x2 ;  /* 0x00000002b3d07211 */ /* 0x082fe400078210ff */
[----:B---3--:R-:W-:-:S02]  /*22ca0*/  LEA R174, P2, R182, R2, 0x2 ;  /* 0x00000002b6ae7211 */ /* 0x008fc400078410ff */
[-C--:B------:R-:W-:Y:S01]  /*22cb0*/  LEA.HI.X.SX32 R209, R179, R0.reuse, 0x2, P1 ;  /* 0x00000000b3d17211 */ /* 0x080fe200008f16ff */
[----:B------:R-:W-:Y:S01]  /*22cc0*/  IMAD.MOV.U32 R179, RZ, RZ, R183 ;  /* 0x000000ffffb37224 */ /* 0x000fe200078e00b7 */
[----:B------:R-:W-:Y:S01]  /*22cd0*/  LEA.HI.X.SX32 R175, R182, R0, 0x2, P2 ;  /* 0x00000000b6af7211 */ /* 0x000fe200010f16ff */
        /* <DEDUP_REMOVED lines=9> */
[----:B------:R1:W-:Y:S01]  /*22d70*/  STL.64 [R1+0x1410], R208 ;  /* 0x001410d001007387 */ /* 0x0003e20000100a00 */
[----:B------:R-:W-:Y:S02]  /*22d80*/  IMAD.MOV.U32 R204, RZ, RZ, R149 ;  /* 0x000000ffffcc7224 */ /* 0x000fe400078e0095 */
[----:B------:R-:W-:Y:S01]  /*22d90*/  IMAD.MOV.U32 R148, RZ, RZ, R150 ;  /* 0x000000ffff947224 */ /* 0x000fe200078e0096 */
[----:B------:R-:W-:Y:S01]  /*22da0*/  STL.64 [R1+0x1408], R174 ;  /* 0x001408ae01007387 */ /* 0x000fe20000100a00 */
[----:B------:R-:W-:-:S02]  /*22db0*/  IMAD.MOV.U32 R149, RZ, RZ, R151 ;  /* 0x000000ffff957224 */ /* 0x000fc400078e0097 */
[----:B------:R-:W-:Y:S02]  /*22dc0*/  IMAD.MOV.U32 R150, RZ, RZ, R23 ;  /* 0x000000ffff967224 */ /* 0x000fe400078e0017 */
[----:B------:R-:W-:Y:S02]  /*22dd0*/  IMAD.MOV.U32 R151, RZ, RZ, R22 ;  /* 0x000000ffff977224 */ /* 0x000fe400078e0016 */
[----:B------:R-:W-:Y:S02]  /*22de0*/  IMAD.MOV.U32 R23, RZ, RZ, R21 ;  /* 0x000000ffff177224 */ /* 0x000fe400078e0015 */
[----:B------:R-:W3:Y:S01]  /*22df0*/  LDL.LU R21, [R1+0x14] ;  /* 0x0000140001157983 */ /* 0x000ee20000300800 */
[----:B--2---:R-:W-:-:S03]  /*22e00*/  IMAD.MOV.U32 R22, RZ, RZ, R16 ;  /* 0x000000ffff167224 */ /* 0x004fc600078e0010 */
[----:B------:R-:W2:Y:S01]  /*22e10*/  LDL.LU R16, [R1+0x1c] ;  /* 0x00001c0001107983 */ /* 0x000ea20000300800 */
[-C--:B------:R-:W-:Y:S02]  /*22e20*/  LEA R210, P1, R179, R2.reuse, 0x2 ;  /* 0x00000002b3d27211 */ /* 0x080fe400078210ff */
[----:B-1----:R-:W-:Y:S02]  /*22e30*/  LEA R208, P2, R181, R2, 0x2 ;  /* 0x00000002b5d07211 */ /* 0x002fe400078410ff */
[-C--:B------:R-:W-:Y:S01]  /*22e40*/  LEA.HI.X.SX32 R211, R179, R0.reuse, 0x2, P1 ;  /* 0x00000000b3d37211 */ /* 0x080fe200008f16ff */
[----:B------:R-:W-:Y:S01]  /*22e50*/  IMAD.MOV.U32 R179, RZ, RZ, R183 ;  /* 0x000000ffffb37224 */ /* 0x000fe200078e00b7 */
[----:B------:R-:W-:-:S03]  /*22e60*/  LEA.HI.X.SX32 R209, R181, R0, 0x2, P2 ;  /* 0x00000000b5d17211 */ /* 0x000fc600010f16ff */
[----:B------:R1:W-:Y:S01]  /*22e70*/  STL.64 [R1+0x1400], R210 ;  /* 0x001400d201007387 */ /* 0x0003e20000100a00 */
[----:B------:R-:W-:-:S03]  /*22e80*/  IMAD.MOV.U32 R181, RZ, RZ, R185 ;  /* 0x000000ffffb57224 */ /* 0x000fc600078e00b9 */
[----:B------:R1:W-:Y:S01]  /*22e90*/  STL.64 [R1+0x13f8], R208 ;  /* 0x0013f8d001007387 */ /* 0x0003e20000100a00 */
[----:B------:R-:W-:Y:S02]  /*22ea0*/  IMAD.MOV.U32 R183, RZ, RZ, R186 ;  /* 0x000000ffffb77224 */ /* 0x000fe400078e00ba */
[----:B------:R-:W-:Y:S01]  /*22eb0*/  IMAD.MOV.U32 R185, RZ, RZ, R187 ;  /* 0x000000ffffb97224 */ /* 0x000fe200078e00bb */
[CC--:B-1----:R-:W-:Y:S02]  /*22ec0*/  LEA R210, P1, R179.reuse, R2.reuse, 0x2 ;  /* 0x00000002b3d27211 */ /* 0x0c2fe400078210ff */
[C---:B------:R-:W-:Y:S01]  /*22ed0*/  LEA R208, P2, R180.reuse, R2, 0x2 ;  /* 0x00000002b4d07211 */ /* 0x040fe200078410ff */
[----:B------:R-:W-:Y:S01]  /*22ee0*/  IMAD.MOV.U32 R187, RZ, RZ, R190 ;  /* 0x000000ffffbb7224 */ /* 0x000fe200078e00be */
[-C--:B------:R-:W-:Y:S02]  /*22ef0*/  LEA.HI.X.SX32 R211, R179, R0.reuse, 0x2, P1 ;  /* 0x00000000b3d37211 */ /* 0x080fe400008f16ff */
[----:B------:R-:W-:Y:S01]  /*22f00*/  LEA.HI.X.SX32 R209, R180, R0, 0x2, P2 ;  /* 0x00000000b4d17211 */ /* 0x000fe200010f16ff */
[----:B------:R-:W-:-:S02]  /*22f10*/  IMAD.MOV.U32 R180, RZ, RZ, R181 ;  /* 0x000000ffffb47224 */ /* 0x000fc400078e00b5 */
[----:B------:R-:W-:Y:S02]  /*22f20*/  IMAD.MOV.U32 R186, RZ, RZ, R188 ;  /* 0x000000ffffba7224 */ /* 0x000fe400078e00bc */
[----:B------:R-:W-:Y:S02]  /*22f30*/  IMAD.MOV.U32 R190, RZ, RZ, R71 ;  /* 0x000000ffffbe7224 */ /* 0x000fe400078e0047 */
[----:B------:R-:W4:Y:S01]  /*22f40*/  LDL.LU R71, [R1+0x19f0] ;  /* 0x0019f00001477983 */ /* 0x000f220000300800 */
[----:B------:R-:W-:Y:S02]  /*22f50*/  IMAD.MOV.U32 R188, RZ, RZ, R72 ;  /* 0x000000ffffbc7224 */ /* 0x000fe400078e0048 */
[----:B------:R-:W-:Y:S01]  /*22f60*/  IMAD.MOV.U32 R181, RZ, RZ, R183 ;  /* 0x000000ffffb57224 */ /* 0x000fe200078e00b7 */
[----:B------:R-:W4:Y:S01]  /*22f70*/  LDL.LU R72, [R1+0x19ec] ;  /* 0x0019ec0001487983 */ /* 0x000f220000300800 */
[----:B------:R-:W-:Y:S02]  /*22f80*/  IMAD.MOV.U32 R183, RZ, RZ, R185 ;  /* 0x000000ffffb77224 */ /* 0x000fe400078e00b9 */
[----:B------:R-:W-:Y:S01]  /*22f90*/  IMAD.MOV.U32 R185, RZ, RZ, R186 ;  /* 0x000000ffffb97224 */ /* 0x000fe200078e00ba */
[----:B------:R1:W-:Y:S01]  /*22fa0*/  STL.64 [R1+0x13f0], R210 ;  /* 0x0013f0d201007387 */ /* 0x0003e20000100a00 */
[----:B------:R-:W-:-:S02]  /*22fb0*/  IMAD.MOV.U32 R186, RZ, RZ, R187 ;  /* 0x000000ffffba7224 */ /* 0x000fc400078e00bb */
[----:B------:R-:W-:Y:S01]  /*22fc0*/  IMAD.MOV.U32 R187, RZ, RZ, R188 ;  /* 0x000000ffffbb7224 */ /* 0x000fe200078e00bc */
[----:B------:R1:W-:Y:S01]  /*22fd0*/  STL.64 [R1+0x13e8], R208 ;  /* 0x0013e8d001007387 */ /* 0x0003e20000100a00 */
[----:B------:R-:W-:Y:S02]  /*22fe0*/  IMAD.MOV.U32 R188, RZ, RZ, R189 ;  /* 0x000000ffffbc7224 */ /* 0x000fe400078e00bd */
[----:B------:R-:W-:Y:S01]  /*22ff0*/  IMAD.MOV.U32 R179, RZ, RZ, R185 ;  /* 0x000000ffffb37224 */ /* 0x000fe200078e00b9 */
[CC--:B-1----:R-:W-:Y:S01]  /*23000*/  LEA R210, P1, R180.reuse, R2.reuse, 0x2 ;  /* 0x00000002b4d27211 */ /* 0x0c2fe200078210ff */
[----:B------:R-:W-:Y:S02]  /*23010*/  IMAD.MOV.U32 R189, RZ, RZ, R74 ;  /* 0x000000ffffbd7224 */ /* 0x000fe400078e004a */
[----:B------:R-:W4:Y:S01]  /*23020*/  LDL.LU R74, [R1+0x19e8] ;  /* 0x0019e800014a7983 */ /* 0x000f220000300800 */
[C---:B------:R-:W-:Y:S02]  /*23030*/  LEA R208, P2, R177.reuse, R2, 0x2 ;  /* 0x00000002b1d07211 */ /* 0x040fe400078410ff */
[-C--:B------:R-:W-:Y:S01]  /*23040*/  LEA.HI.X.SX32 R211, R180, R0.reuse, 0x2, P1 ;  /* 0x00000000b4d37211 */ /* 0x080fe200008f16ff */
[----:B------:R-:W-:Y:S01]  /*23050*/  IMAD.MOV.U32 R180, RZ, RZ, R183 ;  /* 0x000000ffffb47224 */ /* 0x000fe200078e00b7 */
[----:B------:R-:W-:Y:S01]  /*23060*/  LEA.HI.X.SX32 R209, R177, R0, 0x2, P2 ;  /* 0x00000000b1d17211 */ /* 0x000fe200010f16ff */
[----:B------:R-:W-:-:S02]  /*23070*/  IMAD.MOV.U32 R183, RZ, RZ, R186 ;  /* 0x000000ffffb77224 */ /* 0x000fc400078e00ba */
[----:B------:R-:W-:Y:S01]  /*23080*/  IMAD.MOV.U32 R185, RZ, RZ, R187 ;  /* 0x000000ffffb97224 */ /* 0x000fe200078e00bb */
[----:B------:R1:W-:Y:S01]  /*23090*/  STL.64 [R1+0x13e0], R210 ;  /* 0x0013e0d201007387 */ /* 0x0003e20000100a00 */
[----:B------:R-:W-:Y:S02]  /*230a0*/  IMAD.MOV.U32 R186, RZ, RZ, R188 ;  /* 0x000000ffffba7224 */ /* 0x000fe400078e00bc */
[----:B------:R-:W-:Y:S02]  /*230b0*/  IMAD.MOV.U32 R177, RZ, RZ, R179 ;  /* 0x000000ffffb17224 */ /* 0x000fe400078e00b3 */
[----:B------:R-:W-:Y:S02]  /*230c0*/  IMAD.MOV.U32 R187, RZ, RZ, R189 ;  /* 0x000000ffffbb7224 */ /* 0x000fe400078e00bd */
[----:B------:R-:W-:Y:S02]  /*230d0*/  IMAD.MOV.U32 R188, RZ, RZ, R73 ;  /* 0x000000ffffbc7224 */ /* 0x000fe400078e0049 */
[----:B------:R-:W4:Y:S01]  /*230e0*/  LDL.LU R73, [R1+0x19e4] ;  /* 0x0019e40001497983 */ /* 0x000f220000300800 */
[----:B------:R-:W-:-:S03]  /*230f0*/  IMAD.MOV.U32 R189, RZ, RZ, R75 ;  /* 0x000000ffffbd7224 */ /* 0x000fc600078e004b */
[----:B------:R-:W4:Y:S01]  /*23100*/  LDL.LU R75, [R1+0x19e0] ;  /* 0x0019e000014b7983 */ /* 0x000f220000300800 */
[----:B------:R-:W-:-:S03]  /*23110*/  IMAD.MOV.U32 R179, RZ, RZ, R183 ;  /* 0x000000ffffb37224 */ /* 0x000fc600078e00b7 */
[----:B------:R1:W-:Y:S01]  /*23120*/  STL.64 [R1+0x13d8], R208 ;  /* 0x0013d8d001007387 */ /* 0x0003e20000100a00 */
[----:B------:R-:W-:Y:S01]  /*23130*/  IMAD.MOV.U32 R183, RZ, RZ, R185 ;  /* 0x000000ffffb77224 */ /* 0x000fe200078e00b9 */
[-C--:B-1----:R-:W-:Y:S01]  /*23140*/  LEA R210, P2, R178, R2.reuse, 0x2 ;  /* 0x00000002b2d27211 */ /* 0x082fe200078410ff */
[----:B------:R-:W-:Y:S02]  /*23150*/  IMAD.MOV.U32 R185, RZ, RZ, R186 ;  /* 0x000000ffffb97224 */ /* 0x000fe400078e00ba */
[----:B------:R-:W-:Y:S02]  /*23160*/  IMAD.MOV.U32 R186, RZ, RZ, R187 ;  /* 0x000000ffffba7224 */ /* 0x000fe400078e00bb */
[----:B------:R-:W-:Y:S01]  /*23170*/  IMAD.MOV.U32 R187, RZ, RZ, R188 ;  /* 0x000000ffffbb7224 */ /* 0x000fe200078e00bc */
[----:B------:R-:W-:Y:S01]  /*23180*/  LEA R208, P1, R177, R2, 0x2 ;  /* 0x00000002b1d07211 */ /* 0x000fe200078210ff */
[----:B------:R-:W-:-:S03]  /*23190*/  IMAD.MOV.U32 R188, RZ, RZ, R189 ;  /* 0x000000ffffbc7224 */ /* 0x000fc600078e00bd */
[-C--:B------:R-:W-:Y:S01]  /*231a0*/  LEA.HI.X.SX32 R209, R177, R0.reuse, 0x2, P1 ;  /* 0x00000000b1d17211 */ /* 0x080fe200008f16ff */
[----:B------:R-:W-:Y:S01]  /*231b0*/  IMAD.MOV.U32 R189, RZ, RZ, R76 ;  /* 0x000000ffffbd7224 */ /* 0x000fe200078e004c */
[----:B------:R-:W-:Y:S01]  /*231c0*/  LEA.HI.X.SX32 R211, R178, R0, 0x2, P2 ;  /* 0x00000000b2d37211 */ /* 0x000fe200010f16ff */
[----:B------:R-:W4:Y:S04]  /*231d0*/  LDL.LU R76, [R1+0x19dc] ;  /* 0x0019dc00014c7983 */ /* 0x000f280000300800 */
[----:B------:R1:W-:Y:S02]  /*231e0*/  STL.64 [R1+0x13d0], R208 ;  /* 0x0013d0d001007387 */ /* 0x0003e40000100a00 */
[----:B-1----:R-:W-:Y:S02]  /*231f0*/  IMAD.MOV.U32 R208, RZ, RZ, R179 ;  /* 0x000000ffffd07224 */ /* 0x002fe400078e00b3 */
[----:B------:R-:W-:-:S02]  /*23200*/  IMAD.MOV.U32 R179, RZ, RZ, R78 ;  /* 0x000000ffffb37224 */ /* 0x000fc400078e004e */
[----:B------:R-:W4:Y:S04]  /*23210*/  LDL.LU R78, [R1+0x19d8] ;  /* 0x0019d800014e7983 */ /* 0x000f280000300800 */
[----:B------:R1:W-:Y:S02]  /*23220*/  STL.64 [R1+0x13c8], R210 ;  /* 0x0013c8d201007387 */ /* 0x0003e40000100a00 */
[----:B-1----:R-:W-:-:S04]  /*23230*/  LEA R210, P2, R180, R2, 0x2 ;  /* 0x00000002b4d27211 */ /* 0x002fc800078410ff */
[----:B------:R-:W-:Y:S01]  /*23240*/  LEA.HI.X.SX32 R211, R180, R0, 0x2, P2 ;  /* 0x00000000b4d37211 */ /* 0x000fe200010f16ff */
[----:B------:R-:W-:Y:S02]  /*23250*/  IMAD.MOV.U32 R180, RZ, RZ, R183 ;  /* 0x000000ffffb47224 */ /* 0x000fe400078e00b7 */
[----:B------:R-:W-:Y:S02]  /*23260*/  IMAD.MOV.U32 R183, RZ, RZ, R185 ;  /* 0x000000ffffb77224 */ /* 0x000fe400078e00b9 */
[----:B------:R-:W-:Y:S02]  /*23270*/  IMAD.MOV.U32 R185, RZ, RZ, R186 ;  /* 0x000000ffffb97224 */ /* 0x000fe400078e00ba */
[----:B------:R-:W-:Y:S02]  /*23280*/  IMAD.MOV.U32 R186, RZ, RZ, R187 ;  /* 0x000000ffffba7224 */ /* 0x000fe400078e00bb */
[----:B------:R-:W-:Y:S02]  /*23290*/  IMAD.MOV.U32 R187, RZ, RZ, R188 ;  /* 0x000000ffffbb7224 */ /* 0x000fe400078e00bc */
[----:B------:R-:W-:Y:S01]  /*232a0*/  IMAD.MOV.U32 R188, RZ, RZ, R189 ;  /* 0x000000ffffbc7224 */ /* 0x000fe200078e00bd */
[----:B------:R-:W-:Y:S01]  /*232b0*/  LEA R212, P1, R179, R2, 0x2 ;  /* 0x00000002b3d47211 */ /* 0x000fe200078210ff */
[----:B------:R-:W-:-:S02]  /*232c0*/  IMAD.MOV.U32 R189, RZ, RZ, R190 ;  /* 0x000000ffffbd7224 */ /* 0x000fc400078e00be */
[----:B------:R-:W-:Y:S02]  /*232d0*/  IMAD.MOV.U32 R190, RZ, RZ, R191 ;  /* 0x000000ffffbe7224 */ /* 0x000fe400078e00bf */
[----:B------:R-:W-:Y:S02]  /*232e0*/  IMAD.MOV.U32 R191, RZ, RZ, R193 ;  /* 0x000000ffffbf7224 */ /* 0x000fe400078e00c1 */
[----:B------:R-:W-:Y:S01]  /*232f0*/  IMAD.MOV.U32 R193, RZ, RZ, R147 ;  /* 0x000000ffffc17224 */ /* 0x000fe200078e0093 */
[----:B------:R-:W-:Y:S01]  /*23300*/  LEA.HI.X.SX32 R213, R179, R0, 0x2, P1 ;  /* 0x00000000b3d57211 */ /* 0x000fe200008f16ff */
[----:B------:R-:W-:Y:S02]  /*23310*/  IMAD.MOV.U32 R147, RZ, RZ, R148 ;  /* 0x000000ffff937224 */ /* 0x000fe400078e0094 */
[----:B------:R-:W-:Y:S02]  /*23320*/  IMAD.MOV.U32 R148, RZ, RZ, R149 ;  /* 0x000000ffff947224 */ /* 0x000fe400078e0095 */
[----:B------:R-:W-:-:S02]  /*23330*/  IMAD.MOV.U32 R149, RZ, RZ, R150 ;  /* 0x000000ffff957224 */ /* 0x000fc400078e0096 */
[----:B------:R-:W-:Y:S02]  /*23340*/  IMAD.MOV.U32 R150, RZ, RZ, R151 ;  /* 0x000000ffff967224 */ /* 0x000fe400078e0097 */
[----:B------:R-:W-:Y:S01]  /*23350*/  IMAD.MOV.U32 R151, RZ, RZ, R23 ;  /* 0x000000ffff977224 */ /* 0x000fe200078e0017 */
[----:B------:R-:W-:Y:S01]  /*23360*/  STL.64 [R1+0x13c0], R212 ;  /* 0x0013c0d401007387 */ /* 0x000fe20000100a00 */
[----:B------:R-:W-:-:S03]  /*23370*/  IMAD.MOV.U32 R23, RZ, RZ, R22 ;  /* 0x000000ffff177224 */ /* 0x000fc600078e0016 */
[----:B------:R1:W-:Y:S01]  /*23380*/  STL.64 [R1+0x13b8], R210 ;  /* 0x0013b8d201007387 */ /* 0x0003e20000100a00 */
[----:B---3--:R-:W-:Y:S02]  /*23390*/  IMAD.MOV.U32 R22, RZ, RZ, R21 ;  /* 0x000000ffff167224 */ /* 0x008fe400078e0015 */
[----:B--2---:R-:W-:Y:S02]  /*233a0*/  IMAD.MOV.U32 R21, RZ, RZ, R16 ;  /* 0x000000ffff157224 */ /* 0x004fe400078e0010 */
[----:B------:R-:W2:Y:S01]  /*233b0*/  LDL.LU R16, [R1+0x420] ;  /* 0x0004200001107983 */ /* 0x000ea20000300800 */
[----:B-1----:R-:W-:-:S04]  /*233c0*/  LEA R210, P2, R184, R2, 0x2 ;  /* 0x00000002b8d27211 */ /* 0x002fc800078410ff */
[----:B------:R-:W-:Y:S01]  /*233d0*/  LEA.HI.X.SX32 R211, R184, R0, 0x2, P2 ;  /* 0x00000000b8d37211 */ /* 0x000fe200010f16ff */
[----:B------:R-:W-:Y:S02]  /*233e0*/  IMAD.MOV.U32 R184, RZ, RZ, R185 ;  /* 0x000000ffffb87224 */ /* 0x000fe400078e00b9 */
[----:B------:R-:W-:Y:S02]  /*233f0*/  IMAD.MOV.U32 R185, RZ, RZ, R186 ;  /* 0x000000ffffb97224 */ /* 0x000fe400078e00ba */
[----:B------:R-:W-:Y:S02]  /*23400*/  IMAD.MOV.U32 R186, RZ, RZ, R187 ;  /* 0x000000ffffba7224 */ /* 0x000fe400078e00bb */
[----:B------:R-:W-:Y:S02]  /*23410*/  IMAD.MOV.U32 R187, RZ, RZ, R188 ;  /* 0x000000ffffbb7224 */ /* 0x000fe400078e00bc */
[----:B------:R-:W-:Y:S02]  /*23420*/  IMAD.MOV.U32 R188, RZ, RZ, R189 ;  /* 0x000000ffffbc7224 */ /* 0x000fe400078e00bd */
[----:B------:R-:W-:-:S02]  /*23430*/  IMAD.MOV.U32 R189, RZ, RZ, R190 ;  /* 0x000000ffffbd7224 */ /* 0x000fc400078e00be */
[----:B------:R-:W-:Y:S01]  /*23440*/  IMAD.MOV.U32 R190, RZ, RZ, R191 ;  /* 0x000000ffffbe7224 */ /* 0x000fe200078e00bf */
[C---:B------:R-:W-:Y:S01]  /*23450*/  LEA R212, P1, R180.reuse, R2, 0x2 ;  /* 0x00000002b4d47211 */ /* 0x040fe200078210ff */
[----:B------:R-:W-:Y:S02]  /*23460*/  IMAD.MOV.U32 R191, RZ, RZ, R194 ;  /* 0x000000ffffbf7224 */ /* 0x000fe400078e00c2 */
[----:B------:R-:W-:Y:S02]  /*23470*/  IMAD.MOV.U32 R194, RZ, RZ, R198 ;  /* 0x000000ffffc27224 */ /* 0x000fe400078e00c6 */
[----:B------:R-:W-:Y:S02]  /*23480*/  IMAD.MOV.U32 R198, RZ, RZ, R146 ;  /* 0x000000ffffc67224 */ /* 0x000fe400078e0092 */
[----:B------:R-:W-:Y:S01]  /*23490*/  IMAD.MOV.U32 R146, RZ, RZ, R147 ;  /* 0x000000ffff927224 */ /* 0x000fe200078e0093 */
[----:B------:R-:W-:Y:S01]  /*234a0*/  LEA.HI.X.SX32 R213, R180, R0, 0x2, P1 ;  /* 0x00000000b4d57211 */ /* 0x000fe200008f16ff */
        /* <DEDUP_REMOVED lines=8> */
[----:B------:R3:W-:Y:S01]  /*23530*/  STL.64 [R1+0x13a8], R210 ;  /* 0x0013a8d201007387 */ /* 0x0007e20000100a00 */
[----:B------:R-:W-:Y:S01]  /*23540*/  VIADD R137, R79, UR4 ;  /* 0x000000044f897c36 */ /* 0x000fe20008000000 */
[----:B------:R-:W-:Y:S01]  /*23550*/  ULDC UR4, c[0x0][0x248] ;  /* 0x0000920000047ab9 */ /* 0x000fe20000000800 */
[----:B-1----:R-:W-:Y:S01]  /*23560*/  LEA R212, P1, R184, R2, 0x2 ;  /* 0x00000002b8d47211 */ /* 0x002fe200078210ff */
[----:B--2---:R-:W-:-:S02]  /*23570*/  IMAD.MOV.U32 R21, RZ, RZ, R16 ;  /* 0x000000ffff157224 */ /* 0x004fc400078e0010 */
[----:B------:R-:W2:Y:S01]  /*23580*/  LDL.LU R16, [R1+0x428] ;  /* 0x0004280001107983 */ /* 0x000ea20000300800 */
[----:B------:R-:W-:Y:S01]  /*23590*/  LEA.HI.X.SX32 R213, R184, R0, 0x2, P1 ;  /* 0x00000000b8d57211 */ /* 0x000fe200008f16ff */
[----:B------:R-:W-:Y:S02]  /*235a0*/  IMAD.MOV.U32 R184, RZ, RZ, R187 ;  /* 0x000000ffffb87224 */ /* 0x000fe400078e00bb */
[----:B------:R-:W-:Y:S01]  /*235b0*/  VIADD R141, R137, UR4 ;  /* 0x00000004898d7c36 */ /* 0x000fe20008000000 */
[----:B---3--:R-:W-:Y:S01]  /*235c0*/  LEA R210, P2, R182, R2, 0x2 ;  /* 0x00000002b6d27211 */ /* 0x008fe200078410ff */
[----:B------:R-:W-:Y:S01]  /*235d0*/  IMAD.MOV.U32 R187, RZ, RZ, R188 ;  /* 0x000000ffffbb7224 */ /* 0x000fe200078e00bc */
[----:B------:R1:W-:Y:S01]  /*235e0*/  STL.64 [R1+0x13a0], R212 ;  /* 0x0013a0d401007387 */ /* 0x0003e20000100a00 */
[----:B------:R-:W-:Y:S01]  /*235f0*/  IMAD.MOV.U32 R209, RZ, RZ, R184 ;  /* 0x000000ffffd17224 */ /* 0x000fe200078e00b8 */
[----:B------:R-:W-:Y:S01]  /*23600*/  ULDC UR4, c[0x0][0x248] ;  /* 0x0000920000047ab9 */ /* 0x000fe20000000800 */
[----:B------:R-:W-:-:S02]  /*23610*/  IMAD.MOV.U32 R188, RZ, RZ, R189 ;  /* 0x000000ffffbc7224 */ /* 0x000fc400078e00bd */
[----:B------:R-:W-:Y:S02]  /*23620*/  IMAD.MOV.U32 R189, RZ, RZ, R190 ;  /* 0x000000ffffbd7224 */ /* 0x000fe400078e00be */
[----:B------:R-:W-:Y:S01]  /*23630*/  VIADD R139, R141, UR6 ;  /* 0x000000068d8b7c36 */ /* 0x000fe20008000000 */
[----:B------:R-:W-:Y:S01]  /*23640*/  LEA.HI.X.SX32 R211, R182, R0, 0x2, P2 ;  /* 0x00000000b6d37211 */ /* 0x000fe200010f16ff */
[----:B------:R-:W-:Y:S01]  /*23650*/  IMAD.MOV.U32 R190, RZ, RZ, R194 ;  /* 0x000000ffffbe7224 */ /* 0x000fe200078e00c2 */
[----:B------:R-:W-:Y:S01]  /*23660*/  ULDC UR6, c[0x0][0x248] ;  /* 0x0000920000067ab9 */ /* 0x000fe20000000800 */
[----:B------:R-:W-:Y:S01]  /*23670*/  IMAD.MOV.U32 R194, RZ, RZ, R195 ;  /* 0x000000ffffc27224 */ /* 0x000fe200078e00c3 */
[----:B-1----:R-:W-:Y:S01]  /*23680*/  LEA R212, P1, R209, R2, 0x2 ;  /* 0x00000002d1d47211 */ /* 0x002fe200078210ff */
[----:B------:R-:W-:Y:S02]  /*23690*/  IMAD.MOV.U32 R195, RZ, RZ, R199 ;  /* 0x000000ffffc37224 */ /* 0x000fe400078e00c7 */
[----:B------:R-:W-:-:S02]  /*236a0*/  IMAD.MOV.U32 R199, RZ, RZ, R200 ;  /* 0x000000ffffc77224 */ /* 0x000fc400078e00c8 */
[----:B------:R-:W-:Y:S02]  /*236b0*/  IMAD.MOV.U32 R182, RZ, RZ, R187 ;  /* 0x000000ffffb67224 */ /* 0x000fe400078e00bb */
[----:B------:R-:W-:Y:S02]  /*236c0*/  VIADD R134, R139, UR4 ;  /* 0x000000048b867c36 */ /* 0x000fe40008000000 */
[----:B------:R-:W-:Y:S01]  /*236d0*/  IMAD.MOV.U32 R184, RZ, RZ, R188 ;  /* 0x000000ffffb87224 */ /* 0x000fe200078e00bc */
[----:B------:R-:W-:Y:S01]  /*236e0*/  LEA.HI.X.SX32 R213, R209, R0, 0x2, P1 ;  /* 0x00000000d1d57211 */ /* 0x000fe200008f16ff */
[----:B------:R-:W-:Y:S01]  /*236f0*/  IMAD.MOV.U32 R200, RZ, RZ, R77 ;  /* 0x000000ffffc87224 */ /* 0x000fe200078e004d */
[----:B------:R-:W-:Y:S01]  /*23700*/  ULDC UR4, c[0x0][0x248] ;  /* 0x0000920000047ab9 */ /* 0x000fe20000000800 */
[----:B------:R-:W-:Y:S01]  /*23710*/  IMAD.MOV.U32 R187, RZ, RZ, R189 ;  /* 0x000000ffffbb7224 */ /* 0x000fe200078e00bd */
[----:B------:R-:W3:Y:S01]  /*23720*/  LDL.LU R77, [R1+0x19d4] ;  /* 0x0019d400014d7983 */ /* 0x000ee20000300800 */
[----:B------:R-:W-:-:S02]  /*23730*/  IMAD.MOV.U32 R188, RZ, RZ, R190 ;  /* 0x000000ffffbc7224 */ /* 0x000fc400078e00be */
[----:B------:R-:W-:Y:S01]  /*23740*/  IMAD.MOV.U32 R189, RZ, RZ, R199 ;  /* 0x000000ffffbd7224 */ /* 0x000fe200078e00c7 */
[----:B------:R1:W-:Y:S01]  /*23750*/  STL.64 [R1+0x1398], R210 ;  /* 0x001398d201007387 */ /* 0x0003e20000100a00 */
[----:B------:R-:W-:Y:S02]  /*23760*/  IMAD.MOV.U32 R209, RZ, RZ, R182 ;  /* 0x000000ffffd17224 */ /* 0x000fe400078e00b6 */
[----:B------:R-:W-:Y:S01]  /*23770*/  VIADD R80, R134, UR7 ;  /* 0x0000000786507c36 */ /* 0x000fe20008000000 */
[----:B------:R-:W-:Y:S01]  /*23780*/  ULDC UR7, c[0x0][0x248] ;  /* 0x0000920000077ab9 */ /* 0x000fe20000000800 */
[----:B------:R-:W-:Y:S02]  /*23790*/  IMAD.MOV.U32 R182, RZ, RZ, R184 ;  /* 0x000000ffffb67224 */ /* 0x000fe400078e00b8 */
[----:B------:R-:W-:Y:S02]  /*237a0*/  IMAD.MOV.U32 R184, RZ, RZ, R187 ;  /* 0x000000ffffb87224 */ /* 0x000fe400078e00bb */
[----:B------:R-:W-:Y:S01]  /*237b0*/  IMAD.MOV.U32 R190, RZ, RZ, R195 ;  /* 0x000000ffffbe7224 */ /* 0x000fe200078e00c3 */
[----:B-1----:R-:W-:Y:S01]  /*237c0*/  LEA R210, P2, R181, R2, 0x2 ;  /* 0x00000002b5d27211 */ /* 0x002fe200078410ff */
[----:B------:R-:W-:-:S02]  /*237d0*/  IMAD.MOV.U32 R187, RZ, RZ, R188 ;  /* 0x000000ffffbb7224 */ /* 0x000fc400078e00bc */
[----:B------:R-:W-:Y:S01]  /*237e0*/  IMAD.MOV.U32 R195, RZ, RZ, R200 ;  /* 0x000000ffffc37224 */ /* 0x000fe200078e00c8 */
[----:B------:R-:W-:Y:S01]  /*237f0*/  LEA.HI.X.SX32 R211, R181, R0, 0x2, P2 ;  /* 0x00000000b5d37211 */ /* 0x000fe200010f16ff */
[----:B------:R-:W-:Y:S02]  /*23800*/  IMAD.MOV.U32 R188, RZ, RZ, R189 ;  /* 0x000000ffffbc7224 */ /* 0x000fe400078e00bd */
[----:B------:R-:W-:Y:S02]  /*23810*/  IMAD.MOV.U32 R200, RZ, RZ, R79 ;  /* 0x000000ffffc87224 */ /* 0x000fe400078e004f */
[----:B------:R-:W-:Y:S01]  /*23820*/  IMAD.MOV.U32 R189, RZ, RZ, R192 ;  /* 0x000000ffffbd7224 */ /* 0x000fe200078e00c0 */
[----:B------:R-:W3:Y:S01]  /*23830*/  LDL.LU R79, [R1+0x19d0] ;  /* 0x0019d000014f7983 */ /* 0x000ee20000300800 */
[----:B------:R-:W-:Y:S02]  /*23840*/  IMAD.MOV.U32 R215, RZ, RZ, R182 ;  /* 0x000000ffffd77224 */ /* 0x000fe400078e00b6 */
[----:B------:R-:W-:Y:S01]  /*23850*/  VIADD R17, R80, UR8 ;  /* 0x0000000850117c36 */ /* 0x000fe20008000000 */
[----:B------:R-:W-:Y:S01]  /*23860*/  ULDC UR8, c[0x0][0x248] ;  /* 0x0000920000087ab9 */ /* 0x000fe20000000800 */
[----:B------:R-:W-:-:S02]  /*23870*/  IMAD.MOV.U32 R199, RZ, RZ, R80 ;  /* 0x000000ffffc77224 */ /* 0x000fc400078e0050 */
[----:B------:R-:W-:Y:S01]  /*23880*/  IMAD.MOV.U32 R192, RZ, RZ, R196 ;  /* 0x000000ffffc07224 */ /* 0x000fe200078e00c4 */
[----:B------:R-:W3:Y:S01]  /*23890*/  LDL.LU R80, [R1+0x19cc] ;  /* 0x0019cc0001507983 */ /* 0x000ee20000300800 */
[----:B------:R-:W-:Y:S02]  /*238a0*/  IMAD.MOV.U32 R196, RZ, RZ, R204 ;  /* 0x000000ffffc47224 */ /* 0x000fe400078e00cc */
[----:B------:R-:W-:Y:S01]  /*238b0*/  IMAD.MOV.U32 R204, RZ, RZ, R82 ;  /* 0x000000ffffcc7224 */ /* 0x000fe200078e0052 */
[----:B------:R1:W-:Y:S01]  /*238c0*/  STL.64 [R1+0x1390], R212 ;  /* 0x001390d401007387 */ /* 0x0003e20000100a00 */
[----:B------:R-:W-:-:S03]  /*238d0*/  IMAD.MOV.U32 R181, RZ, RZ, R187 ;  /* 0x000000ffffb57224 */ /* 0x000fc600078e00bb */
[----:B------:R-:W3:Y:S01]  /*238e0*/  LDL.LU R82, [R1+0x19c8] ;  /* 0x0019c80001527983 */ /* 0x000ee20000300800 */
[----:B------:R-:W-:-:S03]  /*238f0*/  IMAD.MOV.U32 R187, RZ, RZ, R188 ;  /* 0x000000ffffbb7224 */ /* 0x000fc600078e00bc */
[----:B------:R4:W-:Y:S01]  /*23900*/  STL.64 [R1+0x1388], R210 ;  /* 0x001388d201007387 */ /* 0x0009e20000100a00 */
[C---:B-1----:R-:W-:Y:S01]  /*23910*/  LEA R212, P1, R215.reuse, R2, 0x2 ;  /* 0x00000002d7d47211 */ /* 0x042fe200078210ff */
[----:B------:R-:W-:Y:S02]  /*23920*/  IMAD.MOV.U32 R188, RZ, RZ, R189 ;  /* 0x000000ffffbc7224 */ /* 0x000fe400078e00bd */
[----:B------:R-:W-:Y:S01]  /*23930*/  IMAD.MOV.U32 R189, RZ, RZ, R192 ;  /* 0x000000ffffbd7224 */ /* 0x000fe200078e00c0 */
[----:B------:R-:W-:Y:S02]  /*23940*/  LEA.HI.X.SX32 R213, R215, R0, 0x2, P1 ;  /* 0x00000000d7d57211 */ /* 0x000fe400008f16ff */
[----:B----4-:R-:W-:Y:S01]  /*23950*/  LEA R210, P2, R208, R2, 0x2 ;  /* 0x00000002d0d27211 */ /* 0x010fe200078410ff */
[----:B------:R-:W-:-:S03]  /*23960*/  IMAD.MOV.U32 R192, RZ, RZ, R196 ;  /* 0x000000ffffc07224 */ /* 0x000fc600078e00c4 */
[----:B------:R-:W-:Y:S01]  /*23970*/  LEA.HI.X.SX32 R211, R208, R0, 0x2, P2 ;  /* 0x00000000d0d37211 */ /* 0x000fe200010f16ff */
[----:B------:R-:W-:Y:S02]  /*23980*/  IMAD.MOV.U32 R196, RZ, RZ, R81 ;  /* 0x000000ffffc47224 */ /* 0x000fe400078e0051 */
[----:B------:R-:W4:Y:S04]  /*23990*/  LDL.LU R81, [R1+0x19c4] ;  /* 0x0019c40001517983 */ /* 0x000f280000300800 */
[----:B------:R1:W-:Y:S04]  /*239a0*/  STL.64 [R1+0x1380], R212 ;  /* 0x001380d401007387 */ /* 0x0003e80000100a00 */
[----:B------:R1:W-:Y:S01]  /*239b0*/  STL.64 [R1+0x1378], R210 ;  /* 0x001378d201007387 */ /* 0x0003e20000100a00 */
[----:B------:R-:W-:-:S02]  /*239c0*/  IMAD.MOV.U32 R215, RZ, RZ, R187 ;  /* 0x000000ffffd77224 */ /* 0x000fc400078e00bb */
[----:B------:R-:W-:Y:S01]  /*239d0*/  IMAD.MOV.U32 R187, RZ, RZ, R189 ;  /* 0x000000ffffbb7224 */ /* 0x000fe200078e00bd */
[-C--:B-1----:R-:W-:Y:S02]  /*239e0*/  LEA R212, P1, R184, R2.reuse, 0x2 ;  /* 0x00000002b8d47211 */ /* 0x082fe400078210ff */
[----:B------:R-:W-:Y:S01]  /*239f0*/  LEA R210, P2, R186, R2, 0x2 ;  /* 0x00000002bad27211 */ /* 0x000fe200078410ff */
[----:B------:R-:W-:-:S03]  /*23a00*/  IMAD.MOV.U32 R189, RZ, RZ, R191 ;  /* 0x000000ffffbd7224 */ /* 0x000fc600078e00bf */
        /* <DEDUP_REMOVED lines=10> */
[----:B------:R-:W-:Y:S01]  /*23ab0*/  IMAD.MOV.U32 R146, RZ, RZ, R148 ;  /* 0x000000ffff927224 */ /* 0x000fe200078e0094 */
[----:B------:R1:W-:Y:S01]  /*23ac0*/  STL.64 [R1+0x1370], R212 ;  /* 0x001370d401007387 */ /* 0x0003e20000100a00 */
[----:B------:R-:W-:Y:S02]  /*23ad0*/  IMAD.MOV.U32 R147, RZ, RZ, R149 ;  /* 0x000000ffff937224 */ /* 0x000fe400078e0095 */
[----:B------:R-:W-:Y:S01]  /*23ae0*/  IMAD.MOV.U32 R148, RZ, RZ, R150 ;  /* 0x000000ffff947224 */ /* 0x000fe200078e0096 */
[----:B------:R1:W-:Y:S01]  /*23af0*/  STL.64 [R1+0x1368], R210 ;  /* 0x001368d201007387 */ /* 0x0003e20000100a00 */
[----:B------:R-:W-:-:S02]  /*23b00*/  IMAD.MOV.U32 R149, RZ, RZ, R151 ;  /* 0x000000ffff957224 */ /* 0x000fc400078e0097 */
[----:B------:R-:W-:Y:S02]  /*23b10*/  IMAD.MOV.U32 R150, RZ, RZ, R23 ;  /* 0x000000ffff967224 */ /* 0x000fe400078e0017 */
[----:B------:R-:W-:Y:S02]  /*23b20*/  IMAD.MOV.U32 R151, RZ, RZ, R22 ;  /* 0x000000ffff977224 */ /* 0x000fe400078e0016 */
[----:B------:R-:W-:Y:S02]  /*23b30*/  IMAD.MOV.U32 R23, RZ, RZ, R21 ;  /* 0x000000ffff177224 */ /* 0x000fe400078e0015 */
[----:B------:R-:W3:Y:S01]  /*23b40*/  LDL.LU R21, [R1+0x20] ;  /* 0x0000200001157983 */ /* 0x000ee20000300800 */
[----:B--2---:R-:W-:-:S03]  /*23b50*/  IMAD.MOV.U32 R22, RZ, RZ, R16 ;  /* 0x000000ffff167224 */ /* 0x004fc600078e0010 */
[----:B------:R-:W2:Y:S01]  /*23b60*/  LDL.LU R16, [R1+0x28] ;  /* 0x0000280001107983 */ /* 0x000ea20000300800 */
[-C--:B-1----:R-:W-:Y:S02]  /*23b70*/  LEA R212, P1, R215, R2.reuse, 0x2 ;  /* 0x00000002d7d47211 */ /* 0x082fe400078210ff */
[----:B------:R-:W-:Y:S02]  /*23b80*/  LEA R210, P2, R183, R2, 0x2 ;  /* 0x00000002b7d27211 */ /* 0x000fe400078410ff */
[-C--:B------:R-:W-:Y:S02]  /*23b90*/  LEA.HI.X.SX32 R213, R215, R0.reuse, 0x2, P1 ;  /* 0x00000000d7d57211 */ /* 0x080fe400008f16ff */
[----:B------:R-:W-:-:S03]  /*23ba0*/  LEA.HI.X.SX32 R211, R183, R0, 0x2, P2 ;  /* 0x00000000b7d37211 */ /* 0x000fc600010f16ff */
[----:B------:R-:W-:Y:S04]  /*23bb0*/  STL.64 [R1+0x1360], R212 ;  /* 0x001360d401007387 */ /* 0x000fe80000100a00 */
[----:B------:R1:W-:Y:S02]  /*23bc0*/  STL.64 [R1+0x1358], R210 ;  /* 0x001358d201007387 */ /* 0x0003e40000100a00 */
[----:B-1----:R-:W-:Y:S02]  /*23bd0*/  IMAD.MOV.U32 R211, RZ, RZ, R187 ;  /* 0x000000ffffd37224 */ /* 0x002fe400078e00bb */
[----:B------:R-:W-:Y:S01]  /*23be0*/  IMAD.MOV.U32 R210, RZ, RZ, R186 ;  /* 0x000000ffffd27224 */ /* 0x000fe200078e00ba */
[-C--:B------:R-:W-:Y:S01]  /*23bf0*/  LEA R212, P2, R185, R2.reuse, 0x2 ;  /* 0x00000002b9d47211 */ /* 0x080fe200078410ff */
[----:B------:R-:W-:Y:S01]  /*23c00*/  IMAD.MOV.U32 R186, RZ, RZ, R188 ;  /* 0x000000ffffba7224 */ /* 0x000fe200078e00bc */
[----:B------:R-:W-:Y:S01]  /*23c10*/  LEA R214, P1, R211, R2, 0x2 ;  /* 0x00000002d3d67211 */ /* 0x000fe200078210ff */
[----:B------:R-:W-:Y:S01]  /*23c20*/  IMAD.MOV.U32 R187, RZ, RZ, R191 ;  /* 0x000000ffffbb7224 */ /* 0x000fe200078e00bf */
[-C--:B------:R-:W-:Y:S01]  /*23c30*/  LEA.HI.X.SX32 R213, R185, R0.reuse, 0x2, P2 ;  /* 0x00000000b9d57211 */ /* 0x080fe200010f16ff */
[----:B------:R-:W-:Y:S01]  /*23c40*/  IMAD.MOV.U32 R217, RZ, RZ, R186 ;  /* 0x000000ffffd97224 */ /* 0x000fe200078e00ba */
[----:B------:R-:W-:Y:S01]  /*23c50*/  LEA.HI.X.SX32 R215, R211, R0, 0x2, P1 ;  /* 0x00000000d3d77211 */ /* 0x000fe200008f16ff */
[----:B------:R-:W-:-:S02]  /*23c60*/  IMAD.MOV.U32 R188, RZ, RZ, R203 ;  /* 0x000000ffffbc7224 */ /* 0x000fc400078e00cb */
[----:B------:R-:W-:Y:S02]  /*23c70*/  IMAD.MOV.U32 R191, RZ, RZ, R83 ;  /* 0x000000ffffbf7224 */ /* 0x000fe400078e0053 */
[----:B------:R-:W4:Y:S01]  /*23c80*/  LDL.LU R83, [R1+0x19c0] ;  /* 0x0019c00001537983 */ /* 0x000f220000300800 */
[----:B------:R-:W-:-:S03]  /*23c90*/  IMAD.MOV.U32 R203, RZ, RZ, R84 ;  /* 0x000000ffffcb7224 */ /* 0x000fc600078e0054 */
[----:B------:R-:W4:Y:S04]  /*23ca0*/  LDL.LU R84, [R1+0x19bc] ;  /* 0x0019bc0001547983 */ /* 0x000f280000300800 */
[----:B------:R1:W-:Y:S01]  /*23cb0*/  STL.64 [R1+0x1350], R214 ;  /* 0x001350d601007387 */ /* 0x0003e20000100a00 */
[----:B------:R-:W-:-:S03]  /*23cc0*/  IMAD.MOV.U32 R211, RZ, RZ, R187 ;  /* 0x000000ffffd37224 */ /* 0x000fc600078e00bb */
[----:B------:R1:W-:Y:S01]  /*23cd0*/  STL.64 [R1+0x1348], R212 ;  /* 0x001348d401007387 */ /* 0x0003e20000100a00 */
[----:B------:R-:W-:Y:S02]  /*23ce0*/  IMAD.MOV.U32 R185, RZ, RZ, R188 ;  /* 0x000000ffffb97224 */ /* 0x000fe400078e00bc */
[----:B------:R-:W-:Y:S01]  /*23cf0*/  IMAD.MOV.U32 R187, RZ, RZ, R191 ;  /* 0x000000ffffbb7224 */ /* 0x000fe200078e00bf */
[-C--:B-1----:R-:W-:Y:S01]  /*23d00*/  LEA R214, P1, R217, R2.reuse, 0x2 ;  /* 0x00000002d9d67211 */ /* 0x082fe200078210ff */
[----:B------:R-:W-:Y:S01]  /*23d10*/  IMAD.MOV.U32 R188, RZ, RZ, R192 ;  /* 0x000000ffffbc7224 */ /* 0x000fe200078e00c0 */
[----:B------:R-:W-:Y:S02]  /*23d20*/  LEA R212, P2, R209, R2, 0x2 ;  /* 0x00000002d1d47211 */ /* 0x000fe400078410ff */
[-C--:B------:R-:W-:Y:S01]  /*23d30*/  LEA.HI.X.SX32 R215, R217, R0.reuse, 0x2, P1 ;  /* 0x00000000d9d77211 */ /* 0x080fe200008f16ff */
[----:B------:R-:W-:Y:S01]  /*23d40*/  IMAD.MOV.U32 R191, RZ, RZ, R201 ;  /* 0x000000ffffbf7224 */ /* 0x000fe200078e00c9 */
[----:B------:R-:W-:Y:S01]  /*23d50*/  LEA.HI.X.SX32 R213, R209, R0, 0x2, P2 ;  /* 0x00000000d1d57211 */ /* 0x000fe200010f16ff */
[----:B------:R-:W-:-:S02]  /*23d60*/  IMAD.MOV.U32 R192, RZ, RZ, R86 ;  /* 0x000000ffffc07224 */ /* 0x000fc400078e0056 */
[----:B------:R-:W4:Y:S01]  /*23d70*/  LDL.LU R86, [R1+0x19b8] ;  /* 0x0019b80001567983 */ /* 0x000f220000300800 */
[----:B------:R-:W-:Y:S02]  /*23d80*/  IMAD.MOV.U32 R201, RZ, RZ, R85 ;  /* 0x000000ffffc97224 */ /* 0x000fe400078e0055 */
[----:B------:R-:W-:Y:S01]  /*23d90*/  IMAD.MOV.U32 R217, RZ, RZ, R87 ;  /* 0x000000ffffd97224 */ /* 0x000fe200078e0057 */
[----:B------:R-:W4:Y:S04]  /*23da0*/  LDL.LU R85, [R1+0x19b4] ;  /* 0x0019b40001557983 */ /* 0x000f280000300800 */
[----:B------:R-:W-:Y:S04]  /*23db0*/  STL.64 [R1+0x1340], R214 ;  /* 0x001340d601007387 */ /* 0x000fe80000100a00 */
        /* <DEDUP_REMOVED lines=23> */
[----:B------:R-:W-:-:S03]  /*23f30*/  IMAD.MOV.U32 R23, RZ, RZ, R22 ;  /* 0x000000ffff177224 */ /* 0x000fc600078e0016 */
[----:B------:R1:W-:Y:S01]  /*23f40*/  STL.64 [R1+0x1328], R212 ;  /* 0x001328d401007387 */ /* 0x0003e20000100a00 */
[----:B---3--:R-:W-:Y:S02]  /*23f50*/  IMAD.MOV.U32 R22, RZ, RZ, R21 ;  /* 0x000000ffff167224 */ /* 0x008fe400078e0015 */
[----:B--2---:R-:W-:Y:S02]  /*23f60*/  IMAD.MOV.U32 R21, RZ, RZ, R16 ;  /* 0x000000ffff157224 */ /* 0x004fe400078e0010 */
[----:B------:R-:W2:Y:S01]  /*23f70*/  LDL.LU R16, [R1+0x424] ;  /* 0x0004240001107983 */ /* 0x000ea20000300800 */
[----:B------:R-:W-:Y:S02]  /*23f80*/  IMAD.MOV.U32 R208, RZ, RZ, R181 ;  /* 0x000000ffffd07224 */ /* 0x000fe400078e00b5 */
[----:B------:R-:W-:-:S03]  /*23f90*/  IMAD.MOV.U32 R209, RZ, RZ, R185 ;  /* 0x000000ffffd17224 */ /* 0x000fc600078e00b9 */
[----:B-1----:R-:W-:Y:S01]  /*23fa0*/  LEA R214, P2, R208, R2, 0x2 ;  /* 0x00000002d0d67211 */ /* 0x002fe200078410ff */
[----:B------:R-:W-:-:S03]  /*23fb0*/  IMAD.MOV.U32 R217, RZ, RZ, R209 ;  /* 0x000000ffffd97224 */ /* 0x000fc600078e00d1 */
        /* <DEDUP_REMOVED lines=22> */
[----:B--2---:R-:W-:-:S03]  /*24120*/  IMAD.MOV.U32 R21, RZ, RZ, R16 ;  /* 0x000000ffff157224 */ /* 0x004fc600078e0010 */
[----:B------:R-:W2:Y:S01]  /*24130*/  LDL.LU R16, [R1+0x42c] ;  /* 0x00042c0001107983 */ /* 0x000ea20000300800 */
[----:B------:R-:W-:Y:S02]  /*24140*/  IMAD.MOV.U32 R209, RZ, RZ, R188 ;  /* 0x000000ffffd17224 */ /* 0x000fe400078e00bc */
[----:B-1----:R-:W-:Y:S02]  /*24150*/  IMAD.MOV.U32 R212, RZ, RZ, R210 ;  /* 0x000000ffffd47224 */ /* 0x002fe400078e00d2 */
[----:B------:R-:W-:Y:S02]  /*24160*/  IMAD.MOV.U32 R210, RZ, RZ, R209 ;  /* 0x000000ffffd27224 */ /* 0x000fe400078e00d1 */
[----:B------:R-:W-:-:S03]  /*24170*/  IMAD.MOV.U32 R209, RZ, RZ, R187 ;  /* 0x000000ffffd17224 */ /* 0x000fc600078e00bb */
[-C--:B------:R-:W-:Y:S01]  /*24180*/  LEA R216, P1, R210, R2.reuse, 0x2 ;  /* 0x00000002d2d87211 */ /* 0x080fe200078210ff */
[----:B------:R-:W-:Y:S01]  /*24190*/  VIADD R140, R17, UR6 ;  /* 0x00000006118c7c36 */ /* 0x000fe20008000000 */
[----:B---3--:R-:W-:Y:S01]  /*241a0*/  LEA R214, P2, R190, R2, 0x2 ;  /* 0x00000002bed67211 */ /* 0x008fe200078410ff */
[----:B------:R-:W-:Y:S01]  /*241b0*/  IMAD.MOV.U32 R213, RZ, RZ, R209 ;  /* 0x000000ffffd57224 */ /* 0x000fe200078e00d1 */
[----:B------:R-:W-:Y:S01]  /*241c0*/  LEA.HI.X.SX32 R217, R210, R0, 0x2, P1 ;  /* 0x00000000d2d97211 */ /* 0x000fe200008f16ff */
[----:B------:R-:W-:Y:S01]  /*241d0*/  IMAD.MOV.U32 R210, RZ, RZ, R191 ;  /* 0x000000ffffd27224 */ /* 0x000fe200078e00bf */
[----:B------:R-:W-:Y:S01]  /*241e0*/  ULDC UR6, c[0x0][0x248] ;  /* 0x0000920000067ab9 */ /* 0x000fe20000000800 */
[----:B------:R-:W-:Y:S02]  /*241f0*/  IMAD.MOV.U32 R209, RZ, RZ, R192 ;  /* 0x000000ffffd17224 */ /* 0x000fe400078e00c0 */
[----:B------:R-:W-:Y:S02]  /*24200*/  IMAD.MOV.U32 R191, RZ, RZ, R193 ;  /* 0x000000ffffbf7224 */ /* 0x000fe400078e00c1 */
[----:B------:R-:W-:-:S02]  /*24210*/  IMAD.MOV.U32 R192, RZ, RZ, R194 ;  /* 0x000000ffffc07224 */ /* 0x000fc400078e00c2 */
[----:B------:R-:W-:Y:S02]  /*24220*/  IMAD.MOV.U32 R193, RZ, RZ, R198 ;  /* 0x000000ffffc17224 */ /* 0x000fe400078e00c6 */
[----:B------:R-:W-:Y:S01]  /*24230*/  VIADD R19, R140, UR9 ;  /* 0x000000098c137c36 */ /* 0x000fe20008000000 */
[----:B------:R-:W-:Y:S01]  /*24240*/  LEA.HI.X.SX32 R215, R190, R0, 0x2, P2 ;  /* 0x00000000bed77211 */ /* 0x000fe200010f16ff */
[----:B------:R-:W-:Y:S01]  /*24250*/  IMAD.MOV.U32 R194, RZ, RZ, R201 ;  /* 0x000000ffffc27224 */ /* 0x000fe200078e00c9 */
[----:B------:R1:W-:Y:S01]  /*24260*/  STL.64 [R1+0x1310], R216 ;  /* 0x001310d801007387 */ /* 0x0003e20000100a00 */
[----:B------:R-:W-:Y:S01]  /*24270*/  IMAD.MOV.U32 R198, RZ, RZ, R140 ;  /* 0x000000ffffc67224 */ /* 0x000fe200078e008c */
[----:B------:R-:W-:Y:S01]  /*24280*/  ULDC UR9, c[0x0][0x248] ;  /* 0x0000920000097ab9 */ /* 0x000fe20000000800 */
[----:B------:R-:W-:Y:S02]  /*24290*/  IMAD.MOV.U32 R201, RZ, RZ, R141 ;  /* 0x000000ffffc97224 */ /* 0x000fe400078e008d */
        /* <DEDUP_REMOVED lines=11> */
[----:B------:R-:W-:Y:S02]  /*24350*/  IMAD.MOV.U32 R150, RZ, RZ, R23 ;  /* 0x000000ffff967224 */ /* 0x000fe400078e0017 */
[----:B------:R-:W-:Y:S02]  /*24360*/  IMAD.MOV.U32 R151, RZ, RZ, R22 ;  /* 0x000000ffff977224 */ /* 0x000fe400078e0016 */
[----:B------:R-:W-:-:S02]  /*24370*/  IMAD.MOV.U32 R23, RZ, RZ, R21 ;  /* 0x000000ffff177224 */ /* 0x000fc400078e0015 */
[----:B------:R-:W4:Y:S01]  /*24380*/  LDL.LU R21, [R1+0x24] ;  /* 0x0000240001157983 */ /* 0x000f220000300800 */
[----:B--2---:R-:W-:-:S03]  /*24390*/  IMAD.MOV.U32 R22, RZ, RZ, R16 ;  /* 0x000000ffff167224 */ /* 0x004fc600078e0010 */
[----:B------:R-:W2:Y:S01]  /*243a0*/  LDL.LU R16, [R1+0x2c] ;  /* 0x00002c0001107983 */ /* 0x000ea20000300800 */
[-C--:B-1----:R-:W-:Y:S02]  /*243b0*/  LEA R216, P1, R209, R2.reuse, 0x2 ;  /* 0x00000002d1d87211 */ /* 0x082fe400078210ff */
[----:B---3--:R-:W-:Y:S02]  /*243c0*/  LEA R214, P2, R189, R2, 0x2 ;  /* 0x00000002bdd67211 */ /* 0x008fe400078410ff */
[-C--:B------:R-:W-:Y:S01]  /*243d0*/  LEA.HI.X.SX32 R217, R209, R0.reuse, 0x2, P1 ;  /* 0x00000000d1d97211 */ /* 0x080fe200008f16ff */
[----:B------:R-:W-:Y:S01]  /*243e0*/  IMAD.MOV.U32 R209, RZ, RZ, R191 ;  /* 0x000000ffffd17224 */ /* 0x000fe200078e00bf */
[----:B------:R-:W-:Y:S01]  /*243f0*/  LEA.HI.X.SX32 R215, R189, R0, 0x2, P2 ;  /* 0x00000000bdd77211 */ /* 0x000fe200010f16ff */
[----:B------:R-:W-:Y:S01]  /*24400*/  VIADD R90, R19, UR13 ;  /* 0x0000000d135a7c36 */ /* 0x000fe20008000000 */
[----:B------:R-:W-:Y:S01]  /*24410*/  ULDC UR13, c[0x0][0x248] ;  /* 0x00009200000d7ab9 */ /* 0x000fe20000000800 */
[----:B------:R1:W-:Y:S01]  /*24420*/  STL.64 [R1+0x1300], R216 ;  /* 0x001300d801007387 */ /* 0x0003e20000100a00 */
[----:B------:R-:W-:-:S02]  /*24430*/  IMAD.MOV.U32 R191, RZ, RZ, R192 ;  /* 0x000000ffffbf7224 */ /* 0x000fc400078e00c0 */
[----:B------:R-:W-:Y:S01]  /*24440*/  IMAD.MOV.U32 R192, RZ, RZ, R193 ;  /* 0x000000ffffc07224 */ /* 0x000fe200078e00c1 */
[----:B------:R3:W-:Y:S01]  /*24450*/  STL.64 [R1+0x12f8], R214 ;  /* 0x0012f8d601007387 */ /* 0x0007e20000100a00 */
[----:B------:R-:W-:Y:S02]  /*24460*/  IMAD.MOV.U32 R193, RZ, RZ, R194 ;  /* 0x000000ffffc17224 */ /* 0x000fe400078e00c2 */
[----:B------:R-:W-:Y:S01]  /*24470*/  IMAD.MOV.U32 R194, RZ, RZ, R195 ;  /* 0x000000ffffc27224 */ /* 0x000fe200078e00c3 */
[C---:B-1----:R-:W-:Y:S01]  /*24480*/  LEA R216, P1, R209.reuse, R2, 0x2 ;  /* 0x00000002d1d87211 */ /* 0x042fe200078210ff */
[----:B------:R-:W-:Y:S01]  /*24490*/  VIADD R88, R90, UR4 ;  /* 0x000000045a587c36 */ /* 0x000fe20008000000 */
[----:B------:R-:W-:Y:S01]  /*244a0*/  ULDC UR4, c[0x0][0x248] ;  /* 0x0000920000047ab9 */ /* 0x000fe20000000800 */
[----:B------:R-:W-:Y:S01]  /*244b0*/  IMAD.MOV.U32 R195, RZ, RZ, R206 ;  /* 0x000000ffffc37224 */ /* 0x000fe200078e00ce */
[----:B------:R-:W-:Y:S01]  /*244c0*/  LEA.HI.X.SX32 R217, R209, R0, 0x2, P1 ;  /* 0x00000000d1d97211 */ /* 0x000fe200008f16ff */
[----:B------:R-:W-:Y:S01]  /*244d0*/  IMAD.MOV.U32 R209, RZ, RZ, R191 ;  /* 0x000000ffffd17224 */ /* 0x000fe200078e00bf */
[----:B---3--:R-:W-:Y:S01]  /*244e0*/  LEA R214, P2, R211, R2, 0x2 ;  /* 0x00000002d3d67211 */ /* 0x008fe200078410ff */
[----:B------:R-:W-:-:S02]  /*244f0*/  IMAD.MOV.U32 R191, RZ, RZ, R192 ;  /* 0x000000ffffbf7224 */ /* 0x000fc400078e00c0 */
[----:B------:R-:W-:Y:S01]  /*24500*/  IMAD.MOV.U32 R192, RZ, RZ, R193 ;  /* 0x000000ffffc07224 */ /* 0x000fe200078e00c1 */
[----:B------:R-:W-:Y:S01]  /*24510*/  LEA.HI.X.SX32 R215, R211, R0, 0x2, P2 ;  /* 0x00000000d3d77211 */ /* 0x000fe200010f16ff */
[----:B------:R-:W-:Y:S02]  /*24520*/  IMAD.MOV.U32 R193, RZ, RZ, R194 ;  /* 0x000000ffffc17224 */ /* 0x000fe400078e00c2 */
[----:B------:R-:W-:Y:S02]  /*24530*/  IMAD.MOV.U32 R194, RZ, RZ, R195 ;  /* 0x000000ffffc27224 */ /* 0x000fe400078e00c3 */
[----:B------:R-:W-:Y:S01]  /*24540*/  VIADD R18, R88, UR14 ;  /* 0x0000000e58127c36 */ /* 0x000fe20008000000 */
[----:B------:R-:W-:Y:S01]  /*24550*/  ULDC UR14, c[0x0][0x248] ;  /* 0x00009200000e7ab9 */ /* 0x000fe20000000800 */
[----:B------:R-:W-:Y:S02]  /*24560*/  IMAD.MOV.U32 R206, RZ, RZ, R88 ;  /* 0x000000ffffce7224 */ /* 0x000fe400078e0058 */
[----:B------:R-:W-:Y:S01]  /*24570*/  IMAD.MOV.U32 R195, RZ, RZ, R204 ;  /* 0x000000ffffc37224 */ /* 0x000fe200078e00cc */
[----:B------:R-:W3:Y:S01]  /*24580*/  LDL.LU R88, [R1+0x19ac] ;  /* 0x0019ac0001587983 */ /* 0x000ee20000300800 */
[----:B------:R-:W-:-:S02]  /*24590*/  IMAD.MOV.U32 R204, RZ, RZ, R207 ;  /* 0x000000ffffcc7224 */ /* 0x000fc400078e00cf */
[----:B------:R-:W-:Y:S01]  /*245a0*/  IMAD.MOV.U32 R207, RZ, RZ, R90 ;  /* 0x000000ffffcf7224 */ /* 0x000fe200078e005a */
[----:B------:R1:W-:Y:S01]  /*245b0*/  STL.64 [R1+0x12f0], R216 ;  /* 0x0012f0d801007387 */ /* 0x0003e20000100a00 */
[----:B------:R-:W-:-:S03]  /*245c0*/  IMAD.MOV.U32 R219, RZ, RZ, R191 ;  /* 0x000000ffffdb7224 */ /* 0x000fc600078e00bf */
[----:B------:R-:W3:Y:S01]  /*245d0*/  LDL.LU R90, [R1+0x19a8] ;  /* 0x0019a800015a7983 */ /* 0x000ee20000300800 */
[----:B------:R-:W-:-:S03]  /*245e0*/  IMAD.MOV.U32 R191, RZ, RZ, R193 ;  /* 0x000000ffffbf7224 */ /* 0x000fc600078e00c1 */
[----:B------:R4:W-:Y:S01]  /*245f0*/  STL.64 [R1+0x12e8], R214 ;  /* 0x0012e8d601007387 */ /* 0x0009e20000100a00 */
[----:B------:R-:W-:Y:S02]  /*24600*/  IMAD.MOV.U32 R193, RZ, RZ, R194 ;  /* 0x000000ffffc17224 */ /* 0x000fe400078e00c2 */
[----:B------:R-:W-:Y:S02]  /*24610*/  IMAD.MOV.U32 R194, RZ, RZ, R195 ;  /* 0x000000ffffc27224 */ /* 0x000fe400078e00c3 */
[----:B------:R-:W-:Y:S02]  /*24620*/  IMAD.MOV.U32 R195, RZ, RZ, R204 ;  /* 0x000000ffffc37224 */ /* 0x000fe400078e00cc */
[----:B------:R-:W-:Y:S01]  /*24630*/  VIADD R138, R18, UR16 ;  /* 0x00000010128a7c36 */ /* 0x000fe20008000000 */
[-C--:B-1----:R-:W-:Y:S02]  /*24640*/  LEA R216, P1, R219, R2.reuse, 0x2 ;  /* 0x00000002dbd87211 */ /* 0x082fe400078210ff */
[----:B----4-:R-:W-:Y:S01]  /*24650*/  LEA R214, P2, R213, R2, 0x2 ;  /* 0x00000002d5d67211 */ /* 0x010fe200078410ff */
[----:B------:R-:W-:Y:S01]  /*24660*/  IMAD.MOV.U32 R204, RZ, RZ, R207 ;  /* 0x000000ffffcc7224 */ /* 0x000fe200078e00cf */
[----:B------:R-:W-:-:S02]  /*24670*/  ULDC UR16, c[0x0][0x248] ;  /* 0x0000920000107ab9 */ /* 0x000fc40000000800 */
[-C--:B------:R-:W-:Y:S01]  /*24680*/  LEA.HI.X.SX32 R215, R213, R0.reuse, 0x2, P2 ;  /* 0x00000000d5d77211 */ /* 0x080fe200010f16ff */
[----:B------:R-:W-:Y:S02]  /*24690*/  IMAD.MOV.U32 R213, RZ, RZ, R193 ;  /* 0x000000ffffd57224 */ /* 0x000fe400078e00c1 */
[----:B------:R-:W-:Y:S02]  /*246a0*/  IMAD.MOV.U32 R193, RZ, RZ, R194 ;  /* 0x000000ffffc17224 */ /* 0x000fe400078e00c2 */
[----:B------:R-:W-:Y:S02]  /*246b0*/  IMAD.MOV.U32 R194, RZ, RZ, R195 ;  /* 0x000000ffffc27224 */ /* 0x000fe400078e00c3 */
[----:B------:R-:W-:Y:S01]  /*246c0*/  VIADD R133, R138, UR7 ;  /* 0x000000078a857c36 */ /* 0x000fe20008000000 */
[----:B------:R-:W-:Y:S01]  /*246d0*/  LEA.HI.X.SX32 R217, R219, R0, 0x2, P1 ;  /* 0x00000000dbd97211 */ /* 0x000fe200008f16ff */
[----:B------:R-:W-:Y:S01]  /*246e0*/  IMAD.MOV.U32 R195, RZ, RZ, R139 ;  /* 0x000000ffffc37224 */ /* 0x000fe200078e008b */
[----:B------:R-:W-:Y:S01]  /*246f0*/  ULDC UR7, c[0x0][0x248] ;  /* 0x0000920000077ab9 */ /* 0x000fe20000000800 */
[----:B------:R-:W-:-:S02]  /*24700*/  IMAD.MOV.U32 R139, RZ, RZ, R140 ;  /* 0x000000ffff8b7224 */ /* 0x000fc400078e008c */
[----:B------:R-:W-:Y:S02]  /*24710*/  IMAD.MOV.U32 R140, RZ, RZ, R141 ;  /* 0x000000ffff8c7224 */ /* 0x000fe400078e008d */
[----:B------:R-:W-:Y:S02]  /*24720*/  IMAD.MOV.U32 R141, RZ, RZ, R142 ;  /* 0x000000ffff8d7224 */ /* 0x000fe400078e008e */
[----:B------:R-:W-:Y:S01]  /*24730*/  VIADD R20, R133, UR17 ;  /* 0x0000001185147c36 */ /* 0x000fe20008000000 */
[----:B------:R-:W-:Y:S01]  /*24740*/  ULDC UR17, c[0x0][0x248] ;  /* 0x0000920000117ab9 */ /* 0x000fe20000000800 */
[----:B------:R-:W-:Y:S02]  /*24750*/  IMAD.MOV.U32 R142, RZ, RZ, R143 ;  /* 0x000000ffff8e7224 */ /* 0x000fe400078e008f */
[----:B------:R-:W-:Y:S02]  /*24760*/  IMAD.MOV.U32 R143, RZ, RZ, R144 ;  /* 0x000000ffff8f7224 */ /* 0x000fe400078e0090 */
[----:B------:R-:W-:-:S02]  /*24770*/  IMAD.MOV.U32 R144, RZ, RZ, R145 ;  /* 0x000000ffff907224 */ /* 0x000fc400078e0091 */
[----:B------:R-:W-:Y:S02]  /*24780*/  IMAD.MOV.U32 R145, RZ, RZ, R146 ;  /* 0x000000ffff917224 */ /* 0x000fe400078e0092 */
[----:B------:R-:W-:Y:S01]  /*24790*/  VIADD R5, R20, UR19 ;  /* 0x0000001314057c36 */ /* 0x000fe20008000000 */
[----:B------:R-:W-:Y:S01]  /*247a0*/  ULDC UR19, c[0x0][0x248] ;  /* 0x0000920000137ab9 */ /* 0x000fe20000000800 */
[----:B------:R-:W-:Y:S02]  /*247b0*/  IMAD.MOV.U32 R146, RZ, RZ, R147 ;  /* 0x000000ffff927224 */ /* 0x000fe400078e0093 */
[----:B------:R-:W-:Y:S02]  /*247c0*/  IMAD.MOV.U32 R147, RZ, RZ, R148 ;  /* 0x000000ffff937224 */ /* 0x000fe400078e0094 */
[----:B------:R-:W-:Y:S02]  /*247d0*/  IMAD.MOV.U32 R148, RZ, RZ, R149 ;  /* 0x000000ffff947224 */ /* 0x000fe400078e0095 */
[----:B------:R-:W-:-:S02]  /*247e0*/  IMAD.MOV.U32 R149, RZ, RZ, R150 ;  /* 0x000000ffff957224 */ /* 0x000fc400078e0096 */
[----:B------:R-:W-:Y:S02]  /*247f0*/  IMAD.MOV.U32 R150, RZ, RZ, R151 ;  /* 0x000000ffff967224 */ /* 0x000fe400078e0097 */
[----:B------:R-:W-:Y:S01]  /*24800*/  VIADD R131, R5, UR8 ;  /* 0x0000000805837c36 */ /* 0x000fe20008000000 */
[----:B------:R-:W-:Y:S01]  /*24810*/  ULDC UR8, c[0x0][0x248] ;  /* 0x0000920000087ab9 */ /* 0x000fe20000000800 */
[----:B------:R-:W-:Y:S02]  /*24820*/  IMAD.MOV.U32 R207, RZ, RZ, R5 ;  /* 0x000000ffffcf7224 */ /* 0x000fe400078e0005 */
[----:B------:R-:W-:Y:S01]  /*24830*/  IMAD.MOV.U32 R151, RZ, RZ, R23 ;  /* 0x000000ffff977224 */ /* 0x000fe200078e0017 */
[----:B------:R-:W4:Y:S01]  /*24840*/  LDL.LU R5, [R1+0x19a4] ;  /* 0x0019a40001057983 */ /* 0x000f220000300800 */
[----:B------:R-:W-:Y:S02]  /*24850*/  IMAD.MOV.U32 R23, RZ, RZ, R22 ;  /* 0x000000ffff177224 */ /* 0x000fe400078e0016 */
[----:B------:R-:W-:Y:S01]  /*24860*/  IMAD.MOV.U32 R22, RZ, RZ, R21 ;  /* 0x000000ffff167224 */ /* 0x000fe200078e0015 */
[----:B------:R1:W-:Y:S04]  /*24870*/  STL.64 [R1+0x12e0], R216 ;  /* 0x0012e0d801007387 */ /* 0x0003e80000100a00 */
[----:B------:R1:W-:Y:S01]  /*24880*/  STL.64 [R1+0x12d8], R214 ;  /* 0x0012d8d601007387 */ /* 0x0003e20000100a00 */
[----:B--2---:R-:W-:-:S03]  /*24890*/  IMAD.MOV.U32 R21, RZ, RZ, R16 ;  /* 0x000000ffff157224 */ /* 0x004fc600078e0010 */
[----:B------:R-:W2:Y:S01]  /*248a0*/  LDL.LU R16, [R1+0x430] ;  /* 0x0004300001107983 */ /* 0x000ea20000300800 */
[----:B------:R-:W-:-:S05]  /*248b0*/  IMAD.MOV.U32 R219, RZ, RZ, R191 ;  /* 0x000000ffffdb7224 */ /* 0x000fca00078e00bf */
        /* <DEDUP_REMOVED lines=23> */
[----:B------:R-:W-:Y:S01]  /*24a30*/  IMAD.MOV.U32 R151, RZ, RZ, R23 ;  /* 0x000000ffff977224 */ /* 0x000fe200078e0017 */
[----:B------:R1:W-:Y:S01]  /*24a40*/  STL.64 [R1+0x12d0], R216 ;  /* 0x0012d0d801007387 */ /* 0x0003e20000100a00 */
[----:B------:R-:W-:Y:S02]  /*24a50*/  IMAD.MOV.U32 R23, RZ, RZ, R22 ;  /* 0x000000ffff177224 */ /* 0x000fe400078e0016 */
[----:B------:R-:W-:Y:S01]  /*24a60*/  IMAD.MOV.U32 R22, RZ, RZ, R21 ;  /* 0x000000ffff167224 */ /* 0x000fe200078e0015 */
[----:B------:R3:W-:Y:S01]  /*24a70*/  STL.64 [R1+0x12c8], R214 ;  /* 0x0012c8d601007387 */ /* 0x0007e20000100a00 */
[----:B--2---:R-:W-:-:S03]  /*24a80*/  IMAD.MOV.U32 R21, RZ, RZ, R16 ;  /* 0x000000ffff157224 */ /* 0x004fc600078e0010 */
[----:B------:R-:W2:Y:S01]  /*24a90*/  LDL.LU R16, [R1+0x438] ;  /* 0x0004380001107983 */ /* 0x000ea20000300800 */
[CC--:B-1----:R-:W-:Y:S01]  /*24aa0*/  LEA R216, P1, R219.reuse, R2.reuse, 0x2 ;  /* 0x00000002dbd87211 */ /* 0x0c2fe200078210ff */
[----:B------:R-:W-:Y:S01]  /*24ab0*/  IMAD.MOV.U32 R212, RZ, RZ, R194 ;  /* 0x000000ffffd47224 */ /* 0x000fe200078e00c2 */
[C---:B---3--:R-:W-:Y:S02]  /*24ac0*/  LEA R214, P2, R208.reuse, R2, 0x2 ;  /* 0x00000002d0d67211 */ /* 0x048fe400078410ff */
[-C--:B------:R-:W-:Y:S02]  /*24ad0*/  LEA.HI.X.SX32 R217, R219, R0.reuse, 0x2, P1 ;  /* 0x00000000dbd97211 */ /* 0x080fe400008f16ff */
[----:B------:R-:W-:Y:S01]  /*24ae0*/  LEA.HI.X.SX32 R215, R208, R0, 0x2, P2 ;  /* 0x00000000d0d77211 */ /* 0x000fe200010f16ff */
[----:B------:R-:W-:Y:S02]  /*24af0*/  IMAD.MOV.U32 R208, RZ, RZ, R193 ;  /* 0x000000ffffd07224 */ /* 0x000fe400078e00c1 */
        /* <DEDUP_REMOVED lines=24> */
[----:B--2---:R-:W-:-:S03]  /*24c80*/  IMAD.MOV.U32 R21, RZ, RZ, R16 ;  /* 0x000000ffff157224 */ /* 0x004fc600078e0010 */
[----:B------:R-:W2:Y:S01]  /*24c90*/  LDL.LU R16, [R1+0x30] ;  /* 0x0000300001107983 */ /* 0x000ea20000300800 */
        /* <DEDUP_REMOVED lines=12> */
[----:B-1----:R-:W-:Y:S01]  /*24d60*/  LEA R214, P2, R210, R2, 0x2 ;  /* 0x00000002d2d67211 */ /* 0x002fe200078410ff */
        /* <DEDUP_REMOVED lines=12> */
[----:B--2---:R-:W-:Y:S02]  /*24e30*/  IMAD.MOV.U32 R21, RZ, RZ, R16 ;  /* 0x000000ffff157224 */ /* 0x004fe400078e0010 */
[----:B------:R-:W2:Y:S01]  /*24e40*/  LDL.LU R16, [R1+0x38] ;  /* 0x0000380001107983 */ /* 0x000ea20000300800 */
[-C--:B---3--:R-:W-:Y:S01]  /*24e50*/  LEA R216, P1, R219, R2.reuse, 0x2 ;  /* 0x00000002dbd87211 */ /* 0x088fe200078210ff */
[----:B------:R-:W-:Y:S01]  /*24e60*/  IMAD.MOV.U32 R210, RZ, RZ, R196 ;  /* 0x000000ffffd27224 */ /* 0x000fe200078e00c4 */
[----:B-1----:R-:W-:-:S02]  /*24e70*/  LEA R214, P2, R209, R2, 0x2 ;  /* 0x00000002d1d67211 */ /* 0x002fc400078410ff */
[-C--:B------:R-:W-:Y:S02]  /*24e80*/  LEA.HI.X.SX32 R217, R219, R0.reuse, 0x2, P1 ;  /* 0x00000000dbd97211 */ /* 0x080fe400008f16ff */
[----:B------:R-:W-:Y:S01]  /*24e90*/  LEA.HI.X.SX32 R215, R209, R0, 0x2, P2 ;  /* 0x00000000d1d77211 */ /* 0x000fe200010f16ff */
[----:B------:R-:W-:Y:S02]  /*24ea0*/  IMAD.MOV.U32 R209, RZ, RZ, R195 ;  /* 0x000000ffffd17224 */ /* 0x000fe400078e00c3 */
[----:B------:R1:W-:Y:S01]  /*24eb0*/  STL.64 [R1+0x12a0], R216 ;  /* 0x0012a0d801007387 */ /* 0x0003e20000100a00 */
[----:B------:R-:W-:Y:S01]  /*24ec0*/  VIADD R135, R131, UR20 ;  /* 0x0000001483877c36 */ /* 0x000fe20008000000 */
[----:B------:R-:W-:Y:S01]  /*24ed0*/  ULDC UR20, c[0x0][0x248] ;  /* 0x0000920000147ab9 */ /* 0x000fe20000000800 */
[----:B-1----:R-:W-:-:S04]  /*24ee0*/  LEA R216, P1, R210, R2, 0x2 ;  /* 0x00000002d2d87211 */ /* 0x002fc800078210ff */
[----:B------:R-:W-:Y:S01]  /*24ef0*/  LEA.HI.X.SX32 R217, R210, R0, 0x2, P1 ;  /* 0x00000000d2d97211 */ /* 0x000fe200008f16ff */
[----:B------:R-:W-:Y:S02]  /*24f00*/  IMAD.MOV.U32 R210, RZ, RZ, R209 ;  /* 0x000000ffffd27224 */ /* 0x000fe400078e00d1 */
[----:B------:R-:W-:Y:S02]  /*24f10*/  IMAD.MOV.U32 R209, RZ, RZ, R199 ;  /* 0x000000ffffd17224 */ /* 0x000fe400078e00c7 */
[----:B------:R-:W-:Y:S02]  /*24f20*/  IMAD.MOV.U32 R199, RZ, RZ, R204 ;  /* 0x000000ffffc77224 */ /* 0x000fe400078e00cc */
[----:B------:R-:W-:Y:S01]  /*24f30*/  VIADD R130, R135, UR22 ;  /* 0x0000001687827c36 */ /* 0x000fe20008000000 */
[----:B------:R-:W-:Y:S01]  /*24f40*/  STL.64 [R1+0x1298], R214 ;  /* 0x001298d601007387 */ /* 0x000fe20000100a00 */
[----:B------:R-:W-:Y:S01]  /*24f50*/  IMAD.MOV.U32 R204, RZ, RZ, R135 ;  /* 0x000000ffffcc7224 */ /* 0x000fe200078e0087 */
[----:B------:R-:W-:Y:S01]  /*24f60*/  ULDC UR22, c[0x0][0x248] ;  /* 0x0000920000167ab9 */ /* 0x000fe20000000800 */
        /* <DEDUP_REMOVED lines=20> */
[----:B--2---:R-:W-:Y:S02]  /*250b0*/  IMAD.MOV.U32 R21, RZ, RZ, R16 ;  /* 0x000000ffff157224 */ /* 0x004fe400078e0010 */
[----:B------:R-:W2:Y:S01]  /*250c0*/  LDL.LU R16, [R1+0x434] ;  /* 0x0004340001107983 */ /* 0x000ea20000300800 */
[----:B------:R-:W-:Y:S02]  /*250d0*/  IMAD.MOV.U32 R211, RZ, RZ, R192 ;  /* 0x000000ffffd37224 */ /* 0x000fe400078e00c0 */
[----:B-1----:R-:W-:-:S03]  /*250e0*/  IMAD.MOV.U32 R216, RZ, RZ, R209 ;  /* 0x000000ffffd87224 */ /* 0x002fc600078e00d1 */
[CC--:B------:R-:W-:Y:S01]  /*250f0*/  LEA R214, P2, R211.reuse, R2.reuse, 0x2 ;  /* 0x00000002d3d67211 */ /* 0x0c0fe200078410ff */
[----:B------:R-:W-:Y:S01]  /*25100*/  IMAD.MOV.U32 R217, RZ, RZ, R198 ;  /* 0x000000ffffd97224 */ /* 0x000fe200078e00c6 */
[C---:B------:R-:W-:Y:S01]  /*25110*/  LEA R218, P1, R216.reuse, R2, 0x2 ;  /* 0x00000002d8da7211 */ /* 0x040fe200078210ff */
[----:B------:R-:W-:Y:S01]  /*25120*/  IMAD.MOV.U32 R198, RZ, RZ, R200 ;  /* 0x000000ffffc67224 */ /* 0x000fe200078e00c8 */
[-C--:B------:R-:W-:Y:S01]  /*25130*/  LEA.HI.X.SX32 R215, R211, R0.reuse, 0x2, P2 ;  /* 0x00000000d3d77211 */ /* 0x080fe200010f16ff */
[----:B------:R-:W-:Y:S02]  /*25140*/  IMAD.MOV.U32 R200, RZ, RZ, R201 ;  /* 0x000000ffffc87224 */ /* 0x000fe400078e00c9 */
[----:B------:R-:W-:Y:S02]  /*25150*/  IMAD.MOV.U32 R201, RZ, RZ, R207 ;  /* 0x000000ffffc97224 */ /* 0x000fe400078e00cf */
[----:B------:R-:W-:Y:S01]  /*25160*/  IMAD.MOV.U32 R207, RZ, RZ, R20 ;  /* 0x000000ffffcf7224 */ /* 0x000fe200078e0014 */
[----:B------:R-:W-:Y:S01]  /*25170*/  LEA.HI.X.SX32 R219, R216, R0, 0x2, P1 ;  /* 0x00000000d8db7211 */ /* 0x000fe200008f16ff */
[----:B------:R-:W3:Y:S01]  /*25180*/  LDL.LU R20, [R1+0x19a0] ;  /* 0x0019a00001147983 */ /* 0x000ee20000300800 */
[----:B------:R-:W-:-:S03]  /*25190*/  IMAD.MOV.U32 R211, RZ, RZ, R198 ;  /* 0x000000ffffd37224 */ /* 0x000fc600078e00c6 */
[----:B------:R1:W-:Y:S01]  /*251a0*/  STL.64 [R1+0x1288], R214 ;  /* 0x001288d601007387 */ /* 0x0003e20000100a00 */
[----:B------:R-:W-:Y:S02]  /*251b0*/  IMAD.MOV.U32 R209, RZ, RZ, R199 ;  /* 0x000000ffffd17224 */ /* 0x000fe400078e00c7 */
[----:B------:R-:W-:Y:S02]  /*251c0*/  IMAD.MOV.U32 R198, RZ, RZ, R18 ;  /* 0x000000ffffc67224 */ /* 0x000fe400078e0012 */
[----:B------:R-:W3:Y:S01]  /*251d0*/  LDL.LU R18, [R1+0x199c] ;  /* 0x00199c0001127983 */ /* 0x000ee20000300800 */
[----:B-1----:R-:W-:-:S03]  /*251e0*/  LEA R214, P2, R213, R2, 0x2 ;  /* 0x00000002d5d67211 */ /* 0x002fc600078410ff */
[----:B------:R1:W-:Y:S01]  /*251f0*/  STL.64 [R1+0x1280], R218 ;  /* 0x001280da01007387 */ /* 0x0003e20000100a00 */
[----:B------:R-:W-:Y:S01]  /*25200*/  LEA.HI.X.SX32 R215, R213, R0, 0x2, P2 ;  /* 0x00000000d5d77211 */ /* 0x000fe200010f16ff */
[----:B------:R-:W-:Y:S02]  /*25210*/  IMAD.MOV.U32 R213, RZ, RZ, R209 ;  /* 0x000000ffffd57224 */ /* 0x000fe400078e00d1 */
[----:B------:R-:W-:Y:S01]  /*25220*/  IMAD.MOV.U32 R209, RZ, RZ, R198 ;  /* 0x000000ffffd17224 */ /* 0x000fe200078e00c6 */
[C---:B-1----:R-:W-:Y:S01]  /*25230*/  LEA R218, P1, R211.reuse, R2, 0x2 ;  /* 0x00000002d3da7211 */ /* 0x042fe200078210ff */
[----:B------:R-:W-:Y:S01]  /*25240*/  IMAD.MOV.U32 R216, RZ, RZ, R200 ;  /* 0x000000ffffd87224 */ /* 0x000fe200078e00c8 */
[----:B------:R1:W-:Y:S02]  /*25250*/  STL.64 [R1+0x1278], R214 ;  /* 0x001278d601007387 */ /* 0x0003e40000100a00 */
[----:B------:R-:W-:Y:S01]  /*25260*/  LEA.HI.X.SX32 R219, R211, R0, 0x2, P1 ;  /* 0x00000000d3db7211 */ /* 0x000fe200008f16ff */
[----:B------:R-:W-:-:S02]  /*25270*/  IMAD.MOV.U32 R211, RZ, RZ, R209 ;  /* 0x000000ffffd37224 */ /* 0x000fc400078e00d1 */
[----:B------:R-:W-:Y:S02]  /*25280*/  IMAD.MOV.U32 R209, RZ, RZ, R134 ;  /* 0x000000ffffd17224 */ /* 0x000fe400078e0086 */
[----:B------:R-:W-:Y:S02]  /*25290*/  IMAD.MOV.U32 R200, RZ, RZ, R133 ;  /* 0x000000ffffc87224 */ /* 0x000fe400078e0085 */
[----:B------:R-:W-:Y:S02]  /*252a0*/  IMAD.MOV.U32 R133, RZ, RZ, R135 ;  /* 0x000000ffff857224 */ /* 0x000fe400078e0087 */
[----:B------:R-:W-:Y:S01]  /*252b0*/  IMAD.MOV.U32 R134, RZ, RZ, R136 ;  /* 0x000000ffff867224 */ /* 0x000fe200078e0088 */
[----:B-1----:R-:W-:Y:S01]  /*252c0*/  LEA R214, P2, R208, R2, 0x2 ;  /* 0x00000002d0d67211 */ /* 0x002fe200078410ff */
        /* <DEDUP_REMOVED lines=24> */
[-C--:B-1----:R-:W-:Y:S01]  /*25450*/  LEA R218, P1, R216, R2.reuse, 0x2 ;  /* 0x00000002d8da7211 */ /* 0x082fe200078210ff */
[----:B------:R-:W-:Y:S01]  /*25460*/  IMAD.MOV.U32 R221, RZ, RZ, R209 ;  /* 0x000000ffffdd7224 */ /* 0x000fe200078e00d1 */
[----:B----4-:R-:W-:Y:S02]  /*25470*/  LEA R214, P2, R212, R2, 0x2 ;  /* 0x00000002d4d67211 */ /* 0x010fe400078410ff */
[-C--:B------:R-:W-:Y:S01]  /*25480*/  LEA.HI.X.SX32 R219, R216, R0.reuse, 0x2, P1 ;  /* 0x00000000d8db7211 */ /* 0x080fe200008f16ff */
[----:B------:R-:W-:Y:S01]  /*25490*/  IMAD.MOV.U32 R208, RZ, RZ, R201 ;  /* 0x000000ffffd07224 */ /* 0x000fe200078e00c9 */
[----:B------:R-:W-:-:S03]  /*254a0*/  LEA.HI.X.SX32 R215, R212, R0, 0x2, P2 ;  /* 0x00000000d4d77211 */ /* 0x000fc600010f16ff */
[----:B------:R1:W-:Y:S01]  /*254b0*/  STL.64 [R1+0x1260], R218 ;  /* 0x001260da01007387 */ /* 0x0003e20000100a00 */
[----:B------:R-:W-:Y:S02]  /*254c0*/  IMAD.MOV.U32 R212, RZ, RZ, R208 ;  /* 0x000000ffffd47224 */ /* 0x000fe400078e00d0 */
[----:B------:R-:W-:Y:S02]  /*254d0*/  IMAD.MOV.U32 R208, RZ, RZ, R17 ;  /* 0x000000ffffd07224 */ /* 0x000fe400078e0011 */
[----:B------:R-:W-:Y:S01]  /*254e0*/  VIADD R132, R130, UR6 ;  /* 0x0000000682847c36 */ /* 0x000fe20008000000 */
[----:B-1----:R-:W-:-:S03]  /*254f0*/  LEA R218, P1, R221, R2, 0x2 ;  /* 0x00000002ddda7211 */ /* 0x002fc600078210ff */
[----:B------:R-:W-:Y:S01]  /*25500*/  VIADD R129, R132, UR23 ;  /* 0x0000001784817c36 */ /* 0x000fe20008000000 */
[----:B------:R1:W-:Y:S01]  /*25510*/  STL.64 [R1+0x1258], R214 ;  /* 0x001258d601007387 */ /* 0x0003e20000100a00 */
[----:B------:R-:W-:Y:S01]  /*25520*/  IMAD.MOV.U32 R209, RZ, RZ, R203 ;  /* 0x000000ffffd17224 */ /* 0x000fe200078e00cb */
[----:B------:R-:W-:Y:S01]  /*25530*/  LEA.HI.X.SX32 R219, R221, R0, 0x2, P1 ;  /* 0x00000000dddb7211 */ /* 0x000fe200008f16ff */
[----:B------:R-:W-:Y:S01]  /*25540*/  IMAD.MOV.U32 R221, RZ, RZ, R208 ;  /* 0x000000ffffdd7224 */ /* 0x000fe200078e00d0 */
[----:B------:R-:W4:Y:S01]  /*25550*/  LDL.LU R17, [R1+0x1998] ;  /* 0x0019980001117983 */ /* 0x000f220000300800 */
[----:B------:R-:W-:Y:S01]  /*25560*/  IMAD.MOV.U32 R208, RZ, RZ, R132 ;  /* 0x000000ffffd07224 */ /* 0x000fe200078e0084 */
[----:B------:R-:W-:Y:S01]  /*25570*/  ULDC UR6, c[0x0][0x248] ;  /* 0x0000920000067ab9 */ /* 0x000fe20000000800 */
        /* <DEDUP_REMOVED lines=16> */
[----:B------:R-:W-:Y:S01]  /*25680*/  VIADD R7, R129, UR25 ;  /* 0x0000001981077c36 */ /* 0x000fe20008000000 */
[----:B------:R-:W-:Y:S01]  /*25690*/  LEA.HI.X.SX32 R215, R217, R0, 0x2, P2 ;  /* 0x00000000d9d77211 */ /* 0x000fe200010f16ff */
[----:B------:R-:W-:Y:S01]  /*256a0*/  IMAD.MOV.U32 R146, RZ, RZ, R147 ;  /* 0x000000ffff927224 */ /* 0x000fe200078e0093 */
[----:B------:R-:W-:Y:S01]  /*256b0*/  ULDC UR25, c[0x0][0x248] ;  /* 0x0000920000197ab9 */ /* 0x000fe20000000800 */
[----:B------:R-:W-:Y:S02]  /*256c0*/  IMAD.MOV.U32 R147, RZ, RZ, R148 ;  /* 0x000000ffff937224 */ /* 0x000fe400078e0094 */
[----:B------:R-:W-:Y:S02]  /*256d0*/  IMAD.MOV.U32 R148, RZ, RZ, R149 ;  /* 0x000000ffff947224 */ /* 0x000fe400078e0095 */
[----:B------:R-:W-:Y:S02]  /*256e0*/  IMAD.MOV.U32 R149, RZ, RZ, R150 ;  /* 0x000000ffff957224 */ /* 0x000fe400078e0096 */
[----:B------:R-:W-:-:S02]  /*256f0*/  IMAD.MOV.U32 R150, RZ, RZ, R151 ;  /* 0x000000ffff967224 */ /* 0x000fc400078e0097 */
[----:B------:R-:W-:Y:S01]  /*25700*/  VIADD R128, R7, UR9 ;  /* 0x0000000907807c36 */ /* 0x000fe20008000000 */
[----:B------:R-:W-:Y:S01]  /*25710*/  ULDC UR9, c[0x0][0x248] ;  /* 0x0000920000097ab9 */ /* 0x000fe20000000800 */
[----:B------:R-:W-:Y:S02]  /*25720*/  IMAD.MOV.U32 R203, RZ, RZ, R7 ;  /* 0x000000ffffcb7224 */ /* 0x000fe400078e0007 */
[----:B------:R-:W-:Y:S01]  /*25730*/  IMAD.MOV.U32 R151, RZ, RZ, R23 ;  /* 0x000000ffff977224 */ /* 0x000fe200078e0017 */
[----:B------:R-:W4:Y:S01]  /*25740*/  LDL.LU R7, [R1+0x1994] ;  /* 0x0019940001077983 */ /* 0x000f220000300800 */
[----:B------:R-:W-:-:S03]  /*25750*/  IMAD.MOV.U32 R23, RZ, RZ, R22 ;  /* 0x000000ffff177224 */ /* 0x000fc600078e0016 */
[----:B------:R1:W-:Y:S04]  /*25760*/  STL.64 [R1+0x1250], R218 ;  /* 0x001250da01007387 */ /* 0x0003e80000100a00 */
[----:B------:R1:W-:Y:S01]  /*25770*/  STL.64 [R1+0x1248], R214 ;  /* 0x001248d601007387 */ /* 0x0003e20000100a00 */
[----:B---3--:R-:W-:Y:S02]  /*25780*/  IMAD.MOV.U32 R22, RZ, RZ, R21 ;  /* 0x000000ffff167224 */ /* 0x008fe400078e0015 */
[----:B--2---:R-:W-:Y:S02]  /*25790*/  IMAD.MOV.U32 R21, RZ, RZ, R16 ;  /* 0x000000ffff157224 */ /* 0x004fe400078e0010 */
[----:B------:R-:W2:Y:S01]  /*257a0*/  LDL.LU R16, [R1+0x3c] ;  /* 0x00003c0001107983 */ /* 0x000ea20000300800 */
[----:B-1----:R-:W-:-:S02]  /*257b0*/  LEA R218, P1, R221, R2, 0x2 ;  /* 0x00000002ddda7211 */ /* 0x002fc400078210ff */
[C---:B------:R-:W-:Y:S02]  /*257c0*/  LEA R214, P2, R210.reuse, R2, 0x2 ;  /* 0x00000002d2d67211 */ /* 0x040fe400078410ff */
[-C--:B------:R-:W-:Y:S01]  /*257d0*/  LEA.HI.X.SX32 R219, R221, R0.reuse, 0x2, P1 ;  /* 0x00000000dddb7211 */ /* 0x080fe200008f16ff */
[----:B------:R-:W-:Y:S01]  /*257e0*/  IMAD.MOV.U32 R221, RZ, RZ, R19 ;  /* 0x000000ffffdd7224 */ /* 0x000fe200078e0013 */
[----:B------:R-:W-:-:S03]  /*257f0*/  LEA.HI.X.SX32 R215, R210, R0, 0x2, P2 ;  /* 0x00000000d2d77211 */ /* 0x000fc600010f16ff */
[----:B------:R1:W-:Y:S01]  /*25800*/  STL.64 [R1+0x1240], R218 ;  /* 0x001240da01007387 */ /* 0x0003e20000100a00 */
[----:B------:R-:W-:-:S03]  /*25810*/  IMAD.MOV.U32 R210, RZ, RZ, R208 ;  /* 0x000000ffffd27224 */ /* 0x000fc600078e00d0 */
[----:B------:R-:W3:Y:S01]  /*25820*/  LDL.LU R19, [R1+0x1990] ;  /* 0x0019900001137983 */ /* 0x000ee20000300800 */
[----:B------:R-:W-:Y:S01]  /*25830*/  IMAD.MOV.U32 R208, RZ, RZ, R203 ;  /* 0x000000ffffd07224 */ /* 0x000fe200078e00cb */
[C---:B-1----:R-:W-:Y:S02]  /*25840*/  LEA R218, P1, R221.reuse, R2, 0x2 ;  /* 0x00000002ddda7211 */ /* 0x042fe400078210ff */
[----:B------:R1:W-:Y:S02]  /*25850*/  STL.64 [R1+0x1238], R214 ;  /* 0x001238d601007387 */ /* 0x0003e40000100a00 */
[----:B------:R-:W-:-:S05]  /*25860*/  LEA.HI.X.SX32 R219, R221, R0, 0x2, P1 ;  /* 0x00000000dddb7211 */ /* 0x000fca00008f16ff */
        /* <DEDUP_REMOVED lines=31> */
[----:B------:R-:W4:Y:S01]  /*25a60*/  LDL.LU R21, [R1+0x440] ;  /* 0x0004400001157983 */ /* 0x000f220000300800 */
[----:B--2---:R-:W-:-:S03]  /*25a70*/  IMAD.MOV.U32 R22, RZ, RZ, R16 ;  /* 0x000000ffff167224 */ /* 0x004fc600078e0010 */
[----:B------:R-:W2:Y:S01]  /*25a80*/  LDL.LU R16, [R1+0x448] ;  /* 0x0004480001107983 */ /* 0x000ea20000300800 */
[----:B------:R-:W-:Y:S01]  /*25a90*/  LEA R220, P1, R218, R2, 0x2 ;  /* 0x00000002dadc7211 */ /* 0x000fe200078210ff */
[----:B------:R-:W-:-:S03]  /*25aa0*/  IMAD.MOV.U32 R219, RZ, RZ, R206 ;  /* 0x000000ffffdb7224 */ /* 0x000fc600078e00ce */
[----:B------:R-:W-:Y:S01]  /*25ab0*/  LEA.HI.X.SX32 R221, R218, R0, 0x2, P1 ;  /* 0x00000000dadd7211 */ /* 0x000fe200008f16ff */
[----:B------:R-:W-:Y:S01]  /*25ac0*/  IMAD.MOV.U32 R206, RZ, RZ, R207 ;  /* 0x000000ffffce7224 */ /* 0x000fe200078e00cf */
[----:B-1----:R-:W-:-:S03]  /*25ad0*/  LEA R214, P2, R211, R2, 0x2 ;  /* 0x00000002d3d67211 */ /* 0x002fc600078410ff */
[----:B------:R1:W-:Y:S01]  /*25ae0*/  STL.64 [R1+0x1220], R220 ;  /* 0x001220dc01007387 */ /* 0x0003e20000100a00 */
[----:B------:R-:W-:Y:S01]  /*25af0*/  LEA.HI.X.SX32 R215, R211, R0, 0x2, P2 ;  /* 0x00000000d3d77211 */ /* 0x000fe200010f16ff */
[----:B------:R-:W-:Y:S02]  /*25b00*/  IMAD.MOV.U32 R211, RZ, RZ, R206 ;  /* 0x000000ffffd37224 */ /* 0x000fe400078e00ce */
[----:B-1----:R-:W-:-:S05]  /*25b10*/  IMAD.MOV.U32 R221, RZ, RZ, R219 ;  /* 0x000000ffffdd7224 */ /* 0x002fca00078e00db */
[----:B------:R-:W-:-:S04]  /*25b20*/  LEA R218, P1, R221, R2, 0x2 ;  /* 0x00000002ddda7211 */ /* 0x000fc800078210ff */
        /* <DEDUP_REMOVED lines=23> */
[----:B------:R-:W-:Y:S01]  /*25ca0*/  IMAD.MOV.U32 R147, RZ, RZ, R148 ;  /* 0x000000ffff937224 */ /* 0x000fe200078e0094 */
[C---:B-1----:R-:W-:Y:S01]  /*25cb0*/  LEA R214, P2, R216.reuse, R2, 0x2 ;  /* 0x00000002d8d67211 */ /* 0x042fe200078410ff */
[----:B------:R-:W-:Y:S02]  /*25cc0*/  IMAD.MOV.U32 R148, RZ, RZ, R149 ;  /* 0x000000ffff947224 */ /* 0x000fe400078e0095 */
[----:B------:R-:W-:Y:S01]  /*25cd0*/  IMAD.MOV.U32 R149, RZ, RZ, R150 ;  /* 0x000000ffff957224 */ /* 0x000fe200078e0096 */
[----:B------:R-:W-:Y:S01]  /*25ce0*/  LEA.HI.X.SX32 R215, R216, R0, 0x2, P2 ;  /* 0x00000000d8d77211 */ /* 0x000fe200010f16ff */
[----:B------:R-:W-:-:S02]  /*25cf0*/  IMAD.MOV.U32 R150, RZ, RZ, R151 ;  /* 0x000000ffff967224 */ /* 0x000fc400078e0097 */
[----:B------:R-:W-:Y:S01]  /*25d00*/  IMAD.MOV.U32 R151, RZ, RZ, R23 ;  /* 0x000000ffff977224 */ /* 0x000fe200078e0017 */
[----:B------:R1:W-:Y:S01]  /*25d10*/  STL.64 [R1+0x1210], R218 ;  /* 0x001210da01007387 */ /* 0x0003e20000100a00 */
[----:B------:R-:W-:-:S03]  /*25d20*/  IMAD.MOV.U32 R23, RZ, RZ, R22 ;  /* 0x000000ffff177224 */ /* 0x000fc600078e0016 */
[----:B------:R3:W-:Y:S01]  /*25d30*/  STL.64 [R1+0x1208], R214 ;  /* 0x001208d601007387 */ /* 0x0007e20000100a00 */
[----:B----4-:R-:W-:Y:S02]  /*25d40*/  IMAD.MOV.U32 R22, RZ, RZ, R21 ;  /* 0x000000ffff167224 */ /* 0x010fe400078e0015 */
[----:B--2---:R-:W-:Y:S02]  /*25d50*/  IMAD.MOV.U32 R21, RZ, RZ, R16 ;  /* 0x000000ffff157224 */ /* 0x004fe400078e0010 */
[----:B------:R-:W2:Y:S01]  /*25d60*/  LDL.LU R16, [R1+0x40] ;  /* 0x0000400001107983 */ /* 0x000ea20000300800 */
[CC--:B-1----:R-:W-:Y:S02]  /*25d70*/  LEA R218, P1, R221.reuse, R2.reuse, 0x2 ;  /* 0x00000002ddda7211 */ /* 0x0c2fe400078210ff */
[C---:B---3--:R-:W-:Y:S02]  /*25d80*/  LEA R214, P2, R212.reuse, R2, 0x2 ;  /* 0x00000002d4d67211 */ /* 0x048fe400078410ff */
[-C--:B------:R-:W-:Y:S01]  /*25d90*/  LEA.HI.X.SX32 R219, R221, R0.reuse, 0x2, P1 ;  /* 0x00000000dddb7211 */ /* 0x080fe200008f16ff */
[----:B------:R-:W-:Y:S01]  /*25da0*/  IMAD.MOV.U32 R217, RZ, RZ, R204 ;  /* 0x000000ffffd97224 */ /* 0x000fe200078e00cc */
[----:B------:R-:W-:-:S03]  /*25db0*/  LEA.HI.X.SX32 R215, R212, R0, 0x2, P2 ;  /* 0x00000000d4d77211 */ /* 0x000fc600010f16ff */
[----:B------:R-:W-:Y:S04]  /*25dc0*/  STL.64 [R1+0x1200], R218 ;  /* 0x001200da01007387 */ /* 0x000fe80000100a00 */
        /* <DEDUP_REMOVED lines=35> */
[----:B------:R-:W-:Y:S02]  /*26000*/  IMAD.MOV.U32 R23, RZ, RZ, R22 ;  /* 0x000000ffff177224 */ /* 0x000fe400078e0016 */
[----:B------:R-:W-:Y:S01]  /*26010*/  IMAD.MOV.U32 R22, RZ, RZ, R21 ;  /* 0x000000ffff167224 */ /* 0x000fe200078e0015 */
[----:B------:R1:W-:Y:S01]  /*26020*/  STL.64 [R1+0x11e8], R214 ;  /* 0x0011e8d601007387 */ /* 0x0003e20000100a00 */
[----:B--2---:R-:W-:-:S03]  /*26030*/  IMAD.MOV.U32 R21, RZ, RZ, R16 ;  /* 0x000000ffff157224 */ /* 0x004fc600078e0010 */
[----:B------:R-:W2:Y:S01]  /*26040*/  LDL.LU R16, [R1+0x48] ;  /* 0x0000480001107983 */ /* 0x000ea20000300800 */
[----:B------:R-:W-:-:S04]  /*26050*/  IMAD.MOV.U32 R208, RZ, RZ, R209 ;  /* 0x000000ffffd07224 */ /* 0x000fc800078e00d1 */
[----:B------:R-:W-:-:S04]  /*26060*/  IMAD.MOV.U32 R212, RZ, RZ, R208 ;  /* 0x000000ffffd47224 */ /* 0x000fc800078e00d0 */
[----:B------:R-:W-:Y:S01]  /*26070*/  IMAD.MOV.U32 R216, RZ, RZ, R212 ;  /* 0x000000ffffd87224 */ /* 0x000fe200078e00d4 */
[----:B-1----:R-:W-:-:S04]  /*26080*/  LEA R214, P2, R210, R2, 0x2 ;  /* 0x00000002d2d67211 */ /* 0x002fc800078410ff */
[----:B------:R-:W-:Y:S02]  /*26090*/  LEA R218, P1, R216, R2, 0x2 ;  /* 0x00000002d8da7211 */ /* 0x000fe400078210ff */
[-C--:B------:R-:W-:Y:S02]  /*260a0*/  LEA.HI.X.SX32 R215, R210, R0.reuse, 0x2, P2 ;  /* 0x00000000d2d77211 */ /* 0x080fe400010f16ff */
[----:B------:R-:W-:Y:S01]  /*260b0*/  LEA.HI.X.SX32 R219, R216, R0, 0x2, P1 ;  /* 0x00000000d8db7211 */ /* 0x000fe200008f16ff */
[----:B------:R-:W-:-:S04]  /*260c0*/  IMAD.MOV.U32 R210, RZ, RZ, R211 ;  /* 0x000000ffffd27224 */ /* 0x000fc800078e00d3 */
        /* <DEDUP_REMOVED lines=40> */
[----:B--2---:R-:W-:-:S03]  /*26350*/  IMAD.MOV.U32 R21, RZ, RZ, R16 ;  /* 0x000000ffff157224 */ /* 0x004fc600078e0010 */
[----:B------:R-:W2:Y:S01]  /*26360*/  LDL.LU R16, [R1+0x444] ;  /* 0x0004440001107983 */ /* 0x000ea20000300800 */
[----:B------:R-:W-:-:S04]  /*26370*/  LEA R218, P1, R213, R2, 0x2 ;  /* 0x00000002d5da7211 */ /* 0x000fc800078210ff */
[----:B------:R-:W-:-:S05]  /*26380*/  LEA.HI.X.SX32 R219, R213, R0, 0x2, P1 ;  /* 0x00000000d5db7211 */ /* 0x000fca00008f16ff */
[----:B------:R3:W-:Y:S01]  /*26390*/  STL.64 [R1+0x11c0], R218 ;  /* 0x0011c0da01007387 */ /* 0x0007e20000100a00 */
[----:B------:R-:W-:Y:S01]  /*263a0*/  VIADD R93, R126, UR18 ;  /* 0x000000127e5d7c36 */ /* 0x000fe20008000000 */
[-C--:B-1----:R-:W-:Y:S01]  /*263b0*/  LEA R216, P2, R210, R2.reuse, 0x2 ;  /* 0x00000002d2d87211 */ /* 0x082fe200078410ff */
[----:B------:R-:W-:Y:S01]  /*263c0*/  ULDC UR18, c[0x0][0x248] ;  /* 0x0000920000127ab9 */ /* 0x000fe20000000800 */
[----:B---3--:R-:W-:-:S04]  /*263d0*/  LEA R218, P1, R126, R2, 0x2 ;  /* 0x000000027eda7211 */ /* 0x008fc800078210ff */
        /* <DEDUP_REMOVED lines=14> */
[----:B------:R-:W-:Y:S01]  /*264c0*/  VIADD R92, R93, UR21 ;  /* 0x000000155d5c7c36 */ /* 0x000fe20008000000 */
[----:B------:R1:W-:Y:S01]  /*264d0*/  STL.64 [R1+0x11b8], R216 ;  /* 0x0011b8d801007387 */ /* 0x0003e20000100a00 */
[----:B------:R-:W-:Y:S01]  /*264e0*/  IMAD.MOV.U32 R138, RZ, RZ, R139 ;  /* 0x000000ffff8a7224 */ /* 0x000fe200078e008b */
[----:B------:R-:W-:Y:S01]  /*264f0*/  ULDC UR21, c[0x0][0x248] ;  /* 0x0000920000157ab9 */ /* 0x000fe20000000800 */
[----:B------:R-:W-:Y:S02]  /*26500*/  IMAD.MOV.U32 R139, RZ, RZ, R140 ;  /* 0x000000ffff8b7224 */ /* 0x000fe400078e008c */
[----:B------:R-:W-:Y:S02]  /*26510*/  IMAD.MOV.U32 R140, RZ, RZ, R141 ;  /* 0x000000ffff8c7224 */ /* 0x000fe400078e008d */
[----:B------:R-:W-:Y:S02]  /*26520*/  IMAD.MOV.U32 R141, RZ, RZ, R142 ;  /* 0x000000ffff8d7224 */ /* 0x000fe400078e008e */
[----:B------:R-:W-:-:S02]  /*26530*/  IMAD.MOV.U32 R210, RZ, RZ, R92 ;  /* 0x000000ffffd27224 */ /* 0x000fc400078e005c */
[----:B------:R-:W-:Y:S01]  /*26540*/  IMAD.MOV.U32 R142, RZ, RZ, R143 ;  /* 0x000000ffff8e7224 */ /* 0x000fe200078e008f */
[C---:B-1----:R-:W-:Y:S01]  /*26550*/  LEA R216, P2, R93.reuse, R2, 0x2 ;  /* 0x000000025dd87211 */ /* 0x042fe200078410ff */
[----:B------:R-:W-:Y:S01]  /*26560*/  VIADD R124, R92, UR24 ;  /* 0x000000185c7c7c36 */ /* 0x000fe20008000000 */
[----:B------:R1:W-:Y:S01]  /*26570*/  STL.64 [R1+0x11b0], R218 ;  /* 0x0011b0da01007387 */ /* 0x0003e20000100a00 */
[----:B------:R-:W-:Y:S01]  /*26580*/  IMAD.MOV.U32 R143, RZ, RZ, R144 ;  /* 0x000000ffff8f7224 */ /* 0x000fe200078e0090 */
[----:B------:R-:W-:Y:S01]  /*26590*/  LEA.HI.X.SX32 R217, R93, R0, 0x2, P2 ;  /* 0x000000005dd97211 */ /* 0x000fe200010f16ff */
[----:B------:R-:W-:Y:S01]  /*265a0*/  IMAD.MOV.U32 R144, RZ, RZ, R145 ;  /* 0x000000ffff907224 */ /* 0x000fe200078e0091 */
[----:B------:R-:W-:Y:S01]  /*265b0*/  ULDC UR24, c[0x0][0x248] ;  /* 0x0000920000187ab9 */ /* 0x000fe20000000800 */
[----:B------:R-:W-:Y:S02]  /*265c0*/  IMAD.MOV.U32 R145, RZ, RZ, R146 ;  /* 0x000000ffff917224 */ /* 0x000fe400078e0092 */
[----:B------:R-:W-:Y:S01]  /*265d0*/  IMAD.MOV.U32 R146, RZ, RZ, R147 ;  /* 0x000000ffff927224 */ /* 0x000fe200078e0093 */
[----:B------:R-:W-:Y:S01]  /*265e0*/  LEA R92, P2, R124, R2, 0x2 ;  /* 0x000000027c5c7211 */ /* 0x000fe200078410ff */
[----:B------:R-:W-:-:S02]  /*265f0*/  IMAD.MOV.U32 R147, RZ, RZ, R148 ;  /* 0x000000ffff937224 */ /* 0x000fc400078e0094 */
[----:B------:R-:W-:Y:S01]  /*26600*/  IMAD.MOV.U32 R148, RZ, RZ, R149 ;  /* 0x000000ffff947224 */ /* 0x000fe200078e0095 */
[----:B-1----:R-:W-:Y:S01]  /*26610*/  LEA R218, P1, R210, R2, 0x2 ;  /* 0x00000002d2da7211 */ /* 0x002fe200078210ff */
[C---:B------:R-:W-:Y:S01]  /*26620*/  VIADD R123, R124.reuse, UR27 ;  /* 0x0000001b7c7b7c36 */ /* 0x040fe20008000000 */
[-C--:B------:R-:W-:Y:S01]  /*26630*/  LEA.HI.X.SX32 R93, R124, R0.reuse, 0x2, P2 ;  /* 0x000000007c5d7211 */ /* 0x080fe200010f16ff */
[----:B------:R-:W-:Y:S01]  /*26640*/  IMAD.MOV.U32 R149, RZ, RZ, R150 ;  /* 0x000000ffff957224 */ /* 0x000fe200078e0096 */
[----:B------:R-:W-:Y:S01]  /*26650*/  LEA.HI.X.SX32 R219, R210, R0, 0x2, P1 ;  /* 0x00000000d2db7211 */ /* 0x000fe200008f16ff */
[----:B------:R-:W-:Y:S01]  /*26660*/  IMAD.MOV.U32 R150, RZ, RZ, R151 ;  /* 0x000000ffff967224 */ /* 0x000fe200078e0097 */
[----:B------:R-:W-:Y:S01]  /*26670*/  STL.64 [R1+0x11a8], R216 ;  /* 0x0011a8d801007387 */ /* 0x000fe20000100a00 */
[----:B------:R-:W-:Y:S01]  /*26680*/  IMAD.MOV.U32 R151, RZ, RZ, R23 ;  /* 0x000000ffff977224 */ /* 0x000fe200078e0017 */
        /* <DEDUP_REMOVED lines=52> */
[----:B------:R-:W2:Y:S04]  /*269d0*/  LDL.LU R16, [R1+0x44c] ;  /* 0x00044c0001107983 */ /* 0x000ea80000300800 */
[----:B------:R1:W-:Y:S04]  /*269e0*/  STL.64 [R1+0x11a0], R218 ;  /* 0x0011a0da01007387 */ /* 0x0003e80000100a00 */
[----:B------:R3:W-:Y:S01]  /*269f0*/  STL.64 [R1+0x1198], R92 ;  /* 0x0011985c01007387 */ /* 0x0007e20000100a00 */
[----:B-1----:R-:W-:-:S02]  /*26a00*/  LEA R218, P1, R123, R2, 0x2 ;  /* 0x000000027bda7211 */ /* 0x002fc400078210ff */
[C---:B---3--:R-:W-:Y:S02]  /*26a10*/  LEA R92, P2, R122.reuse, R2, 0x2 ;  /* 0x000000027a5c7211 */ /* 0x048fe400078410ff */
[-C--:B------:R-:W-:Y:S02]  /*26a20*/  LEA.HI.X.SX32 R219, R123, R0.reuse, 0x2, P1 ;  /* 0x000000007bdb7211 */ /* 0x080fe400008f16ff */
[----:B------:R-:W-:Y:S02]  /*26a30*/  LEA.HI.X.SX32 R93, R122, R0, 0x2, P2 ;  /* 0x000000007a5d7211 */ /* 0x000fe400010f16ff */
[C---:B------:R-:W-:Y:S01]  /*26a40*/  LEA R122, P1, R121.reuse, R2, 0x2 ;  /* 0x00000002797a7211 */ /* 0x040fe200078210ff */
[----:B------:R-:W-:Y:S04]  /*26a50*/  STL.64 [R1+0x1190], R218 ;  /* 0x001190da01007387 */ /* 0x000fe80000100a00 */
[----:B------:R1:W-:Y:S01]  /*26a60*/  STL.64 [R1+0x1188], R92 ;  /* 0x0011885c01007387 */ /* 0x0003e20000100a00 */
[----:B------:R-:W-:-:S02]  /*26a70*/  LEA.HI.X.SX32 R123, R121, R0, 0x2, P1 ;  /* 0x00000000797b7211 */ /* 0x000fc400008f16ff */
[----:B-1----:R-:W-:-:S04]  /*26a80*/  LEA R92, P2, R120, R2, 0x2 ;  /* 0x00000002785c7211 */ /* 0x002fc800078410ff */
[----:B------:R-:W-:Y:S01]  /*26a90*/  LEA.HI.X.SX32 R93, R120, R0, 0x2, P2 ;  /* 0x00000000785d7211 */ /* 0x000fe200010f16ff */
[----:B------:R-:W-:Y:S01]  /*26aa0*/  STL.64 [R1+0x1180], R122 ;  /* 0x0011807a01007387 */ /* 0x000fe20000100a00 */
[----:B------:R-:W-:-:S03]  /*26ab0*/  LEA R120, P1, R119, R2, 0x2 ;  /* 0x0000000277787211 */ /* 0x000fc600078210ff */
[----:B------:R1:W-:Y:S01]  /*26ac0*/  STL.64 [R1+0x1178], R92 ;  /* 0x0011785c01007387 */ /* 0x0003e20000100a00 */
[----:B------:R-:W-:Y:S02]  /*26ad0*/  LEA.HI.X.SX32 R121, R119, R0, 0x2, P1 ;  /* 0x0000000077797211 */ /* 0x000fe400008f16ff */
        /* <DEDUP_REMOVED lines=53> */
[----:B------:R-:W-:Y:S01]  /*26e30*/  LEA.HI.X.SX32 R103, R101, R0, 0x2, P1 ;  /* 0x0000000065677211 */ /* 0x000fe200008f16ff */
[----:B------:R-:W-:Y:S01]  /*26e40*/  VIADD R98, R99, UR53 ;  /* 0x0000003563627c36 */ /* 0x000fe20008000000 */
[----:B------:R-:W-:Y:S01]  /*26e50*/  ULDC UR53, c[0x0][0x248] ;  /* 0x0000920000357ab9 */ /* 0x000fe20000000800 */
[----:B-1----:R-:W-:-:S04]  /*26e60*/  LEA R92, P2, R100, R2, 0x2 ;  /* 0x00000002645c7211 */ /* 0x002fc800078410ff */
[----:B------:R-:W-:Y:S01]  /*26e70*/  LEA.HI.X.SX32 R93, R100, R0, 0x2, P2 ;  /* 0x00000000645d7211 */ /* 0x000fe200010f16ff */
[----:B------:R-:W-:Y:S01]  /*26e80*/  STL.64 [R1+0x10e0], R102 ;  /* 0x0010e06601007387 */ /* 0x000fe20000100a00 */
[C---:B------:R-:W-:Y:S01]  /*26e90*/  LEA R100, P1, R99.reuse, R2, 0x2 ;  /* 0x0000000263647211 */ /* 0x040fe200078210ff */
[C---:B------:R-:W-:Y:S01]  /*26ea0*/  VIADD R97, R98.reuse, UR54 ;  /* 0x0000003662617c36 */ /* 0x040fe20008000000 */
[----:B------:R-:W-:Y:S01]  /*26eb0*/  ULDC UR54, c[0x0][0x248] ;  /* 0x0000920000367ab9 */ /* 0x000fe20000000800 */
        /* <DEDUP_REMOVED lines=27> */
[----:B------:R-:W-:Y:S01]  /*27070*/  LEA R94, P1, R91, R2, 0x2 ;  /* 0x000000025b5e7211 */ /* 0x000fe200078210ff */
[----:B------:R-:W-:Y:S01]  /*27080*/  VIADD R205, R89, UR60 ;  /* 0x0000003c59cd7c36 */ /* 0x000fe20008000000 */
[----:B------:R-:W-:Y:S01]  /*27090*/  ULDC UR60, c[0x0][0x248] ;  /* 0x00009200003c7ab9 */ /* 0x000fe20000000800 */
[----:B------:R1:W-:Y:S01]  /*270a0*/  STL.64 [R1+0x10a8], R92 ;  /* 0x0010a85c01007387 */ /* 0x0003e20000100a00 */
[----:B------:R-:W-:Y:S01]  /*270b0*/  LEA.HI.X.SX32 R95, R91, R0, 0x2, P1 ;  /* 0x000000005b5f7211 */ /* 0x000fe200008f16ff */
[----:B------:R-:W-:Y:S01]  /*270c0*/  VIADD R202, R205, UR61 ;  /* 0x0000003dcdca7c36 */ /* 0x000fe20008000000 */
[----:B------:R-:W-:Y:S01]  /*270d0*/  ULDC UR61, c[0x0][0x248] ;  /* 0x00009200003d7ab9 */ /* 0x000fe20000000800 */
[----:B-1----:R-:W-:-:S04]  /*270e0*/  LEA R92, P2, R89, R2, 0x2 ;  /* 0x00000002595c7211 */ /* 0x002fc800078410ff */
[----:B------:R-:W-:Y:S01]  /*270f0*/  LEA.HI.X.SX32 R93, R89, R0, 0x2, P2 ;  /* 0x00000000595d7211 */ /* 0x000fe200010f16ff */
[----:B------:R1:W-:Y:S01]  /*27100*/  STL.64 [R1+0x10a0], R94 ;  /* 0x0010a05e01007387 */ /* 0x0003e20000100a00 */
[C---:B------:R-:W-:Y:S01]  /*27110*/  VIADD R197, R202.reuse, UR4 ;  /* 0x00000004cac57c36 */ /* 0x040fe20008000000 */
[----:B------:R-:W-:Y:S02]  /*27120*/  ULDC UR4, c[0x0][0x248] ;  /* 0x0000920000047ab9 */ /* 0x000fe40000000800 */
[----:B------:R3:W-:Y:S01]  /*27130*/  STL.64 [R1+0x1098], R92 ;  /* 0x0010985c01007387 */ /* 0x0007e20000100a00 */
[----:B------:R-:W-:Y:S01]  /*27140*/  VIADD R168, R197, UR6 ;  /* 0x00000006c5a87c36 */ /* 0x000fe20008000000 */
[----:B------:R-:W-:Y:S01]  /*27150*/  ULDC UR6, c[0x0][0x248] ;  /* 0x0000920000067ab9 */ /* 0x000fe20000000800 */
[-C--:B-1----:R-:W-:Y:S02]  /*27160*/  LEA R94, P1, R205, R2.reuse, 0x2 ;  /* 0x00000002cd5e7211 */ /* 0x082fe400078210ff */
[----:B---3--:R-:W-:-:S02]  /*27170*/  LEA R92, P2, R202, R2, 0x2 ;  /* 0x00000002ca5c7211 */ /* 0x008fc400078410ff */
[-C--:B------:R-:W-:Y:S02]  /*27180*/  LEA.HI.X.SX32 R95, R205, R0.reuse, 0x2, P1 ;  /* 0x00000000cd5f7211 */ /* 0x080fe400008f16ff */
[----:B------:R-:W-:-:S03]  /*27190*/  LEA.HI.X.SX32 R93, R202, R0, 0x2, P2 ;  /* 0x00000000ca5d7211 */ /* 0x000fc600010f16ff */
[----:B------:R1:W-:Y:S01]  /*271a0*/  STL.64 [R1+0x1090], R94 ;  /* 0x0010905e01007387 */ /* 0x0003e20000100a00 */
[C---:B------:R-:W-:Y:S01]  /*271b0*/  VIADD R167, R168.reuse, UR7 ;  /* 0x00000007a8a77c36 */ /* 0x040fe20008000000 */
[----:B------:R-:W-:Y:S02]  /*271c0*/  ULDC UR7, c[0x0][0x248] ;  /* 0x0000920000077ab9 */ /* 0x000fe40000000800 */
[----:B------:R3:W-:Y:S01]  /*271d0*/  STL.64 [R1+0x1088], R92 ;  /* 0x0010885c01007387 */ /* 0x0007e20000100a00 */
[----:B------:R-:W-:Y:S01]  /*271e0*/  VIADD R166, R167, UR8 ;  /* 0x00000008a7a67c36 */ /* 0x000fe20008000000 */
[----:B------:R-:W-:Y:S01]  /*271f0*/  ULDC UR8, c[0x0][0x248] ;  /* 0x0000920000087ab9 */ /* 0x000fe20000000800 */
[CC--:B-1----:R-:W-:Y:S02]  /*27200*/  LEA R94, P1, R197.reuse, R2.reuse, 0x2 ;  /* 0x00000002c55e7211 */ /* 0x0c2fe400078210ff */
[----:B---3--:R-:W-:Y:S02]  /*27210*/  LEA R92, P2, R168, R2, 0x2 ;  /* 0x00000002a85c7211 */ /* 0x008fe400078410ff */
[----:B------:R-:W-:-:S02]  /*27220*/  LEA.HI.X.SX32 R95, R197, R0, 0x2, P1 ;  /* 0x00000000c55f7211 */ /* 0x000fc400008f16ff */
        /* <DEDUP_REMOVED lines=70> */
[----:B------:R-:W-:Y:S01]  /*27690*/  LEA.HI.X.SX32 R93, R154, R0, 0x2, P2 ;  /* 0x000000009a5d7211 */ /* 0x000fe200010f16ff */
[----:B------:R-:W-:Y:S01]  /*276a0*/  VIADD R15, R152, UR25 ;  /* 0x00000019980f7c36 */ /* 0x000fe20008000000 */
[----:B------:R-:W-:Y:S01]  /*276b0*/  ULDC UR25, c[0x0][0x248] ;  /* 0x0000920000197ab9 */ /* 0x000fe20000000800 */
[----:B------:R1:W-:Y:S04]  /*276c0*/  STL.64 [R1+0x1010], R94 ;  /* 0x0010105e01007387 */ /* 0x0003e80000100a00 */
[----:B------:R3:W-:Y:S01]  /*276d0*/  STL.64 [R1+0x1008], R92 ;  /* 0x0010085c01007387 */ /* 0x0007e20000100a00 */
[----:B------:R-:W-:Y:S01]  /*276e0*/  VIADD R14, R15, UR26 ;  /* 0x0000001a0f0e7c36 */ /* 0x000fe20008000000 */
[----:B------:R-:W-:Y:S01]  /*276f0*/  ULDC UR26, c[0x0][0x248] ;  /* 0x00009200001a7ab9 */ /* 0x000fe20000000800 */
[----:B-1----:R-:W-:-:S02]  /*27700*/  LEA R94, P1, R153, R2, 0x2 ;  /* 0x00000002995e7211 */ /* 0x002fc400078210ff */
[C---:B---3--:R-:W-:Y:S02]  /*27710*/  LEA R92, P2, R152.reuse, R2, 0x2 ;  /* 0x00000002985c7211 */ /* 0x048fe400078410ff */
[-C--:B------:R-:W-:Y:S02]  /*27720*/  LEA.HI.X.SX32 R95, R153, R0.reuse, 0x2, P1 ;  /* 0x00000000995f7211 */ /* 0x080fe400008f16ff */
        /* <DEDUP_REMOVED lines=12> */
[----:B------:R-:W-:Y:S01]  /*277f0*/  LEA R14, P1, R13, R2, 0x2 ;  /* 0x000000020d0e7211 */ /* 0x000fe200078210ff */
[----:B------:R-:W-:Y:S01]  /*27800*/  STL.64 [R1+0xff0], R94 ;  /* 0x000ff05e01007387 */ /* 0x000fe20000100a00 */
[----:B------:R-:W-:Y:S01]  /*27810*/  ULDC UR29, c[0x0][0x248] ;  /* 0x00009200001d7ab9 */ /* 0x000fe20000000800 */
[----:B------:R-:W-:Y:S01]  /*27820*/  VIADD R10, R11, UR30 ;  /* 0x0000001e0b0a7c36 */ /* 0x000fe20008000000 */
[----:B------:R-:W-:Y:S01]  /*27830*/  LEA.HI.X.SX32 R15, R13, R0, 0x2, P1 ;  /* 0x000000000d0f7211 */ /* 0x000fe200008f16ff */
[----:B------:R1:W-:Y:S01]  /*27840*/  STL.64 [R1+0xfe8], R92 ;  /* 0x000fe85c01007387 */ /* 0x0003e20000100a00 */
[----:B------:R-:W-:Y:S01]  /*27850*/  ULDC UR30, c[0x0][0x248] ;  /* 0x00009200001e7ab9 */ /* 0x000fe20000000800 */
[----:B------:R-:W-:Y:S01]  /*27860*/  VIADD R9, R10, UR31 ;  /* 0x0000001f0a097c36 */ /* 0x000fe20008000000 */
[----:B------:R-:W-:Y:S01]  /*27870*/  ULDC UR31, c[0x0][0x248] ;  /* 0x00009200001f7ab9 */ /* 0x000fe20000000800 */
[----:B------:R3:W-:Y:S01]  /*27880*/  STL.64 [R1+0xfe0], R14 ;  /* 0x000fe00e01007387 */ /* 0x0007e20000100a00 */
[----:B-1----:R-:W-:-:S04]  /*27890*/  LEA R92, P2, R12, R2, 0x2 ;  /* 0x000000020c5c7211 */ /* 0x002fc800078410ff */
[----:B------:R-:W-:Y:S02]  /*278a0*/  LEA.HI.X.SX32 R93, R12, R0, 0x2, P2 ;  /* 0x000000000c5d7211 */ /* 0x000fe400010f16ff */
[-C--:B------:R-:W-:Y:S02]  /*278b0*/  LEA R12, P1, R11, R2.reuse, 0x2 ;  /* 0x000000020b0c7211 */ /* 0x080fe400078210ff */
[C---:B---3--:R-:W-:Y:S01]  /*278c0*/  LEA R14, P2, R10.reuse, R2, 0x2 ;  /* 0x000000020a0e7211 */ /* 0x048fe200078410ff */
[----:B------:R-:W-:Y:S01]  /*278d0*/  VIADD R8, R9, UR32 ;  /* 0x0000002009087c36 */ /* 0x000fe20008000000 */
[-C--:B------:R-:W-:Y:S01]  /*278e0*/  LEA.HI.X.SX32 R13, R11, R0.reuse, 0x2, P1 ;  /* 0x000000000b0d7211 */ /* 0x080fe200008f16ff */
[----:B------:R-:W-:Y:S01]  /*278f0*/  STL.64 [R1+0xfd8], R92 ;  /* 0x000fd85c01007387 */ /* 0x000fe20000100a00 */
[----:B------:R-:W-:Y:S01]  /*27900*/  LEA.HI.X.SX32 R15, R10, R0, 0x2, P2 ;  /* 0x000000000a0f7211 */ /* 0x000fe200010f16ff */
[----:B------:R-:W-:Y:S01]  /*27910*/  VIADD R170, R8, UR33 ;  /* 0x0000002108aa7c36 */ /* 0x000fe20008000000 */
[C---:B------:R-:W-:Y:S01]  /*27920*/  LEA R10, P1, R9.reuse, R2, 0x2 ;  /* 0x00000002090a7211 */ /* 0x040fe200078210ff */
[----:B------:R1:W-:Y:S01]  /*27930*/  STL.64 [R1+0xfd0], R12 ;  /* 0x000fd00c01007387 */ /* 0x0003e20000100a00 */
[----:B------:R-:W-:Y:S01]  /*27940*/  ULDC UR32, c[0x0][0x248] ;  /* 0x0000920000207ab9 */ /* 0x000fe20000000800 */
[----:B------:R-:W-:Y:S01]  /*27950*/  VIADD R169, R170, UR34 ;  /* 0x00000022aaa97c36 */ /* 0x000fe20008000000 */
[----:B------:R-:W-:Y:S01]  /*27960*/  LEA.HI.X.SX32 R11, R9, R0, 0x2, P1 ;  /* 0x00000000090b7211 */ /* 0x000fe200008f16ff */
[----:B------:R-:W-:Y:S01]  /*27970*/  STL.64 [R1+0xfc8], R14 ;  /* 0x000fc80e01007387 */ /* 0x000fe20000100a00 */
[----:B------:R-:W-:Y:S01]  /*27980*/  ULDC UR33, c[0x0][0x248] ;  /* 0x0000920000217ab9 */ /* 0x000fe20000000800 */
[----:B------:R-:W-:Y:S01]  /*27990*/  ULDC UR34, c[0x0][0x248] ;  /* 0x0000920000227ab9 */ /* 0x000fe20000000800 */
[C---:B-1----:R-:W-:Y:S01]  /*279a0*/  LEA R12, P2, R8.reuse, R2, 0x2 ;  /* 0x00000002080c7211 */ /* 0x042fe200078410ff */
[----:B------:R1:W-:Y:S03]  /*279b0*/  STL.64 [R1+0xfc0], R10 ;  /* 0x000fc00a01007387 */ /* 0x0003e60000100a00 */
[----:B------:R-:W-:-:S02]  /*279c0*/  LEA.HI.X.SX32 R13, R8, R0, 0x2, P2 ;  /* 0x00000000080d7211 */ /* 0x000fc400010f16ff */
[C---:B------:R-:W-:Y:S01]  /*279d0*/  LEA R8, P1, R170.reuse, R2, 0x2 ;  /* 0x00000002aa087211 */ /* 0x040fe200078210ff */
[C---:B------:R-:W-:Y:S01]  /*279e0*/  VIADD R172, R169.reuse, UR35 ;  /* 0x00000023a9ac7c36 */ /* 0x040fe20008000000 */
[----:B------:R-:W-:Y:S02]  /*279f0*/  ULDC UR35, c[0x0][0x248] ;  /* 0x0000920000237ab9 */ /* 0x000fe40000000800 */
[----:B------:R-:W-:Y:S02]  /*27a00*/  LEA.HI.X.SX32 R9, R170, R0, 0x2, P1 ;  /* 0x00000000aa097211 */ /* 0x000fe400008f16ff */
[C---:B-1----:R-:W-:Y:S01]  /*27a10*/  LEA R10, P2, R169.reuse, R2, 0x2 ;  /* 0x00000002a90a7211 */ /* 0x042fe200078410ff */
[----:B------:R-:W-:Y:S01]  /*27a20*/  VIADD R171, R172, UR36 ;  /* 0x00000024acab7c36 */ /* 0x000fe20008000000 */
[----:B------:R-:W-:Y:S01]  /*27a30*/  STL.64 [R1+0xfb8], R12 ;  /* 0x000fb80c01007387 */ /* 0x000fe20000100a00 */
[----:B------:R-:W-:Y:S01]  /*27a40*/  ULDC UR36, c[0x0][0x248] ;  /* 0x0000920000247ab9 */ /* 0x000fe20000000800 */
[----:B------:R-:W-:-:S02]  /*27a50*/  LEA.HI.X.SX32 R11, R169, R0, 0x2, P2 ;  /* 0x00000000a90b7211 */ /* 0x000fc400010f16ff */
        /* <DEDUP_REMOVED lines=11> */
[----:B------:R-:W-:-:S03]  /*27b10*/  ULDC UR39, c[0x0][0x248] ;  /* 0x0000920000277ab9 */ /* 0x000fc60000000800 */
[----:B------:R1:W-:Y:S04]  /*27b20*/  STL.64 [R1+0xfa0], R10 ;  /* 0x000fa00a01007387 */ /* 0x0003e80000100a00 */
        /* <DEDUP_REMOVED lines=76> */
[----:B------:R-:W-:Y:S02]  /*27ff0*/  LEA.HI.X.SX32 R9, R187, R0, 0x2, P2 ;  /* 0x00000000bb097211 */ /* 0x000fe400010f16ff */
[C---:B------:R-:W-:Y:S01]  /*28000*/  LEA R92, P1, R190.reuse, R2, 0x2 ;  /* 0x00000002be5c7211 */ /* 0x040fe200078210ff */
[----:B------:R-:W-:Y:S01]  /*28010*/  VIADD R192, R189, UR55 ;  /* 0x00000037bdc07c36 */ /* 0x000fe20008000000 */
[----:B------:R-:W-:Y:S01]  /*28020*/  STL.64 [R1+0xf20], R10 ;  /* 0x000f200a01007387 */ /* 0x000fe20000100a00 */
[----:B------:R-:W-:Y:S01]  /*28030*/  ULDC UR55, c[0x0][0x248] ;  /* 0x0000920000377ab9 */ /* 0x000fe20000000800 */
[----:B------:R-:W-:-:S02]  /*28040*/  LEA.HI.X.SX32 R93, R190, R0, 0x2, P1 ;  /* 0x00000000be5d7211 */ /* 0x000fc400008f16ff */
[----:B------:R1:W-:Y:S01]  /*28050*/  STL.64 [R1+0xf18], R8 ;  /* 0x000f180801007387 */ /* 0x0003e20000100a00 */
[----:B------:R-:W-:Y:S01]  /*28060*/  VIADD R191, R192, UR56 ;  /* 0x00000038c0bf7c36 */ /* 0x000fe20008000000 */
[----:B------:R-:W-:Y:S02]  /*28070*/  ULDC UR56, c[0x0][0x248] ;  /* 0x0000920000387ab9 */ /* 0x000fe40000000800 */
[----:B------:R3:W-:Y:S01]  /*28080*/  STL.64 [R1+0xf10], R92 ;  /* 0x000f105c01007387 */ /* 0x0007e20000100a00 */
[----:B------:R-:W-:Y:S01]  /*28090*/  VIADD R194, R191, UR57 ;  /* 0x00000039bfc27c36 */ /* 0x000fe20008000000 */
[----:B------:R-:W-:Y:S01]  /*280a0*/  ULDC UR57, c[0x0][0x248] ;  /* 0x0000920000397ab9 */ /* 0x000fe20000000800 */
[----:B-1----:R-:W-:-:S04]  /*280b0*/  LEA R8, P2, R189, R2, 0x2 ;  /* 0x00000002bd087211 */ /* 0x002fc800078410ff */
[----:B------:R-:W-:Y:S02]  /*280c0*/  LEA.HI.X.SX32 R9, R189, R0, 0x2, P2 ;  /* 0x00000000bd097211 */ /* 0x000fe400010f16ff */
[----:B---3--:R-:W-:Y:S01]  /*280d0*/  LEA R92, P1, R192, R2, 0x2 ;  /* 0x00000002c05c7211 */ /* 0x008fe200078210ff */
[----:B------:R-:W-:Y:S01]  /*280e0*/  VIADD R193, R194, UR58 ;  /* 0x0000003ac2c17c36 */ /* 0x000fe20008000000 */
[----:B------:R-:W-:Y:S01]  /*280f0*/  ULDC UR58, c[0x0][0x248] ;  /* 0x00009200003a7ab9 */ /* 0x000fe20000000800 */
[----:B------:R1:W-:Y:S01]  /*28100*/  STL.64 [R1+0xf08], R8 ;  /* 0x000f080801007387 */ /* 0x0003e20000100a00 */
[----:B------:R-:W-:Y:S02]  /*28110*/  LEA.HI.X.SX32 R93, R192, R0, 0x2, P1 ;  /* 0x00000000c05d7211 */ /* 0x000fe400008f16ff */
[-C--:B------:R-:W-:Y:S01]  /*28120*/  LEA R94, P1, R194, R2.reuse, 0x2 ;  /* 0x00000002c25e7211 */ /* 0x080fe200078210ff */
[----:B------:R-:W-:Y:S01]  /*28130*/  VIADD R196, R193, UR59 ;  /* 0x0000003bc1c47c36 */ /* 0x000fe20008000000 */
[----:B------:R-:W-:Y:S01]  /*28140*/  ULDC UR59, c[0x0][0x248] ;  /* 0x00009200003b7ab9 */ /* 0x000fe20000000800 */
[----:B------:R3:W-:Y:S01]  /*28150*/  STL.64 [R1+0xf00], R92 ;  /* 0x000f005c01007387 */ /* 0x0007e20000100a00 */
[----:B-1----:R-:W-:-:S04]  /*28160*/  LEA R8, P2, R191, R2, 0x2 ;  /* 0x00000002bf087211 */ /* 0x002fc800078410ff */
[----:B------:R-:W-:Y:S02]  /*28170*/  LEA.HI.X.SX32 R9, R191, R0, 0x2, P2 ;  /* 0x00000000bf097211 */ /* 0x000fe400010f16ff */
[C---:B---3--:R-:W-:Y:S02]  /*28180*/  LEA R92, P2, R193.reuse, R2, 0x2 ;  /* 0x00000002c15c7211 */ /* 0x048fe400078410ff */
[-C--:B------:R-:W-:Y:S01]  /*28190*/  LEA.HI.X.SX32 R95, R194, R0.reuse, 0x2, P1 ;  /* 0x00000000c25f7211 */ /* 0x080fe200008f16ff */
[----:B------:R-:W-:Y:S01]  /*281a0*/  VIADD R195, R196, UR60 ;  /* 0x0000003cc4c37c36 */ /* 0x000fe20008000000 */
[----:B------:R-:W-:Y:S01]  /*281b0*/  LEA.HI.X.SX32 R93, R193, R0, 0x2, P2 ;  /* 0x00000000c15d7211 */ /* 0x000fe200010f16ff */
[----:B------:R-:W-:Y:S01]  /*281c0*/  STL.64 [R1+0xef8], R8 ;  /* 0x000ef80801007387 */ /* 0x000fe20000100a00 */
[----:B------:R-:W-:-:S03]  /*281d0*/  ULDC UR60, c[0x0][0x248] ;  /* 0x00009200003c7ab9 */ /* 0x000fc60000000800 */
[----:B------:R1:W-:Y:S01]  /*281e0*/  STL.64 [R1+0xef0], R94 ;  /* 0x000ef05e01007387 */ /* 0x0003e20000100a00 */
[----:B------:R-:W-:Y:S01]  /*281f0*/  VIADD R199, R195, UR61 ;  /* 0x0000003dc3c77c36 */ /* 0x000fe20008000000 */
        /* <DEDUP_REMOVED lines=234> */
[-C--:B-1----:R-:W-:Y:S02]  /*290a0*/  LEA R94, P1, R167, R2.reuse, 0x2 ;  /* 0x00000002a75e7211 */ /* 0x082fe400078210ff */
        /* <DEDUP_REMOVED lines=43> */
[----:B------:R-:W-:Y:S01]  /*29360*/  STL.64 [R1+0xd30], R94 ;  /* 0x000d305e01007387 */ /* 0x000fe20000100a00 */
[----:B------:R-:W-:-:S03]  /*29370*/  LEA R14, P2, R11, R2, 0x2 ;  /* 0x000000020b0e7211 */ /* 0x000fc600078410ff */
[----:B------:R1:W-:Y:S01]  /*29380*/  STL.64 [R1+0xd28], R92 ;  /* 0x000d285c01007387 */ /* 0x0003e20000100a00 */
[C---:B------:R-:W-:Y:S01]  /*29390*/  VIADD R10, R11.reuse, UR4 ;  /* 0x000000040b0a7c36 */ /* 0x040fe20008000000 */
[----:B------:R-:W-:Y:S01]  /*293a0*/  LEA.HI.X.SX32 R15, R11, R0, 0x2, P2 ;  /* 0x000000000b0f7211 */ /* 0x000fe200010f16ff */
[----:B------:R-:W-:Y:S02]  /*293b0*/  ULDC UR4, c[0x0][0x248] ;  /* 0x0000920000047ab9 */ /* 0x000fe40000000800 */
[----:B------:R-:W-:Y:S01]  /*293c0*/  VIADD R9, R10, UR6 ;  /* 0x000000060a097c36 */ /* 0x000fe20008000000 */
[----:B------:R-:W-:Y:S01]  /*293d0*/  ULDC UR6, c[0x0][0x248] ;  /* 0x0000920000067ab9 */ /* 0x000fe20000000800 */
[----:B-1----:R-:W-:-:S04]  /*293e0*/  LEA R92, P1, R12, R2, 0x2 ;  /* 0x000000020c5c7211 */ /* 0x002fc800078210ff */
[----:B------:R-:W-:Y:S02]  /*293f0*/  LEA.HI.X.SX32 R93, R12, R0, 0x2, P1 ;  /* 0x000000000c5d7211 */ /* 0x000fe400008f16ff */
[----:B------:R-:W-:-:S03]  /*29400*/  LEA R12, P2, R9, R2, 0x2 ;  /* 0x00000002090c7211 */ /* 0x000fc600078410ff */
[----:B------:R-:W-:Y:S04]  /*29410*/  STL.64 [R1+0xd20], R92 ;  /* 0x000d205c01007387 */ /* 0x000fe80000100a00 */
        /* <DEDUP_REMOVED lines=17> */
[----:B------:R-:W-:Y:S01]  /*29530*/  LEA.HI.X.SX32 R13, R8, R0, 0x2, P1 ;  /* 0x00000000080d7211 */ /* 0x000fe200008f16ff */
[C---:B------:R-:W-:Y:S01]  /*29540*/  VIADD R162, R159.reuse, UR13 ;  /* 0x0000000d9fa27c36 */ /* 0x040fe20008000000 */
[C---:B------:R-:W-:Y:S01]  /*29550*/  LEA R8, P2, R159.reuse, R2, 0x2 ;  /* 0x000000029f087211 */ /* 0x040fe200078410ff */
[----:B------:R-:W-:Y:S02]  /*29560*/  ULDC UR13, c[0x0][0x248] ;  /* 0x00009200000d7ab9 */ /* 0x000fe40000000800 */
[----:B------:R-:W-:Y:S04]  /*29570*/  STL.64 [R1+0xd00], R12 ;  /* 0x000d000c01007387 */ /* 0x000fe80000100a00 */
[----:B------:R1:W-:Y:S01]  /*29580*/  STL.64 [R1+0xcf8], R10 ;  /* 0x000cf80a01007387 */ /* 0x0003e20000100a00 */
[----:B------:R-:W-:Y:S01]  /*29590*/  LEA.HI.X.SX32 R9, R159, R0, 0x2, P2 ;  /* 0x000000009f097211 */ /* 0x000fe200010f16ff */
[----:B------:R-:W-:Y:S01]  /*295a0*/  VIADD R161, R162, UR14 ;  /* 0x0000000ea2a17c36 */ /* 0x000fe20008000000 */
[----:B------:R-:W-:Y:S01]  /*295b0*/  ULDC UR14, c[0x0][0x248] ;  /* 0x00009200000e7ab9 */ /* 0x000fe20000000800 */
[----:B-1----:R-:W-:-:S04]  /*295c0*/  LEA R10, P1, R160, R2, 0x2 ;  /* 0x00000002a00a7211 */ /* 0x002fc800078210ff */
        /* <DEDUP_REMOVED lines=32> */
[C---:B------:R-:W-:Y:S01]  /*297d0*/  LEA R92, P1, R169.reuse, R2, 0x2 ;  /* 0x00000002a95c7211 */ /* 0x040fe200078210ff */
[----:B------:R-:W-:Y:S01]  /*297e0*/  STL.64 [R1+0xcc0], R10 ;  /* 0x000cc00a01007387 */ /* 0x000fe20000100a00 */
[----:B------:R-:W-:Y:S01]  /*297f0*/  ULDC UR21, c[0x0][0x248] ;  /* 0x0000920000157ab9 */ /* 0x000fe20000000800 */
[C---:B------:R-:W-:Y:S01]  /*29800*/  VIADD R173, R170.reuse, UR22 ;  /* 0x00000016aaad7c36 */ /* 0x040fe20008000000 */
[----:B------:R-:W-:Y:S01]  /*29810*/  LEA.HI.X.SX32 R93, R169, R0, 0x2, P1 ;  /* 0x00000000a95d7211 */ /* 0x000fe200008f16ff */
[----:B------:R1:W-:Y:S01]  /*29820*/  STL.64 [R1+0xcb8], R8 ;  /* 0x000cb80801007387 */ /* 0x0003e20000100a00 */
[-C--:B------:R-:W-:Y:S01]  /*29830*/  LEA R94, P1, R170, R2.reuse, 0x2 ;  /* 0x00000002aa5e7211 */ /* 0x080fe200078210ff */
[----:B------:R-:W-:Y:S01]  /*29840*/  VIADD R175, R173, UR23 ;  /* 0x00000017adaf7c36 */ /* 0x000fe20008000000 */
[----:B------:R-:W-:Y:S01]  /*29850*/  ULDC UR22, c[0x0][0x248] ;  /* 0x0000920000167ab9 */ /* 0x000fe20000000800 */
[----:B------:R3:W-:Y:S01]  /*29860*/  STL.64 [R1+0xcb0], R92 ;  /* 0x000cb05c01007387 */ /* 0x0007e20000100a00 */
[----:B-1----:R-:W-:Y:S01]  /*29870*/  LEA R8, P2, R168, R2, 0x2 ;  /* 0x00000002a8087211 */ /* 0x002fe200078410ff */
[----:B------:R-:W-:-:S03]  /*29880*/  ULDC UR23, c[0x0][0x248] ;  /* 0x0000920000177ab9 */ /* 0x000fc60000000800 */
[----:B------:R-:W-:Y:S02]  /*29890*/  LEA.HI.X.SX32 R9, R168, R0, 0x2, P2 ;  /* 0x00000000a8097211 */ /* 0x000fe400010f16ff */
[----:B---3--:R-:W-:Y:S02]  /*298a0*/  LEA R92, P2, R173, R2, 0x2 ;  /* 0x00000002ad5c7211 */ /* 0x008fe400078410ff */
        /* <DEDUP_REMOVED lines=145> */
[----:B------:R-:W-:Y:S01]  /*2a1c0*/  LEA R10, P1, R9, R2, 0x2 ;  /* 0x00000002090a7211 */ /* 0x000fe200078210ff */
[----:B------:R1:W-:Y:S01]  /*2a1d0*/  STL.64 [R1+0xb28], R12 ;  /* 0x000b280c01007387 */ /* 0x0003e20000100a00 */
[----:B------:R-:W-:Y:S01]  /*2a1e0*/  IMAD.MOV.U32 R123, RZ, RZ, R128 ;  /* 0x000000ffff7b7224 */ /* 0x000fe200078e0080 */
[----:B------:R-:W-:Y:S01]  /*2a1f0*/  LOP3.LUT R3, R3, 0xffffffef, RZ, 0xc0, !PT ;  /* 0xffffffef03037812 */ /* 0x000fe200078ec0ff */
[----:B------:R-:W-:Y:S01]  /*2a200*/  VIADD R155, R156, UR54 ;  /* 0x000000369c9b7c36 */ /* 0x000fe20008000000 */
[----:B------:R-:W-:Y:S01]  /*2a210*/  LEA.HI.X.SX32 R11, R9, R0, 0x2, P1 ;  /* 0x00000000090b7211 */ /* 0x000fe200008f16ff */
[----:B------:R-:W-:Y:S01]  /*2a220*/  STL.64 [R1+0xc18], R14 ;  /* 0x000c180e01007387 */ /* 0x000fe20000100a00 */
[----:B------:R-:W-:Y:S01]  /*2a230*/  IMAD.MOV.U32 R121, RZ, RZ, R126 ;  /* 0x000000ffff797224 */ /* 0x000fe200078e007e */
[----:B------:R-:W-:Y:S01]  /*2a240*/  ULDC UR54, c[0x0][0x22c] ;  /* 0x00008b0000367ab9 */ /* 0x000fe20000000800 */
[----:B------:R-:W-:Y:S01]  /*2a250*/  IMAD.MOV.U32 R124, RZ, RZ, R129 ;  /* 0x000000ffff7c7224 */ /* 0x000fe200078e0081 */
[----:B------:R-:W-:Y:S01]  /*2a260*/  ULDC UR53, c[0x0][0x22c] ;  /* 0x00008b0000357ab9 */ /* 0x000fe20000000800 */
[----:B------:R-:W-:Y:S01]  /*2a270*/  IMAD.MOV.U32 R122, RZ, RZ, R127 ;  /* 0x000000ffff7a7224 */ /* 0x000fe200078e007f */
[----:B------:R-:W-:Y:S01]  /*2a280*/  LOP3.LUT R5, R5, 0xffff7fff, RZ, 0xc0, !PT ;  /* 0xffff7fff05057812 */ /* 0x000fe200078ec0ff */
        /* <DEDUP_REMOVED lines=11> */
[----:B------:R-:W-:Y:S01]  /*2a340*/  IMAD.MOV.U32 R128, RZ, RZ, R132 ;  /* 0x000000ffff807224 */ /* 0x000fe200078e0084 */
[----:B------:R-:W-:Y:S01]  /*2a350*/  LEA.HI.X.SX32 R11, R155, R0, 0x2, P2 ;  /* 0x000000009b0b7211 */ /* 0x000fe200010f16ff */
[----:B------:R-:W-:Y:S01]  /*2a360*/  IMAD.MOV.U32 R126, RZ, RZ, R130 ;  /* 0x000000ffff7e7224 */ /* 0x000fe200078e0082 */
[----:B------:R1:W-:Y:S01]  /*2a370*/  STL.64 [R1+0xb18], R8 ;  /* 0x000b180801007387 */ /* 0x0003e20000100a00 */
[----:B------:R-:W-:Y:S01]  /*2a380*/  VIADD R159, R157, UR57 ;  /* 0x000000399d9f7c36 */ /* 0x000fe20008000000 */
[----:B------:R-:W-:Y:S01]  /*2a390*/  ULDC UR56, c[0x0][0x22c] ;  /* 0x00008b0000387ab9 */ /* 0x000fe20000000800 */
[----:B------:R-:W-:Y:S01]  /*2a3a0*/  IMAD.MOV.U32 R129, RZ, RZ, R133 ;  /* 0x000000ffff817224 */ /* 0x000fe200078e0085 */
[----:B------:R3:W-:Y:S01]  /*2a3b0*/  STL.64 [R1+0xc08], R10 ;  /* 0x000c080a01007387 */ /* 0x0007e20000100a00 */
[----:B------:R-:W-:Y:S01]  /*2a3c0*/  VIADD R160, R159, UR58 ;  /* 0x0000003a9fa07c36 */ /* 0x000fe20008000000 */
[----:B------:R-:W-:-:S02]  /*2a3d0*/  LOP3.LUT R20, R20, 0xffffbfff, RZ, 0xc0, !PT ;  /* 0xffffbfff14147812 */ /* 0x000fc400078ec0ff */
[CC--:B-1----:R-:W-:Y:S01]  /*2a3e0*/  LEA R8, P2, R157.reuse, R2.reuse, 0x2 ;  /* 0x000000029d087211 */ /* 0x0c2fe200078410ff */
[----:B------:R-:W-:Y:S01]  /*2a3f0*/  IMAD.MOV.U32 R132, RZ, RZ, R136 ;  /* 0x000000ffff847224 */ /* 0x000fe200078e0088 */
[----:B------:R-:W-:Y:S01]  /*2a400*/  LOP3.LUT R18, R18, 0x7fffffff, RZ, 0xc0, !PT ;  /* 0x7fffffff12127812 */ /* 0x000fe200078ec0ff */
[----:B------:R-:W-:Y:S01]  /*2a410*/  IMAD.MOV.U32 R127, RZ, RZ, R131 ;  /* 0x000000ffff7f7224 */ /* 0x000fe200078e0083 */
[C---:B---3--:R-:W-:Y:S01]  /*2a420*/  LEA R10, P1, R158.reuse, R2, 0x2 ;  /* 0x000000029e0a7211 */ /* 0x048fe200078210ff */
[----:B------:R-:W-:Y:S01]  /*2a430*/  IMAD.MOV.U32 R130, RZ, RZ, R134 ;  /* 0x000000ffff827224 */ /* 0x000fe200078e0086 */
[-C--:B------:R-:W-:Y:S01]  /*2a440*/  LEA.HI.X.SX32 R9, R157, R0.reuse, 0x2, P2 ;  /* 0x000000009d097211 */ /* 0x080fe200010f16ff */
[----:B------:R-:W-:Y:S01]  /*2a450*/  IMAD.MOV.U32 R133, RZ, RZ, R137 ;  /* 0x000000ffff857224 */ /* 0x000fe200078e0089 */
[----:B------:R-:W-:Y:S01]  /*2a460*/  LEA.HI.X.SX32 R11, R158, R0, 0x2, P1 ;  /* 0x000000009e0b7211 */ /* 0x000fe200008f16ff */
[----:B------:R-:W-:Y:S01]  /*2a470*/  VIADD R162, R160, UR59 ;  /* 0x0000003ba0a27c36 */ /* 0x000fe20008000000 */
[----:B------:R-:W-:Y:S01]  /*2a480*/  ULDC UR59, c[0x0][0x22c] ;  /* 0x00008b00003b7ab9 */ /* 0x000fe20000000800 */
[----:B------:R-:W-:Y:S01]  /*2a490*/  IMAD.MOV.U32 R118, RZ, RZ, R126 ;  /* 0x000000ffff767224 */ /* 0x000fe200078e007e */
[----:B------:R-:W-:Y:S01]  /*2a4a0*/  ULDC UR58, c[0x0][0x22c] ;  /* 0x00008b00003a7ab9 */ /* 0x000fe20000000800 */
[----:B------:R1:W-:Y:S01]  /*2a4b0*/  STL.64 [R1+0xb10], R10 ;  /* 0x000b100a01007387 */ /* 0x0003e20000100a00 */
[----:B------:R-:W-:Y:S01]  /*2a4c0*/  VIADD R161, R162, UR60 ;  /* 0x0000003ca2a17c36 */ /* 0x000fe20008000000 */
[----:B------:R-:W-:Y:S01]  /*2a4d0*/  ULDC UR60, c[0x0][0x22c] ;  /* 0x00008b00003c7ab9 */ /* 0x000fe20000000800 */
[----:B------:R-:W-:Y:S01]  /*2a4e0*/  IMAD.MOV.U32 R120, RZ, RZ, R128 ;  /* 0x000000ffff787224 */ /* 0x000fe200078e0080 */
[----:B------:R3:W-:Y:S01]  /*2a4f0*/  STL.64 [R1+0xc00], R8 ;  /* 0x000c000801007387 */ /* 0x0007e20000100a00 */
[----:B------:R-:W-:Y:S01]  /*2a500*/  VIADD R166, R161, UR61 ;  /* 0x0000003da1a67c36 */ /* 0x000fe20008000000 */
[----:B------:R-:W-:Y:S01]  /*2a510*/  ULDC UR61, c[0x0][0x22c] ;  /* 0x00008b00003d7ab9 */ /* 0x000fe20000000800 */
[----:B------:R-:W-:Y:S01]  /*2a520*/  ULDC UR57, c[0x0][0x22c] ;  /* 0x00008b0000397ab9 */ /* 0x000fe20000000800 */
[----:B-1----:R-:W-:-:S02]  /*2a530*/  LEA R10, P1, R159, R2, 0x2 ;  /* 0x000000029f0a7211 */ /* 0x002fc400078210ff */
[C---:B---3--:R-:W-:Y:S02]  /*2a540*/  LEA R8, P2, R160.reuse, R2, 0x2 ;  /* 0x00000002a0087211 */ /* 0x048fe400078410ff */
[-C--:B------:R-:W-:Y:S02]  /*2a550*/  LEA.HI.X.SX32 R11, R159, R0.reuse, 0x2, P1 ;  /* 0x000000009f0b7211 */ /* 0x080fe400008f16ff */
[----:B------:R-:W-:Y:S02]  /*2a560*/  LEA.HI.X.SX32 R9, R160, R0, 0x2, P2 ;  /* 0x00000000a0097211 */ /* 0x000fe400010f16ff */
[----:B------:R-:W-:Y:S01]  /*2a570*/  LEA R92, P1, R162, R2, 0x2 ;  /* 0x00000002a25c7211 */ /* 0x000fe200078210ff */
[----:B------:R-:W-:Y:S01]  /*2a580*/  STL.64 [R1+0xb08], R10 ;  /* 0x000b080a01007387 */ /* 0x000fe20000100a00 */
[----:B------:R-:W-:Y:S01]  /*2a590*/  VIADD R165, R166, UR4 ;  /* 0x00000004a6a57c36 */ /* 0x000fe20008000000 */
[----:B------:R-:W-:Y:S01]  /*2a5a0*/  ULDC UR4, c[0x0][0x248] ;  /* 0x0000920000047ab9 */ /* 0x000fe20000000800 */
[----:B------:R-:W-:Y:S01]  /*2a5b0*/  LEA.HI.X.SX32 R93, R162, R0, 0x2, P1 ;  /* 0x00000000a25d7211 */ /* 0x000fe200008f16ff */
[----:B------:R1:W-:Y:S01]  /*2a5c0*/  STL.64 [R1+0xbf8], R8 ;  /* 0x000bf80801007387 */ /* 0x0003e20000100a00 */
        /* <DEDUP_REMOVED lines=94> */
[----:B------:R1:W-:Y:S02]  /*2abb0*/  STL.64 [R1+0xab8], R94 ;  /* 0x000ab85e01007387 */ /* 0x0003e40000100a00 */
[----:B------:R-:W-:Y:S01]  /*2abc0*/  VIADD R12, R13, UR27 ;  /* 0x0000001b0d0c7c36 */ /* 0x000fe20008000000 */
[----:B------:R-:W-:Y:S01]  /*2abd0*/  ULDC UR27, c[0x0][0x248] ;  /* 0x00009200001b7ab9 */ /* 0x000fe20000000800 */
[----:B------:R3:W-:Y:S02]  /*2abe0*/  STL.64 [R1+0xba8], R92 ;  /* 0x000ba85c01007387 */ /* 0x0007e40000100a00 */
        /* <DEDUP_REMOVED lines=9> */
[----:B------:R-:W-:-:S03]  /*2ac80*/  ULDC UR29, c[0x0][0x248] ;  /* 0x00009200001d7ab9 */ /* 0x000fc60000000800 */
[----:B------:R1:W-:Y:S01]  /*2ac90*/  STL.64 [R1+0xba0], R92 ;  /* 0x000ba05c01007387 */ /* 0x0003e20000100a00 */
[----:B------:R-:W-:Y:S01]  /*2aca0*/  VIADD R9, R10, UR30 ;  /* 0x0000001e0a097c36 */ /* 0x000fe20008000000 */
[----:B------:R-:W-:Y:S01]  /*2acb0*/  LEA.HI.X.SX32 R15, R13, R0, 0x2, P1 ;  /* 0x000000000d0f7211 */ /* 0x000fe200008f16ff */
[----:B------:R-:W-:Y:S02]  /*2acc0*/  ULDC UR30, c[0x0][0x248] ;  /* 0x00009200001e7ab9 */ /* 0x000fe40000000800 */
[----:B------:R-:W-:Y:S01]  /*2acd0*/  VIADD R8, R9, UR31 ;  /* 0x0000001f09087c36 */ /* 0x000fe20008000000 */
[----:B------:R-:W-:Y:S01]  /*2ace0*/  ULDC UR31, c[0x0][0x248] ;  /* 0x00009200001f7ab9 */ /* 0x000fe20000000800 */
[----:B-1----:R-:W-:-:S04]  /*2acf0*/  LEA R92, P2, R12, R2, 0x2 ;  /* 0x000000020c5c7211 */ /* 0x002fc800078410ff */
[----:B------:R-:W-:Y:S02]  /*2ad00*/  LEA.HI.X.SX32 R93, R12, R0, 0x2, P2 ;  /* 0x000000000c5d7211 */ /* 0x000fe400010f16ff */
[C---:B------:R-:W-:Y:S01]  /*2ad10*/  LEA R12, P1, R11.reuse, R2, 0x2 ;  /* 0x000000020b0c7211 */ /* 0x040fe200078210ff */
[----:B------:R1:W-:Y:S01]  /*2ad20*/  STL.64 [R1+0xaa8], R14 ;  /* 0x000aa80e01007387 */ /* 0x0003e20000100a00 */
[----:B------:R-:W-:Y:S01]  /*2ad30*/  VIADD R153, R8, UR32 ;  /* 0x0000002008997c36 */ /* 0x000fe20008000000 */
[----:B------:R-:W-:Y:S01]  /*2ad40*/  ULDC UR32, c[0x0][0x248] ;  /* 0x0000920000207ab9 */ /* 0x000fe20000000800 */
[----:B------:R-:W-:Y:S01]  /*2ad50*/  LEA.HI.X.SX32 R13, R11, R0, 0x2, P1 ;  /* 0x000000000b0d7211 */ /* 0x000fe200008f16ff */
[----:B------:R-:W-:Y:S01]  /*2ad60*/  STL.64 [R1+0xb98], R92 ;  /* 0x000b985c01007387 */ /* 0x000fe20000100a00 */
[----:B------:R-:W-:Y:S01]  /*2ad70*/  VIADD R154, R153, UR33 ;  /* 0x00000021999a7c36 */ /* 0x000fe20008000000 */
[----:B------:R-:W-:Y:S01]  /*2ad80*/  ULDC UR33, c[0x0][0x248] ;  /* 0x0000920000217ab9 */ /* 0x000fe20000000800 */
[C---:B-1----:R-:W-:Y:S01]  /*2ad90*/  LEA R14, P2, R10.reuse, R2, 0x2 ;  /* 0x000000020a0e7211 */ /* 0x042fe200078410ff */
[----:B------:R1:W-:Y:S03]  /*2ada0*/  STL.64 [R1+0xaa0], R12 ;  /* 0x000aa00c01007387 */ /* 0x0003e60000100a00 */
[----:B------:R-:W-:-:S02]  /*2adb0*/  LEA.HI.X.SX32 R15, R10, R0, 0x2, P2 ;  /* 0x000000000a0f7211 */ /* 0x000fc400010f16ff */
[C---:B------:R-:W-:Y:S01]  /*2adc0*/  LEA R10, P1, R9.reuse, R2, 0x2 ;  /* 0x00000002090a7211 */ /* 0x040fe200078210ff */
[----:B------:R-:W-:Y:S01]  /*2add0*/  VIADD R156, R154, UR34 ;  /* 0x000000229a9c7c36 */ /* 0x000fe20008000000 */
[----:B------:R-:W-:Y:S02]  /*2ade0*/  ULDC UR34, c[0x0][0x22c] ;  /* 0x00008b0000227ab9 */ /* 0x000fe40000000800 */
[----:B------:R-:W-:Y:S02]  /*2adf0*/  LEA.HI.X.SX32 R11, R9, R0, 0x2, P1 ;  /* 0x00000000090b7211 */ /* 0x000fe400008f16ff */
[----:B-1----:R-:W-:Y:S01]  /*2ae00*/  LEA R12, P2, R8, R2, 0x2 ;  /* 0x00000002080c7211 */ /* 0x002fe200078410ff */
[----:B------:R-:W-:Y:S01]  /*2ae10*/  VIADD R155, R156, UR35 ;  /* 0x000000239c9b7c36 */ /* 0x000fe20008000000 */
[----:B------:R1:W-:Y:S01]  /*2ae20*/  STL.64 [R1+0xb90], R14 ;  /* 0x000b900e01007387 */ /* 0x0003e20000100a00 */
[----:B------:R-:W-:Y:S01]  /*2ae30*/  IMAD.MOV.U32 R136, RZ, RZ, R140 ;  /* 0x000000ffff887224 */ /* 0x000fe200078e008c */
[----:B------:R-:W-:Y:S01]  /*2ae40*/  LEA.HI.X.SX32 R13, R8, R0, 0x2, P2 ;  /* 0x00000000080d7211 */ /* 0x000fe200010f16ff */
[----:B------:R-:W-:Y:S01]  /*2ae50*/  IMAD.MOV.U32 R131, RZ, RZ, R135 ;  /* 0x000000ffff837224 */ /* 0x000fe200078e0087 */
[----:B------:R-:W-:Y:S01]  /*2ae60*/  LEA R8, P1, R153, R2, 0x2 ;  /* 0x0000000299087211 */ /* 0x000fe200078210ff */
[----:B------:R3:W-:Y:S01]  /*2ae70*/  STL.64 [R1+0xa98], R10 ;  /* 0x000a980a01007387 */ /* 0x0007e20000100a00 */
[----:B------:R-:W-:Y:S01]  /*2ae80*/  VIADD R158, R155, UR36 ;  /* 0x000000249b9e7c36 */ /* 0x000fe20008000000 */
[----:B------:R-:W-:Y:S01]  /*2ae90*/  ULDC UR36, c[0x0][0x22c] ;  /* 0x00008b0000247ab9 */ /* 0x000fe20000000800 */
[----:B------:R-:W-:Y:S01]  /*2aea0*/  LEA.HI.X.SX32 R9, R153, R0, 0x2, P1 ;  /* 0x0000000099097211 */ /* 0x000fe200008f16ff */
[----:B------:R-:W-:Y:S01]  /*2aeb0*/  STL.64 [R1+0xb88], R12 ;  /* 0x000b880c01007387 */ /* 0x000fe20000100a00 */
[----:B------:R-:W-:Y:S01]  /*2aec0*/  IMAD.MOV.U32 R134, RZ, RZ, R138 ;  /* 0x000000ffff867224 */ /* 0x000fe200078e008a */
[----:B------:R-:W-:Y:S01]  /*2aed0*/  ULDC UR35, c[0x0][0x22c] ;  /* 0x00008b0000237ab9 */ /* 0x000fe20000000800 */
[----:B-1----:R-:W-:-:S02]  /*2aee0*/  LEA R14, P1, R156, R2, 0x2 ;  /* 0x000000029c0e7211 */ /* 0x002fc400078210ff */
[----:B---3--:R-:W-:Y:S01]  /*2aef0*/  LEA R10, P2, R154, R2, 0x2 ;  /* 0x000000029a0a7211 */ /* 0x008fe200078410ff */
[----:B------:R1:W-:Y:S01]  /*2af00*/  STL.64 [R1+0xa90], R8 ;  /* 0x000a900801007387 */ /* 0x0003e20000100a00 */
[-C--:B------:R-:W-:Y:S02]  /*2af10*/  LEA.HI.X.SX32 R15, R156, R0.reuse, 0x2, P1 ;  /* 0x000000009c0f7211 */ /* 0x080fe400008f16ff */
[----:B------:R-:W-:Y:S01]  /*2af20*/  LEA.HI.X.SX32 R11, R154, R0, 0x2, P2 ;  /* 0x000000009a0b7211 */ /* 0x000fe200010f16ff */
[C---:B------:R-:W-:Y:S01]  /*2af30*/  VIADD R157, R158.reuse, UR37 ;  /* 0x000000259e9d7c36 */ /* 0x040fe20008000000 */
[-C--:B------:R-:W-:Y:S01]  /*2af40*/  LEA R92, P1, R158, R2.reuse, 0x2 ;  /* 0x000000029e5c7211 */ /* 0x080fe200078210ff */
[----:B------:R-:W-:Y:S01]  /*2af50*/  IMAD.MOV.U32 R137, RZ, RZ, R141 ;  /* 0x000000ffff897224 */ /* 0x000fe200078e008d */
[----:B------:R-:W-:Y:S01]  /*2af60*/  ULDC UR37, c[0x0][0x22c] ;  /* 0x00008b0000257ab9 */ /* 0x000fe20000000800 */
[----:B------:R-:W-:Y:S01]  /*2af70*/  STL.64 [R1+0xa88], R10 ;  /* 0x000a880a01007387 */ /* 0x000fe20000100a00 */
[----:B-1----:R-:W-:-:S03]  /*2af80*/  LEA R8, P2, R155, R2, 0x2 ;  /* 0x000000029b087211 */ /* 0x002fc600078410ff */
[----:B------:R1:W-:Y:S01]  /*2af90*/  STL.64 [R1+0xa80], R14 ;  /* 0x000a800e01007387 */ /* 0x0003e20000100a00 */
[-C--:B------:R-:W-:Y:S01]  /*2afa0*/  LEA.HI.X.SX32 R9, R155, R0.reuse, 0x2, P2 ;  /* 0x000000009b097211 */ /* 0x080fe200010f16ff */
[C---:B------:R-:W-:Y:S01]  /*2afb0*/  VIADD R161, R157.reuse, UR38 ;  /* 0x000000269da17c36 */ /* 0x040fe20008000000 */
[----:B------:R-:W-:Y:S01]  /*2afc0*/  LEA.HI.X.SX32 R93, R158, R0, 0x2, P1 ;  /* 0x000000009e5d7211 */ /* 0x000fe200008f16ff */
[----:B------:R-:W-:Y:S01]  /*2afd0*/  IMAD.MOV.U32 R140, RZ, RZ, R144 ;  /* 0x000000ffff8c7224 */ /* 0x000fe200078e0090 */
[----:B------:R-:W-:Y:S01]  /*2afe0*/  ULDC UR38, c[0x0][0x22c] ;  /* 0x00008b0000267ab9 */ /* 0x000fe20000000800 */
[----:B-1----:R-:W-:Y:S01]  /*2aff0*/  LEA R14, P2, R157, R2, 0x2 ;  /* 0x000000029d0e7211 */ /* 0x002fe200078410ff */
[----:B------:R-:W-:Y:S01]  /*2b000*/  VIADD R162, R161, UR39 ;  /* 0x00000027a1a27c36 */ /* 0x000fe20008000000 */
[----:B------:R-:W-:Y:S01]  /*2b010*/  STL.64 [R1+0xa78], R8 ;  /* 0x000a780801007387 */ /* 0x000fe20000100a00 */
[----:B------:R-:W-:Y:S01]  /*2b020*/  IMAD.MOV.U32 R135, RZ, RZ, R139 ;  /* 0x000000ffff877224 */ /* 0x000fe200078e008b */
[----:B------:R-:W-:Y:S01]  /*2b030*/  LEA.HI.X.SX32 R15, R157, R0, 0x2, P2 ;  /* 0x000000009d0f7211 */ /* 0x000fe200010f16ff */
[----:B------:R-:W-:Y:S01]  /*2b040*/  IMAD.MOV.U32 R138, RZ, RZ, R142 ;  /* 0x000000ffff8a7224 */ /* 0x000fe200078e008e */
[----:B------:R1:W-:Y:S01]  /*2b050*/  STL.64 [R1+0xa70], R92 ;  /* 0x000a705c01007387 */ /* 0x0003e20000100a00 */
[C---:B------:R-:W-:Y:S01]  /*2b060*/  VIADD R171, R162.reuse, UR40 ;  /* 0x00000028a2ab7c36 */ /* 0x040fe20008000000 */
[----:B------:R-:W-:Y:S01]  /*2b070*/  ULDC UR40, c[0x0][0x22c] ;  /* 0x00008b0000287ab9 */ /* 0x000fe20000000800 */
[----:B------:R-:W-:Y:S01]  /*2b080*/  IMAD.MOV.U32 R141, RZ, RZ, R145 ;  /* 0x000000ffff8d7224 */ /* 0x000fe200078e0091 */
[----:B------:R3:W-:Y:S01]  /*2b090*/  STL.64 [R1+0xa68], R14 ;  /* 0x000a680e01007387 */ /* 0x0007e20000100a00 */
[----:B------:R-:W-:Y:S01]  /*2b0a0*/  VIADD R167, R171, UR41 ;  /* 0x00000029aba77c36 */ /* 0x000fe20008000000 */
[----:B------:R-:W-:Y:S01]  /*2b0b0*/  ULDC UR41, c[0x0][0x22c] ;  /* 0x00008b0000297ab9 */ /* 0x000fe20000000800 */
[----:B------:R-:W-:Y:S01]  /*2b0c0*/  IMAD.MOV.U32 R144, RZ, RZ, R148 ;  /* 0x000000ffff907224 */ /* 0x000fe200078e0094 */
[----:B------:R-:W-:Y:S01]  /*2b0d0*/  ULDC UR39, c[0x0][0x22c] ;  /* 0x00008b0000277ab9 */ /* 0x000fe20000000800 */
[----:B-1----:R-:W-:-:S02]  /*2b0e0*/  LEA R92, P2, R162, R2, 0x2 ;  /* 0x00000002a25c7211 */ /* 0x002fc400078410ff */
[C---:B---3--:R-:W-:Y:S02]  /*2b0f0*/  LEA R14, P1, R161.reuse, R2, 0x2 ;  /* 0x00000002a10e7211 */ /* 0x048fe400078210ff */
[-C--:B------:R-:W-:Y:S02]  /*2b100*/  LEA.HI.X.SX32 R93, R162, R0.reuse, 0x2, P2 ;  /* 0x00000000a25d7211 */ /* 0x080fe400010f16ff */
[----:B------:R-:W-:Y:S02]  /*2b110*/  LEA.HI.X.SX32 R15, R161, R0, 0x2, P1 ;  /* 0x00000000a10f7211 */ /* 0x000fe400008f16ff */
[----:B------:R-:W-:-:S03]  /*2b120*/  LEA R94, P1, R171, R2, 0x2 ;  /* 0x00000002ab5e7211 */ /* 0x000fc600078210ff */
[----:B------:R-:W-:Y:S01]  /*2b130*/  STL.64 [R1+0xa60], R14 ;  /* 0x000a600e01007387 */ /* 0x000fe20000100a00 */
[----:B------:R-:W-:Y:S01]  /*2b140*/  VIADD R170, R167, UR42 ;  /* 0x0000002aa7aa7c36 */ /* 0x000fe20008000000 */
[----:B------:R-:W-:Y:S01]  /*2b150*/  LEA.HI.X.SX32 R95, R171, R0, 0x2, P1 ;  /* 0x00000000ab5f7211 */ /* 0x000fe200008f16ff */
[----:B------:R-:W-:Y:S01]  /*2b160*/  IMAD.MOV.U32 R139, RZ, RZ, R143 ;  /* 0x000000ffff8b7224 */ /* 0x000fe200078e008f */
[----:B------:R1:W-:Y:S01]  /*2b170*/  STL.64 [R1+0xa58], R92 ;  /* 0x000a585c01007387 */ /* 0x0003e20000100a00 */
[----:B------:R-:W-:Y:S01]  /*2b180*/  VIADD R169, R170, UR43 ;  /* 0x0000002baaa97c36 */ /* 0x000fe20008000000 */
[----:B------:R-:W-:Y:S01]  /*2b190*/  ULDC UR43, c[0x0][0x22c] ;  /* 0x00008b00002b7ab9 */ /* 0x000fe20000000800 */
[----:B------:R-:W-:Y:S01]  /*2b1a0*/  IMAD.MOV.U32 R142, RZ, RZ, R146 ;  /* 0x000000ffff8e7224 */ /* 0x000fe200078e0092 */
[----:B------:R3:W-:Y:S01]  /*2b1b0*/  STL.64 [R1+0xa50], R94 ;  /* 0x000a505e01007387 */ /* 0x0007e20000100a00 */
[----:B------:R-:W-:Y:S01]  /*2b1c0*/  IMAD.MOV.U32 R145, RZ, RZ, R149 ;  /* 0x000000ffff917224 */ /* 0x000fe200078e0095 */
[----:B------:R-:W-:Y:S01]  /*2b1d0*/  ULDC UR42, c[0x0][0x22c] ;  /* 0x00008b00002a7ab9 */ /* 0x000fe20000000800 */
[----:B-1----:R-:W-:-:S04]  /*2b1e0*/  LEA R92, P2, R167, R2, 0x2 ;  /* 0x00000002a75c7211 */ /* 0x002fc800078410ff */
[----:B------:R-:W-:Y:S02]  /*2b1f0*/  LEA.HI.X.SX32 R93, R167, R0, 0x2, P2 ;  /* 0x00000000a75d7211 */ /* 0x000fe400010f16ff */
[C---:B---3--:R-:W-:Y:S01]  /*2b200*/  LEA R94, P1, R170.reuse, R2, 0x2 ;  /* 0x00000002aa5e7211 */ /* 0x048fe200078210ff */
        /* <DEDUP_REMOVED lines=9> */
[----:B------:R-:W-:Y:S01]  /*2b2a0*/  VIADD R165, R168, UR46 ;  /* 0x0000002ea8a57c36 */ /* 0x000fe20008000000 */
        /* <DEDUP_REMOVED lines=59> */
[----:B------:R-:W-:Y:S01]  /*2b660*/  LEA R10, P2, R14, R2, 0x2 ;  /* 0x000000020e0a7211 */ /* 0x000fe200078410ff */
[----:B------:R-:W-:Y:S02]  /*2b670*/  ULDC UR13, c[0x0][0x248] ;  /* 0x00009200000d7ab9 */ /* 0x000fe40000000800 */
[----:B------:R-:W-:Y:S04]  /*2b680*/  STL.64 [R1+0x9e0], R92 ;  /* 0x0009e05c01007387 */ /* 0x000fe80000100a00 */
[----:B------:R1:W-:Y:S01]  /*2b690*/  STL.64 [R1+0x9d8], R12 ;  /* 0x0009d80c01007387 */ /* 0x0003e20000100a00 */
[----:B------:R-:W-:Y:S01]  /*2b6a0*/  VIADD R15, R152, UR14 ;  /* 0x0000000e980f7c36 */ /* 0x000fe20008000000 */
[----:B------:R-:W-:Y:S01]  /*2b6b0*/  LEA.HI.X.SX32 R11, R14, R0, 0x2, P2 ;  /* 0x000000000e0b7211 */ /* 0x000fe200010f16ff */
[----:B------:R-:W-:Y:S01]  /*2b6c0*/  ULDC UR14, c[0x0][0x248] ;  /* 0x00009200000e7ab9 */ /* 0x000fe20000000800 */
[----:B-1----:R-:W-:-:S04]  /*2b6d0*/  LEA R12, P1, R8, R2, 0x2 ;  /* 0x00000002080c7211 */ /* 0x002fc800078210ff */
[----:B------:R-:W-:Y:S01]  /*2b6e0*/  LEA.HI.X.SX32 R13, R8, R0, 0x2, P1 ;  /* 0x00000000080d7211 */ /* 0x000fe200008f16ff */
[C---:B------:R-:W-:Y:S01]  /*2b6f0*/  VIADD R155, R15.reuse, UR15 ;  /* 0x0000000f0f9b7c36 */ /* 0x040fe20008000000 */
[----:B------:R-:W-:Y:S01]  /*2b700*/  LEA R8, P2, R15, R2, 0x2 ;  /* 0x000000020f087211 */ /* 0x000fe200078410ff */
[----:B------:R-:W-:Y:S02]  /*2b710*/  ULDC UR15, c[0x0][0x248] ;  /* 0x00009200000f7ab9 */ /* 0x000fe40000000800 */
[----:B------:R-:W-:Y:S01]  /*2b720*/  STL.64 [R1+0x9d0], R12 ;  /* 0x0009d00c01007387 */ /* 0x000fe20000100a00 */
[----:B------:R-:W-:Y:S01]  /*2b730*/  VIADD R154, R155, UR16 ;  /* 0x000000109b9a7c36 */ /* 0x000fe20008000000 */
[----:B------:R-:W-:Y:S01]  /*2b740*/  LEA.HI.X.SX32 R9, R15, R0, 0x2, P2 ;  /* 0x000000000f097211 */ /* 0x000fe200010f16ff */
[----:B------:R-:W-:Y:S01]  /*2b750*/  ULDC UR16, c[0x0][0x248] ;  /* 0x0000920000107ab9 */ /* 0x000fe20000000800 */
[----:B------:R1:W-:Y:S01]  /*2b760*/  STL.64 [R1+0x9c8], R10 ;  /* 0x0009c80a01007387 */ /* 0x0003e20000100a00 */
[----:B------:R-:W-:Y:S01]  /*2b770*/  VIADD R156, R154, UR17 ;  /* 0x000000119a9c7c36 */ /* 0x000fe20008000000 */
[----:B------:R-:W-:Y:S01]  /*2b780*/  ULDC UR17, c[0x0][0x248] ;  /* 0x0000920000117ab9 */ /* 0x000fe20000000800 */
[----:B-1----:R-:W-:-:S04]  /*2b790*/  LEA R10, P1, R152, R2, 0x2 ;  /* 0x00000002980a7211 */ /* 0x002fc800078210ff */
[----:B------:R-:W-:Y:S02]  /*2b7a0*/  LEA.HI.X.SX32 R11, R152, R0, 0x2, P1 ;  /* 0x00000000980b7211 */ /* 0x000fe400008f16ff */
[C---:B------:R-:W-:Y:S01]  /*2b7b0*/  LEA R14, P1, R155.reuse, R2, 0x2 ;  /* 0x000000029b0e7211 */ /* 0x040fe200078210ff */
[----:B------:R-:W-:Y:S01]  /*2b7c0*/  VIADD R157, R156, UR18 ;  /* 0x000000129c9d7c36 */ /* 0x000fe20008000000 */
[----:B------:R-:W-:Y:S01]  /*2b7d0*/  ULDC UR18, c[0x0][0x248] ;  /* 0x0000920000127ab9 */ /* 0x000fe20000000800 */
[----:B------:R-:W-:Y:S01]  /*2b7e0*/  STL.64 [R1+0x9c0], R10 ;  /* 0x0009c00a01007387 */ /* 0x000fe20000100a00 */
[----:B------:R-:W-:-:S03]  /*2b7f0*/  LEA.HI.X.SX32 R15, R155, R0, 0x2, P1 ;  /* 0x000000009b0f7211 */ /* 0x000fc600008f16ff */
[----:B------:R1:W-:Y:S01]  /*2b800*/  STL.64 [R1+0x9b8], R8 ;  /* 0x0009b80801007387 */ /* 0x0003e20000100a00 */
[C---:B------:R-:W-:Y:S01]  /*2b810*/  LEA R92, P1, R156.reuse, R2, 0x2 ;  /* 0x000000029c5c7211 */ /* 0x040fe200078210ff */
[----:B------:R-:W-:Y:S01]  /*2b820*/  VIADD R163, R157, UR19 ;  /* 0x000000139da37c36 */ /* 0x000fe20008000000 */
[----:B------:R-:W-:Y:S01]  /*2b830*/  ULDC UR19, c[0x0][0x248] ;  /* 0x0000920000137ab9 */ /* 0x000fe20000000800 */
[----:B------:R3:W-:Y:S01]  /*2b840*/  STL.64 [R1+0x9b0], R14 ;  /* 0x0009b00e01007387 */ /* 0x0007e20000100a00 */
[----:B------:R-:W-:Y:S01]  /*2b850*/  LEA.HI.X.SX32 R93, R156, R0, 0x2, P1 ;  /* 0x000000009c5d7211 */ /* 0x000fe200008f16ff */
[----:B------:R-:W-:Y:S01]  /*2b860*/  VIADD R162, R163, UR20 ;  /* 0x00000014a3a27c36 */ /* 0x000fe20008000000 */
[----:B-1----:R-:W-:Y:S01]  /*2b870*/  LEA R8, P2, R154, R2, 0x2 ;  /* 0x000000029a087211 */ /* 0x002fe200078410ff */
[----:B------:R-:W-:-:S03]  /*2b880*/  ULDC UR20, c[0x0][0x248] ;  /* 0x0000920000147ab9 */ /* 0x000fc60000000800 */
[----:B------:R-:W-:Y:S02]  /*2b890*/  LEA.HI.X.SX32 R9, R154, R0, 0x2, P2 ;  /* 0x000000009a097211 */ /* 0x000fe400010f16ff */
[-C--:B---3--:R-:W-:Y:S02]  /*2b8a0*/  LEA R14, P2, R157, R2.reuse, 0x2 ;  /* 0x000000029d0e7211 */ /* 0x088fe400078410ff */
[----:B------:R-:W-:Y:S01]  /*2b8b0*/  LEA R94, P1, R163, R2, 0x2 ;  /* 0x00000002a35e7211 */ /* 0x000fe200078210ff */
[----:B------:R-:W-:Y:S01]  /*2b8c0*/  STL.64 [R1+0x9a8], R8 ;  /* 0x0009a80801007387 */ /* 0x000fe20000100a00 */
[-C--:B------:R-:W-:Y:S01]  /*2b8d0*/  LEA.HI.X.SX32 R15, R157, R0.reuse, 0x2, P2 ;  /* 0x000000009d0f7211 */ /* 0x080fe200010f16ff */
[----:B------:R-:W-:Y:S01]  /*2b8e0*/  VIADD R164, R162, UR21 ;  /* 0x00000015a2a47c36 */ /* 0x000fe20008000000 */
[----:B------:R-:W-:Y:S01]  /*2b8f0*/  LEA.HI.X.SX32 R95, R163, R0, 0x2, P1 ;  /* 0x00000000a35f7211 */ /* 0x000fe200008f16ff */
[----:B------:R1:W-:Y:S01]  /*2b900*/  STL.64 [R1+0x9a0], R92 ;  /* 0x0009a05c01007387 */ /* 0x0003e20000100a00 */
[----:B------:R-:W-:Y:S01]  /*2b910*/  ULDC UR21, c[0x0][0x248] ;  /* 0x0000920000157ab9 */ /* 0x000fe20000000800 */
[----:B------:R-:W-:Y:S01]  /*2b920*/  VIADD R161, R164, UR22 ;  /* 0x00000016a4a17c36 */ /* 0x000fe20008000000 */
[----:B------:R-:W-:Y:S01]  /*2b930*/  ULDC UR22, c[0x0][0x248] ;  /* 0x0000920000167ab9 */ /* 0x000fe20000000800 */
[----:B------:R-:W-:Y:S01]  /*2b940*/  STL.64 [R1+0x998], R14 ;  /* 0x0009980e01007387 */ /* 0x000fe20000100a00 */
        /* <DEDUP_REMOVED lines=29> */
[----:B---3--:R-:W-:Y:S02]  /*2bb20*/  LEA R92, P2, R153, R2, 0x2 ;  /* 0x00000002995c7211 */ /* 0x008fe400078410ff */
        /* <DEDUP_REMOVED lines=15> */
[----:B------:R-:W-:Y:S01]  /*2bc20*/  IMAD.MOV.U32 R148, RZ, RZ, R23 ;  /* 0x000000ffff947224 */ /* 0x000fe200078e0017 */
[----:B------:R-:W-:Y:S01]  /*2bc30*/  ULDC UR31, c[0x0][0x22c] ;  /* 0x00008b00001f7ab9 */ /* 0x000fe20000000800 */
[----:B------:R-:W-:Y:S01]  /*2bc40*/  VIADD R8, R9, UR32 ;  /* 0x0000002009087c36 */ /* 0x000fe20008000000 */
[----:B------:R1:W-:Y:S01]  /*2bc50*/  STL.64 [R1+0x940], R92 ;  /* 0x0009405c01007387 */ /* 0x0003e20000100a00 */
[----:B------:R-:W-:Y:S01]  /*2bc60*/  LEA.HI.X.SX32 R13, R11, R0, 0x2, P1 ;  /* 0x000000000b0d7211 */ /* 0x000fe200008f16ff */
[----:B------:R-:W-:Y:S01]  /*2bc70*/  IMAD.MOV.U32 R143, RZ, RZ, R147 ;  /* 0x000000ffff8f7224 */ /* 0x000fe200078e0093 */
        /* <DEDUP_REMOVED lines=22> */
[----:B------:R-:W-:Y:S01]  /*2bde0*/  STL.64 [R1+0x910], R8 ;  /* 0x0009100801007387 */ /* 0x000fe20000100a00 */
[----:B------:R-:W-:Y:S01]  /*2bdf0*/  ULDC UR8, c[0x0][0x248] ;  /* 0x0000920000087ab9 */ /* 0x000fe20000000800 */
[----:B-1----:R-:W-:-:S04]  /*2be00*/  LEA R12, P2, R14, R2, 0x2 ;  /* 0x000000020e0c7211 */ /* 0x002fc800078410ff */
[----:B------:R-:W-:Y:S02]  /*2be10*/  LEA.HI.X.SX32 R13, R14, R0, 0x2, P2 ;  /* 0x000000000e0d7211 */ /* 0x000fe400010f16ff */
[----:B------:R-:W-:Y:S01]  /*2be20*/  LEA R14, P1, R154, R2, 0x2 ;  /* 0x000000029a0e7211 */ /* 0x000fe200078210ff */
[----:B------:R-:W-:Y:S01]  /*2be30*/  VIADD R157, R160, UR9 ;  /* 0x00000009a09d7c36 */ /* 0x000fe20008000000 */
[----:B------:R-:W-:Y:S01]  /*2be40*/  ULDC UR9, c[0x0][0x248] ;  /* 0x0000920000097ab9 */ /* 0x000fe20000000800 */
[----:B------:R1:W-:Y:S01]  /*2be50*/  STL.64 [R1+0x908], R12 ;  /* 0x0009080c01007387 */ /* 0x0003e20000100a00 */
[----:B------:R-:W-:Y:S01]  /*2be60*/  LEA.HI.X.SX32 R15, R154, R0, 0x2, P1 ;  /* 0x000000009a0f7211 */ /* 0x000fe200008f16ff */
[----:B------:R-:W-:Y:S01]  /*2be70*/  VIADD R159, R157, UR12 ;  /* 0x0000000c9d9f7c36 */ /* 0x000fe20008000000 */
[C---:B------:R-:W-:Y:S01]  /*2be80*/  LEA R92, P1, R160.reuse, R2, 0x2 ;  /* 0x00000002a05c7211 */ /* 0x040fe200078210ff */
[----:B------:R-:W-:Y:S02]  /*2be90*/  ULDC UR12, c[0x0][0x248] ;  /* 0x00009200000c7ab9 */ /* 0x000fe40000000800 */
[----:B------:R3:W-:Y:S01]  /*2bea0*/  STL.64 [R1+0x900], R14 ;  /* 0x0009000e01007387 */ /* 0x0007e20000100a00 */
[----:B------:R-:W-:-:S02]  /*2beb0*/  LEA.HI.X.SX32 R93, R160, R0, 0x2, P1 ;  /* 0x00000000a05d7211 */ /* 0x000fc400008f16ff */
[CC--:B-1----:R-:W-:Y:S01]  /*2bec0*/  LEA R12, P2, R156.reuse, R2.reuse, 0x2 ;  /* 0x000000029c0c7211 */ /* 0x0c2fe200078410ff */
[C---:B------:R-:W-:Y:S01]  /*2bed0*/  VIADD R158, R159.reuse, UR13 ;  /* 0x0000000d9f9e7c36 */ /* 0x040fe20008000000 */
[----:B------:R-:W-:Y:S01]  /*2bee0*/  LEA R94, P1, R159, R2, 0x2 ;  /* 0x000000029f5e7211 */ /* 0x000fe200078210ff */
[----:B------:R-:W-:Y:S01]  /*2bef0*/  ULDC UR13, c[0x0][0x248] ;  /* 0x00009200000d7ab9 */ /* 0x000fe20000000800 */
[----:B------:R-:W-:Y:S02]  /*2bf00*/  LEA.HI.X.SX32 R13, R156, R0, 0x2, P2 ;  /* 0x000000009c0d7211 */ /* 0x000fe400010f16ff */
[----:B---3--:R-:W-:-:S03]  /*2bf10*/  LEA R14, P2, R157, R2, 0x2 ;  /* 0x000000029d0e7211 */ /* 0x008fc600078410ff */
[----:B------:R-:W-:Y:S01]  /*2bf20*/  STL.64 [R1+0x8f8], R12 ;  /* 0x0008f80c01007387 */ /* 0x000fe20000100a00 */
[-C--:B------:R-:W-:Y:S01]  /*2bf30*/  LEA.HI.X.SX32 R15, R157, R0.reuse, 0x2, P2 ;  /* 0x000000009d0f7211 */ /* 0x080fe200010f16ff */
[C---:B------:R-:W-:Y:S01]  /*2bf40*/  VIADD R155, R158.reuse, UR14 ;  /* 0x0000000e9e9b7c36 */ /* 0x040fe20008000000 */
        /* <DEDUP_REMOVED lines=107> */
[----:B------:R-:W-:Y:S01]  /*2c600*/  IMAD.MOV.U32 R146, RZ, RZ, R150 ;  /* 0x000000ffff927224 */ /* 0x000fe200078e0096 */
[----:B------:R-:W-:Y:S01]  /*2c610*/  ULDC UR8, c[0x0][0x22c] ;  /* 0x00008b0000087ab9 */ /* 0x000fe20000000800 */
[----:B------:R-:W-:Y:S01]  /*2c620*/  VIADD R153, R154, UR9 ;  /* 0x000000099a997c36 */ /* 0x000fe20008000000 */
[----:B------:R-:W-:Y:S01]  /*2c630*/  ULDC UR9, c[0x0][0x22c] ;  /* 0x00008b0000097ab9 */ /* 0x000fe20000000800 */
[----:B-1----:R-:W-:-:S04]  /*2c640*/  LEA R92, P2, R12, R2, 0x2 ;  /* 0x000000020c5c7211 */ /* 0x002fc800078410ff */
[----:B------:R-:W-:Y:S01]  /*2c650*/  LEA.HI.X.SX32 R93, R12, R0, 0x2, P2 ;  /* 0x000000000c5d7211 */ /* 0x000fe200010f16ff */
[----:B------:R-:W-:Y:S01]  /*2c660*/  STL.64 [R1+0x840], R10 ;  /* 0x0008400a01007387 */ /* 0x000fe20000100a00 */
[----:B------:R-:W-:Y:S01]  /*2c670*/  VIADD R152, R153, UR12 ;  /* 0x0000000c99987c36 */ /* 0x000fe20008000000 */
[----:B------:R-:W-:Y:S01]  /*2c680*/  LEA R8, P2, R14, R2, 0x2 ;  /* 0x000000020e087211 */ /* 0x000fe200078410ff */
[----:B------:R-:W-:Y:S01]  /*2c690*/  IMAD.MOV.U32 R149, RZ, RZ, R22 ;  /* 0x000000ffff957224 */ /* 0x000fe200078e0016 */
[----:B------:R1:W-:Y:S01]  /*2c6a0*/  STL.64 [R1+0x838], R92 ;  /* 0x0008385c01007387 */ /* 0x0003e20000100a00 */
[----:B------:R-:W-:Y:S01]  /*2c6b0*/  VIADD R13, R152, UR4 ;  /* 0x00000004980d7c36 */ /* 0x000fe20008000000 */
[----:B------:R-:W-:Y:S01]  /*2c6c0*/  LEA.HI.X.SX32 R9, R14, R0, 0x2, P2 ;  /* 0x000000000e097211 */ /* 0x000fe200010f16ff */
[----:B------:R-:W-:Y:S01]  /*2c6d0*/  ULDC UR4, c[0x0][0x248] ;  /* 0x0000920000047ab9 */ /* 0x000fe20000000800 */
[----:B------:R-:W-:Y:S01]  /*2c6e0*/  IMAD.MOV.U32 R147, RZ, RZ, R151 ;  /* 0x000000ffff937224 */ /* 0x000fe200078e0097 */
[----:B------:R-:W-:Y:S01]  /*2c6f0*/  ULDC UR12, c[0x0][0x22c] ;  /* 0x00008b00000c7ab9 */ /* 0x000fe20000000800 */
[----:B-1----:R-:W-:-:S04]  /*2c700*/  LEA R92, P1, R15, R2, 0x2 ;  /* 0x000000020f5c7211 */ /* 0x002fc800078210ff */
[----:B------:R-:W-:Y:S01]  /*2c710*/  LEA.HI.X.SX32 R93, R15, R0, 0x2, P1 ;  /* 0x000000000f5d7211 */ /* 0x000fe200008f16ff */
[----:B------:R-:W-:Y:S01]  /*2c720*/  VIADD R11, R13, UR6 ;  /* 0x000000060d0b7c36 */ /* 0x000fe20008000000 */
[C---:B------:R-:W-:Y:S01]  /*2c730*/  LEA R14, P1, R154.reuse, R2, 0x2 ;  /* 0x000000029a0e7211 */ /* 0x040fe200078210ff */
[----:B------:R-:W-:Y:S02]  /*2c740*/  ULDC UR6, c[0x0][0x248] ;  /* 0x0000920000067ab9 */ /* 0x000fe40000000800 */
[----:B------:R1:W-:Y:S01]  /*2c750*/  STL.64 [R1+0x830], R92 ;  /* 0x0008305c01007387 */ /* 0x0003e20000100a00 */
[----:B------:R-:W-:Y:S01]  /*2c760*/  VIADD R10, R11, UR7 ;  /* 0x000000070b0a7c36 */ /* 0x000fe20008000000 */
[----:B------:R-:W-:Y:S01]  /*2c770*/  LEA.HI.X.SX32 R15, R154, R0, 0x2, P1 ;  /* 0x000000009a0f7211 */ /* 0x000fe200008f16ff */
[----:B------:R-:W-:Y:S01]  /*2c780*/  IMAD.MOV.U32 R150, RZ, RZ, R21 ;  /* 0x000000ffff967224 */ /* 0x000fe200078e0015 */
[----:B------:R3:W-:Y:S01]  /*2c790*/  STL.64 [R1+0x828], R8 ;  /* 0x0008280801007387 */ /* 0x0007e20000100a00 */
[----:B--2---:R-:W-:Y:S01]  /*2c7a0*/  IMAD.MOV.U32 R151, RZ, RZ, R16 ;  /* 0x000000ffff977224 */ /* 0x004fe200078e0010 */
[----:B------:R-:W-:Y:S01]  /*2c7b0*/  ULDC UR7, c[0x0][0x22c] ;  /* 0x00008b0000077ab9 */ /* 0x000fe20000000800 */
[----:B-1----:R-:W-:-:S04]  /*2c7c0*/  LEA R92, P2, R153, R2, 0x2 ;  /* 0x00000002995c7211 */ /* 0x002fc800078410ff */
[----:B------:R-:W-:Y:S01]  /*2c7d0*/  LEA.HI.X.SX32 R93, R153, R0, 0x2, P2 ;  /* 0x00000000995d7211 */ /* 0x000fe200010f16ff */
[----:B---3--:R-:W-:Y:S01]  /*2c7e0*/  VIADD R9, R10, UR4 ;  /* 0x000000040a097c36 */ /* 0x008fe20008000000 */
[----:B------:R-:W-:Y:S01]  /*2c7f0*/  STL.64 [R1+0x820], R14 ;  /* 0x0008200e01007387 */ /* 0x000fe20000100a00 */
[----:B------:R-:W-:-:S03]  /*2c800*/  ULDC UR4, c[0x0][0x248] ;  /* 0x0000920000047ab9 */ /* 0x000fc60000000800 */
[----:B------:R1:W-:Y:S01]  /*2c810*/  STL.64 [R1+0x818], R92 ;  /* 0x0008185c01007387 */ /* 0x0003e20000100a00 */
[----:B------:R-:W-:Y:S01]  /*2c820*/  VIADD R8, R9, UR6 ;  /* 0x0000000609087c36 */ /* 0x000fe20008000000 */
[CC--:B------:R-:W-:Y:S01]  /*2c830*/  LEA R94, P2, R13.reuse, R2.reuse, 0x2 ;  /* 0x000000020d5e7211 */ /* 0x0c0fe200078410ff */
[----:B------:R-:W-:Y:S01]  /*2c840*/  IMAD.MOV.U32 R119, RZ, RZ, R127 ;  /* 0x000000ffff777224 */ /* 0x000fe200078e007f */
[----:B------:R-:W-:Y:S01]  /*2c850*/  ULDC UR6, c[0x0][0x22c] ;  /* 0x00008b0000067ab9 */ /* 0x000fe20000000800 */
[----:B------:R-:W-:Y:S01]  /*2c860*/  VIADD R12, R8, UR4 ;  /* 0x00000004080c7c36 */ /* 0x000fe20008000000 */
[----:B-1----:R-:W-:Y:S01]  /*2c870*/  LEA R92, P1, R152, R2, 0x2 ;  /* 0x00000002985c7211 */ /* 0x002fe200078210ff */
[----:B------:R-:W-:Y:S01]  /*2c880*/  VIADD R14, R6, 0x6 ;  /* 0x00000006060e7836 */ /* 0x000fe20000000000 */
[-C--:B------:R-:W-:Y:S01]  /*2c890*/  LEA.HI.X.SX32 R95, R13, R0.reuse, 0x2, P2 ;  /* 0x000000000d5f7211 */ /* 0x080fe200010f16ff */
[----:B------:R-:W-:Y:S01]  /*2c8a0*/  ULDC UR4, c[0x0][0x22c] ;  /* 0x00008b0000047ab9 */ /* 0x000fe20000000800 */
[----:B------:R-:W-:-:S05]  /*2c8b0*/  LEA.HI.X.SX32 R93, R152, R0, 0x2, P1 ;  /* 0x00000000985d7211 */ /* 0x000fca00008f16ff */
[----:B------:R1:W-:Y:S04]  /*2c8c0*/  STL.64 [R1+0x810], R92 ;  /* 0x0008105c01007387 */ /* 0x0003e80000100a00 */
[----:B------:R2:W-:Y:S01]  /*2c8d0*/  STL.64 [R1+0x808], R94 ;  /* 0x0008085e01007387 */ /* 0x0005e20000100a00 */
[----:B-1----:R-:W-:-:S04]  /*2c8e0*/  LEA R92, P1, R12, R2, 0x2 ;  /* 0x000000020c5c7211 */ /* 0x002fc800078210ff */
[----:B------:R-:W-:Y:S02]  /*2c8f0*/  LEA.HI.X.SX32 R93, R12, R0, 0x2, P1 ;  /* 0x000000000c5d7211 */ /* 0x000fe400008f16ff */
[----:B--2---:R-:W-:-:S03]  /*2c900*/  LEA R94, P2, R11, R2, 0x2 ;  /* 0x000000020b5e7211 */ /* 0x004fc600078410ff */
[----:B------:R1:W-:Y:S01]  /*2c910*/  STL.64 [R1+0x800], R92 ;  /* 0x0008005c01007387 */ /* 0x0003e20000100a00 */
[----:B------:R-:W-:Y:S02]  /*2c920*/  LEA.HI.X.SX32 R95, R11, R0, 0x2, P2 ;  /* 0x000000000b5f7211 */ /* 0x000fe400010f16ff */
[----:B-1----:R-:W-:-:S04]  /*2c930*/  LEA R92, P1, R10, R2, 0x2 ;  /* 0x000000020a5c7211 */ /* 0x002fc800078210ff */
[----:B------:R-:W-:Y:S01]  /*2c940*/  LEA.HI.X.SX32 R93, R10, R0, 0x2, P1 ;  /* 0x000000000a5d7211 */ /* 0x000fe200008f16ff */
[----:B------:R1:W-:Y:S04]  /*2c950*/  STL.64 [R1+0x7f8], R94 ;  /* 0x0007f85e01007387 */ /* 0x0003e80000100a00 */
[----:B------:R2:W-:Y:S01]  /*2c960*/  STL.64 [R1+0x7f0], R92 ;  /* 0x0007f05c01007387 */ /* 0x0005e20000100a00 */
[CC--:B-1----:R-:W-:Y:S02]  /*2c970*/  LEA R94, P2, R9.reuse, R2.reuse, 0x2 ;  /* 0x00000002095e7211 */ /* 0x0c2fe400078410ff */
[----:B--2---:R-:W-:Y:S02]  /*2c980*/  LEA R92, P1, R8, R2, 0x2 ;  /* 0x00000002085c7211 */ /* 0x004fe400078210ff */
[----:B------:R-:W-:-:S02]  /*2c990*/  LEA.HI.X.SX32 R95, R9, R0, 0x2, P2 ;  /* 0x00000000095f7211 */ /* 0x000fc400010f16ff */
[----:B------:R-:W-:Y:S01]  /*2c9a0*/  LEA.HI.X.SX32 R93, R8, R0, 0x2, P1 ;  /* 0x00000000085d7211 */ /* 0x000fe200008f16ff */
[----:B------:R-:W-:Y:S02]  /*2c9b0*/  VIADD R13, R6, 0x5 ;  /* 0x00000005060d7836 */ /* 0x000fe40000000000 */
[----:B------:R-:W-:Y:S01]  /*2c9c0*/  STL.64 [R1+0x7e8], R94 ;  /* 0x0007e85e01007387 */ /* 0x000fe20000100a00 */
[----:B------:R-:W-:Y:S01]  /*2c9d0*/  ISETP.LT.AND P2, PT, R14, UR4, !P0 ;  /* 0x000000040e007c0c */ /* 0x000fe2000c741270 */
[----:B------:R-:W-:Y:S02]  /*2c9e0*/  ULDC UR4, c[0x0][0x22c] ;  /* 0x00008b0000047ab9 */ /* 0x000fe40000000800 */
[----:B------:R-:W-:Y:S04]  /*2c9f0*/  STL.64 [R1+0x7e0], R92 ;  /* 0x0007e05c01007387 */ /* 0x000fe80000100a00 */
[----:B------:R-:W2:Y:S01]  /*2ca00*/  LDL.LU R23, [R1+0x44] ;  /* 0x0000440001177983 */ /* 0x000ea20000300800 */
[----:B------:R-:W-:Y:S01]  /*2ca10*/  ISETP.LT.AND P1, PT, R13, UR4, !P0 ;  /* 0x000000040d007c0c */ /* 0x000fe2000c721270 */
[----:B------:R-:W-:-:S02]  /*2ca20*/  IMAD.MOV.U32 R8, RZ, RZ, R121 ;  /* 0x000000ffff087224 */ /* 0x000fc400078e0079 */
[----:B------:R-:W-:Y:S01]  /*2ca30*/  IMAD.MOV.U32 R10, RZ, RZ, R123 ;  /* 0x000000ffff0a7224 */ /* 0x000fe200078e007b */
[----:B------:R-:W3:Y:S01]  /*2ca40*/  LDL.LU R22, [R1+0x4c] ;  /* 0x00004c0001167983 */ /* 0x000ee20000300800 */
[----:B------:R-:W-:Y:S02]  /*2ca50*/  IMAD.MOV.U32 R9, RZ, RZ, R122 ;  /* 0x000000ffff097224 */ /* 0x000fe400078e007a */
[----:B------:R-:W-:Y:S01]  /*2ca60*/  IMAD.MOV.U32 R11, RZ, RZ, R124 ;  /* 0x000000ffff0b7224 */ /* 0x000fe200078e007c */
[----:B------:R-:W4:Y:S01]  /*2ca70*/  LDL.LU R21, [R1+0x450] ;  /* 0x0004500001157983 */ /* 0x000f220000300800 */
[----:B------:R-:W-:Y:S01]  /*2ca80*/  LOP3.LUT R2, R125, 0x7f, RZ, 0xc0, !PT ;  /* 0x0000007f7d027812 */ /* 0x000fe200078ec0ff */
[----:B------:R-:W-:Y:S02]  /*2ca90*/  IMAD.MOV.U32 R126, RZ, RZ, R134 ;  /* 0x000000ffff7e7224 */ /* 0x000fe400078e0086 */
[----:B------:R-:W-:Y:S01]  /*2caa0*/  IMAD.MOV.U32 R127, RZ, RZ, R135 ;  /* 0x000000ffff7f7224 */ /* 0x000fe200078e0087 */
[----:B------:R-:W4:Y:S01]  /*2cab0*/  LDL.LU R16, [R1+0x458] ;  /* 0x0004580001107983 */ /* 0x000f220000300800 */
[----:B------:R-:W-:Y:S01]  /*2cac0*/  IMAD.MOV.U32 R128, RZ, RZ, R136 ;  /* 0x000000ffff807224 */ /* 0x000fe200078e0088 */
[----:B------:R-:W-:Y:S01]  /*2cad0*/  @P2 LOP3.LUT R3, R3, 0x10, RZ, 0xfc, !PT ;  /* 0x0000001003032812 */ /* 0x000fe200078efcff */
[C---:B------:R-:W-:Y:S01]  /*2cae0*/  VIADD R152, R6.reuse, 0x39 ;  /* 0x0000003906987836 */ /* 0x040fe20000000000 */
[----:B------:R-:W2:Y:S01]  /*2caf0*/  LDL.LU R12, [R1+0x404] ;  /* 0x00040400010c7983 */ /* 0x000ea20000300800 */
[----:B------:R-:W-:Y:S01]  /*2cb00*/  VIADD R153, R6, 0x3a ;  /* 0x0000003a06997836 */ /* 0x000fe20000000000 */
[----:B------:R-:W-:-:S02]  /*2cb10*/  ULDC UR4, c[0x0][0x22c] ;  /* 0x00008b0000047ab9 */ /* 0x000fc40000000800 */
[----:B------:R-:W2:Y:S04]  /*2cb20*/  LDL.LU R13, [R1+0x40c] ;  /* 0x00040c00010d7983 */ /* 0x000ea80000300800 */
[----:B------:R-:W2:Y:S04]  /*2cb30*/  LDL.LU R14, [R1+0x4] ;  /* 0x00000400010e7983 */ /* 0x000ea80000300800 */
[----:B------:R-:W2:Y:S04]  /*2cb40*/  LDL.LU R15, [R1+0xc] ;  /* 0x00000c00010f7983 */ /* 0x000ea80000300800 */
[----:B------:R1:W-:Y:S04]  /*2cb50*/  STSM.16.M88.4 [R4], R8 ;  /* 0x0000000804007844 */ /* 0x0003e80000000200 */
[----:B-1----:R-:W4:Y:S04]  /*2cb60*/  LDL.LU R8, [R1+0x410] ;  /* 0x0004100001087983 */ /* 0x002f280000300800 */
[----:B------:R-:W4:Y:S04]  /*2cb70*/  LDL.LU R9, [R1+0x418] ;  /* 0x0004180001097983 */ /* 0x000f280000300800 */
[----:B------:R-:W4:Y:S04]  /*2cb80*/  LDL.LU R10, [R1+0x10] ;  /* 0x00001000010a7983 */ /* 0x000f280000300800 */
[----:B------:R-:W4:Y:S01]  /*2cb90*/  LDL.LU R11, [R1+0x18] ;  /* 0x00001800010b7983 */ /* 0x000f220000300800 */
[----:B------:R-:W-:Y:S01]  /*2cba0*/  BAR.SYNC.DEFER_BLOCKING 0x0 ;  /* 0x0000000000007b1d */ /* 0x000fe20000010000 */
[----:B------:R-:W-:Y:S01]  /*2cbb0*/  LEA R0, R2, UR5, 0x4 ;  /* 0x0000000502007c11 */ /* 0x000fe2000f8e20ff */
        /* <DEDUP_REMOVED lines=8> */
[----:B------:R-:W-:Y:S01]  /*2cc40*/  LOP3.LUT R3, R3, 0xfffffff7, RZ, 0xc0, !PT ;  /* 0xfffffff703037812 */ /* 0x000fe200078ec0ff */
[----:B------:R-:W-:Y:S01]  /*2cc50*/  VIADD R2, R6, 0x1 ;  /* 0x0000000106027836 */ /* 0x000fe20000000000 */
[----:B------:R-:W-:Y:S01]  /*2cc60*/  ULDC UR5, c[0x0][0x22c] ;  /* 0x00008b0000057ab9 */ /* 0x000fe20000000800 */
[----:B------:R-:W1:Y:S01]  /*2cc70*/  LDS.128 R92, [R0] ;  /* 0x00000000005c7984 */ /* 0x000e620000000c00 */
[----:B------:R-:W-:Y:S01]  /*2cc80*/  BAR.SYNC.DEFER_BLOCKING 0x0 ;  /* 0x0000000000007b1d */ /* 0x000fe20000010000 */
        /* <DEDUP_REMOVED lines=12> */
[----:B-1----:R-:W-:Y:S04]  /*2cd50*/  STL.64 [R1+0x7d0], R92 ;  /* 0x0007d05c01007387 */ /* 0x002fe80000100a00 */
[----:B------:R-:W-:Y:S04]  /*2cd60*/  STL.64 [R1+0x7d8], R94 ;  /* 0x0007d85e01007387 */ /* 0x000fe80000100a00 */
[----:B--2---:R-:W-:Y:S01]  /*2cd70*/  STSM.16.M88.4 [R4], R12 ;  /* 0x0000000c04007844 */ /* 0x004fe20000000200 */
[----:B------:R-:W-:Y:S06]  /*2cd80*/  BAR.SYNC.DEFER_BLOCKING 0x0 ;  /* 0x0000000000007b1d */ /* 0x000fec0000010000 */
[----:B------:R-:W1:Y:S01]  /*2cd90*/  LDS.128 R12, [R0] ;  /* 0x00000000000c7984 */ /* 0x000e620000000c00 */
[----:B------:R-:W-:-:S02]  /*2cda0*/  IMAD.MOV.U32 R144, RZ, RZ, R23 ;  /* 0x000000ffff907224 */ /* 0x000fc400078e0017 */
[----:B---3--:R-:W-:Y:S01]  /*2cdb0*/  IMAD.MOV.U32 R145, RZ, RZ, R22 ;  /* 0x000000ffff917224 */ /* 0x008fe200078e0016 */
[----:B------:R-:W-:Y:S01]  /*2cdc0*/  BAR.SYNC.DEFER_BLOCKING 0x0 ;  /* 0x0000000000007b1d */ /* 0x000fe20000010000 */
[----:B----4-:R-:W-:Y:S02]  /*2cdd0*/  IMAD.MOV.U32 R146, RZ, RZ, R21 ;  /* 0x000000ffff927224 */ /* 0x010fe400078e0015 */
[----:B------:R-:W-:-:S03]  /*2cde0*/  IMAD.MOV.U32 R147, RZ, RZ, R16 ;  /* 0x000000ffff937224 */ /* 0x000fc600078e0010 */
[----:B-1----:R1:W-:Y:S04]  /*2cdf0*/  STL.64 [R1+0x7c0], R12 ;  /* 0x0007c00c01007387 */ /* 0x0023e80000100a00 */
[----:B------:R2:W-:Y:S04]  /*2ce00*/  STL.64 [R1+0x7c8], R14 ;  /* 0x0007c80e01007387 */ /* 0x0005e80000100a00 */
[----:B------:R-:W3:Y:S04]  /*2ce10*/  LDL.LU R148, [R1+0x50] ;  /* 0x0000500001947983 */ /* 0x000ee80000300800 */
[----:B------:R-:W4:Y:S04]  /*2ce20*/  LDL.LU R149, [R1+0x58] ;  /* 0x0000580001957983 */ /* 0x000f280000300800 */
[----:B------:R-:W4:Y:S04]  /*2ce30*/  LDL.LU R150, [R1+0x454] ;  /* 0x0004540001967983 */ /* 0x000f280000300800 */
[----:B------:R-:W4:Y:S04]  /*2ce40*/  LDL.LU R151, [R1+0x45c] ;  /* 0x00045c0001977983 */ /* 0x000f280000300800 */
[----:B------:R-:W4:Y:S04]  /*2ce50*/  LDL.LU R23, [R1+0x54] ;  /* 0x0000540001177983 */ /* 0x000f280000300800 */
[----:B------:R-:W4:Y:S04]  /*2ce60*/  LDL.LU R22, [R1+0x5c] ;  /* 0x00005c0001167983 */ /* 0x000f280000300800 */
[----:B------:R-:W4:Y:S04]  /*2ce70*/  LDL.LU R21, [R1+0x460] ;  /* 0x0004600001157983 */ /* 0x000f280000300800 */
[----:B------:R-:W4:Y:S04]  /*2ce80*/  LDL.LU R16, [R1+0x468] ;  /* 0x0004680001107983 */ /* 0x000f280000300800 */
[----:B------:R2:W-:Y:S01]  /*2ce90*/  STSM.16.M88.4 [R4], R8 ;  /* 0x0000000804007844 */ /* 0x0005e20000000200 */
[----:B------:R-:W-:Y:S01]  /*2cea0*/  BAR.SYNC.DEFER_BLOCKING 0x0 ;  /* 0x0000000000007b1d */ /* 0x000fe20000010000 */
[----:B-1----:R-:W-:-:S02]  /*2ceb0*/  IMAD.MOV.U32 R12, RZ, RZ, R118 ;  /* 0x000000ffff0c7224 */ /* 0x002fc400078e0076 */
[----:B------:R-:W-:-:S03]  /*2cec0*/  IMAD.MOV.U32 R13, RZ, RZ, R119 ;  /* 0x000000ffff0d7224 */ /* 0x000fc600078e0077 */
[----:B------:R-:W1:Y:S01]  /*2ced0*/  LDS.128 R92, [R0] ;  /* 0x00000000005c7984 */ /* 0x000e620000000c00 */
[----:B--2---:R-:W-:Y:S02]  /*2cee0*/  IMAD.MOV.U32 R14, RZ, RZ, R120 ;  /* 0x000000ffff0e7224 */ /* 0x004fe400078e0078 */
[----:B------:R-:W-:Y:S01]  /*2cef0*/  IMAD.MOV.U32 R15, RZ, RZ, R121 ;  /* 0x000000ffff0f7224 */ /* 0x000fe200078e0079 */
[----:B------:R-:W-:Y:S06]  /*2cf00*/  BAR.SYNC.DEFER_BLOCKING 0x0 ;  /* 0x0000000000007b1d */ /* 0x000fec0000010000 */
[----:B------:R-:W-:Y:S02]  /*2cf10*/  STSM.16.M88.4 [R4], R12 ;  /* 0x0000000c04007844 */ /* 0x000fe40000000200 */
[----:B------:R-:W-:Y:S06]  /*2cf20*/  BAR.SYNC.DEFER_BLOCKING 0x0 ;  /* 0x0000000000007b1d */ /* 0x000fec0000010000 */
[----:B------:R-:W2:Y:S01]  /*2cf30*/  LDS.128 R12, [R0] ;  /* 0x00000000000c7984 */ /* 0x000ea20000000c00 */
[----:B------:R-:W-:-:S02]  /*2cf40*/  IMAD.MOV.U32 R10, RZ, RZ, R124 ;  /* 0x000000ffff0a7224 */ /* 0x000fc400078e007c */
[----:B------:R-:W-:Y:S01]  /*2cf50*/  IMAD.MOV.U32 R11, RZ, RZ, R125 ;  /* 0x000000ffff0b7224 */ /* 0x000fe200078e007d */
[----:B-1----:R-:W-:Y:S01]  /*2cf60*/  STL.64 [R1+0x7b0], R92 ;  /* 0x0007b05c01007387 */ /* 0x002fe20000100a00 */
[----:B------:R-:W-:Y:S02]  /*2cf70*/  IMAD.MOV.U32 R124, RZ, RZ, R132 ;  /* 0x000000ffff7c7224 */ /* 0x000fe400078e0084 */
[----:B------:R-:W-:Y:S01]  /*2cf80*/  IMAD.MOV.U32 R118, RZ, RZ, R126 ;  /* 0x000000ffff767224 */ /* 0x000fe200078e007e */
[----:B------:R-:W-:Y:S01]  /*2cf90*/  STL.64 [R1+0x7b8], R94 ;  /* 0x0007b85e01007387 */ /* 0x000fe20000100a00 */
[----:B------:R-:W-:Y:S02]  /*2cfa0*/  IMAD.MOV.U32 R125, RZ, RZ, R133 ;  /* 0x000000ffff7d7224 */ /* 0x000fe400078e0085 */
[----:B------:R-:W-:Y:S01]  /*2cfb0*/  IMAD.MOV.U32 R132, RZ, RZ, R140 ;  /* 0x000000ffff847224 */ /* 0x000fe200078e008c */
[----:B------:R-:W-:Y:S01]  /*2cfc0*/  BAR.SYNC.DEFER_BLOCKING 0x0 ;  /* 0x0000000000007b1d */ /* 0x000fe20000010000 */
        /* <DEDUP_REMOVED lines=12> */
[----:B--2---:R1:W-:Y:S01]  /*2d090*/  STL.64 [R1+0x7a0], R12 ;  /* 0x0007a00c01007387 */ /* 0x0043e20000100a00 */
[----:B------:R-:W-:-:S03]  /*2d0a0*/  IMAD.MOV.U32 R129, RZ, RZ, R137 ;  /* 0x000000ffff817224 */ /* 0x000fc600078e0089 */
[----:B------:R2:W-:Y:S01]  /*2d0b0*/  STL.64 [R1+0x7a8], R14 ;  /* 0x0007a80e01007387 */ /* 0x0005e20000100a00 */
[----:B------:R-:W-:Y:S02]  /*2d0c0*/  IMAD.MOV.U32 R136, RZ, RZ, R144 ;  /* 0x000000ffff887224 */ /* 0x000fe400078e0090 */
[----:B------:R-:W-:Y:S02]  /*2d0d0*/  IMAD.MOV.U32 R123, RZ, RZ, R131 ;  /* 0x000000ffff7b7224 */ /* 0x000fe400078e0083 */
[----:B------:R-:W-:Y:S02]  /*2d0e0*/  IMAD.MOV.U32 R130, RZ, RZ, R138 ;  /* 0x000000ffff827224 */ /* 0x000fe400078e008a */
[----:B------:R-:W-:Y:S02]  /*2d0f0*/  IMAD.MOV.U32 R137, RZ, RZ, R145 ;  /* 0x000000ffff897224 */ /* 0x000fe400078e0091 */
[----:B------:R-:W-:Y:S02]  /*2d100*/  IMAD.MOV.U32 R131, RZ, RZ, R139 ;  /* 0x000000ffff837224 */ /* 0x000fe400078e008b */
[----:B------:R-:W-:-:S02]  /*2d110*/  IMAD.MOV.U32 R138, RZ, RZ, R146 ;  /* 0x000000ffff8a7224 */ /* 0x000fc400078e0092 */
[----:B------:R-:W-:Y:S02]  /*2d120*/  IMAD.MOV.U32 R139, RZ, RZ, R147 ;  /* 0x000000ffff8b7224 */ /* 0x000fe400078e0093 */
[----:B---3--:R-:W-:Y:S02]  /*2d130*/  IMAD.MOV.U32 R140, RZ, RZ, R148 ;  /* 0x000000ffff8c7224 */ /* 0x008fe400078e0094 */
[----:B------:R-:W3:Y:S01]  /*2d140*/  LDL.LU R148, [R1+0x60] ;  /* 0x0000600001947983 */ /* 0x000ee20000300800 */
[----:B----4-:R-:W-:-:S03]  /*2d150*/  IMAD.MOV.U32 R141, RZ, RZ, R149 ;  /* 0x000000ffff8d7224 */ /* 0x010fc600078e0095 */
[----:B------:R-:W4:Y:S01]  /*2d160*/  LDL.LU R149, [R1+0x68] ;  /* 0x0000680001957983 */ /* 0x000f220000300800 */
[----:B------:R-:W-:-:S03]  /*2d170*/  IMAD.MOV.U32 R142, RZ, RZ, R150 ;  /* 0x000000ffff8e7224 */ /* 0x000fc600078e0096 */
        /* <DEDUP_REMOVED lines=10> */
[----:B------:R-:W4:Y:S04]  /*2d220*/  LDL.LU R16, [R1+0x478] ;  /* 0x0004780001107983 */ /* 0x000f280000300800 */
[----:B------:R2:W-:Y:S01]  /*2d230*/  STSM.16.M88.4 [R4], R8 ;  /* 0x0000000804007844 */ /* 0x0005e20000000200 */
[----:B------:R-:W-:Y:S01]  /*2d240*/  BAR.SYNC.DEFER_BLOCKING 0x0 ;  /* 0x0000000000007b1d */ /* 0x000fe20000010000 */
[----:B-1----:R-:W-:Y:S02]  /*2d250*/  IMAD.MOV.U32 R12, RZ, RZ, R118 ;  /* 0x000000ffff0c7224 */ /* 0x002fe400078e0076 */
        /* <DEDUP_REMOVED lines=682> */
[----:B------:R-:W3:Y:S01]  /*2fd00*/  LDL.LU R150, [R1+0x534] ;  /* 0x0005340001967983 */ /* 0x000ee20000300800 */
        /* <DEDUP_REMOVED lines=9> */
[----:B------:R-:W3:Y:S04]  /*2fda0*/  LDL.LU R16, [R1+0x548] ;  /* 0x0005480001107983 */ /* 0x000ee80000300800 */
        /* <DEDUP_REMOVED lines=42> */
[----:B----4-:R-:W-:Y:S02]  /*30050*/  IMAD.MOV.U32 R141, RZ, RZ, R149 ;  /* 0x000000ffff8d7224 */ /* 0x010fe400078e0095 */
[----:B------:R-:W4:Y:S01]  /*30060*/  LDL.LU R149, [R1+0x140] ;  /* 0x0001400001957983 */ /* 0x000f220000300800 */
[----:B---3--:R-:W-:-:S03]  /*30070*/  IMAD.MOV.U32 R143, RZ, RZ, R150 ;  /* 0x000000ffff8f7224 */ /* 0x008fc600078e0096 */
[----:B------:R-:W3:Y:S01]  /*30080*/  LDL.LU R150, [R1+0x148] ;  /* 0x0001480001967983 */ /* 0x000ee20000300800 */
[----:B------:R-:W-:-:S03]  /*30090*/  IMAD.MOV.U32 R144, RZ, RZ, R151 ;  /* 0x000000ffff907224 */ /* 0x000fc600078e0097 */
[----:B------:R-:W3:Y:S01]  /*300a0*/  LDL.LU R151, [R1+0x544] ;  /* 0x0005440001977983 */ /* 0x000ee20000300800 */
[----:B------:R-:W-:-:S03]  /*300b0*/  IMAD.MOV.U32 R145, RZ, RZ, R23 ;  /* 0x000000ffff917224 */ /* 0x000fc600078e0017 */
[----:B------:R-:W3:Y:S01]  /*300c0*/  LDL.LU R23, [R1+0x54c] ;  /* 0x00054c0001177983 */ /* 0x000ee20000300800 */
[----:B------:R-:W-:Y:S02]  /*300d0*/  IMAD.MOV.U32 R140, RZ, RZ, R148 ;  /* 0x000000ffff8c7224 */ /* 0x000fe400078e0094 */
[----:B------:R-:W-:Y:S02]  /*300e0*/  IMAD.MOV.U32 R146, RZ, RZ, R22 ;  /* 0x000000ffff927224 */ /* 0x000fe400078e0016 */
[----:B------:R-:W3:Y:S01]  /*300f0*/  LDL.LU R22, [R1+0x144] ;  /* 0x0001440001167983 */ /* 0x000ee20000300800 */
[----:B------:R-:W-:-:S03]  /*30100*/  IMAD.MOV.U32 R147, RZ, RZ, R21 ;  /* 0x000000ffff937224 */ /* 0x000fc600078e0015 */
[----:B------:R-:W3:Y:S01]  /*30110*/  LDL.LU R21, [R1+0x14c] ;  /* 0x00014c0001157983 */ /* 0x000ee20000300800 */
[----:B------:R-:W-:-:S03]  /*30120*/  IMAD.MOV.U32 R148, RZ, RZ, R16 ;  /* 0x000000ffff947224 */ /* 0x000fc600078e0010 */
[----:B------:R-:W3:Y:S04]  /*30130*/  LDL.LU R16, [R1+0x550] ;  /* 0x0005500001107983 */ /* 0x000ee80000300800 */
        /* <DEDUP_REMOVED lines=12> */
[----:B------:R-:W-:-:S03]  /*30200*/  IMAD.MOV.U32 R8, RZ, RZ, R122 ;  /* 0x000000ffff087224 */ /* 0x000fc600078e007a */
[----:B-1----:R-:W-:Y:S01]  /*30210*/  STL.64 [R1+0x4f0], R92 ;  /* 0x0004f05c01007387 */ /* 0x002fe20000100a00 */
[----:B------:R-:W-:Y:S02]  /*30220*/  IMAD.MOV.U32 R9, RZ, RZ, R123 ;  /* 0x000000ffff097224 */ /* 0x000fe400078e007b */
[----:B------:R-:W-:Y:S01]  /*30230*/  IMAD.MOV.U32 R122, RZ, RZ, R129 ;  /* 0x000000ffff7a7224 */ /* 0x000fe200078e0081 */
[----:B------:R-:W-:Y:S01]  /*30240*/  STL.64 [R1+0x4f8], R94 ;  /* 0x0004f85e01007387 */ /* 0x000fe20000100a00 */
[----:B------:R-:W-:Y:S02]  /*30250*/  IMAD.MOV.U32 R10, RZ, RZ, R124 ;  /* 0x000000ffff0a7224 */ /* 0x000fe400078e007c */
[----:B------:R-:W-:Y:S01]  /*30260*/  IMAD.MOV.U32 R123, RZ, RZ, R130 ;  /* 0x000000ffff7b7224 */ /* 0x000fe200078e0082 */
[----:B------:R-:W-:Y:S01]  /*30270*/  BAR.SYNC.DEFER_BLOCKING 0x0 ;  /* 0x0000000000007b1d */ /* 0x000fe20000010000 */
[----:B------:R-:W-:Y:S02]  /*30280*/  IMAD.MOV.U32 R129, RZ, RZ, R136 ;  /* 0x000000ffff817224 */ /* 0x000fe400078e0088 */
[----:B------:R-:W-:-:S02]  /*30290*/  IMAD.MOV.U32 R124, RZ, RZ, R131 ;  /* 0x000000ffff7c7224 */ /* 0x000fc400078e0083 */
[----:B------:R-:W-:Y:S02]  /*302a0*/  IMAD.MOV.U32 R130, RZ, RZ, R137 ;  /* 0x000000ffff827224 */ /* 0x000fe400078e0089 */
[----:B------:R-:W-:Y:S01]  /*302b0*/  IMAD.MOV.U32 R131, RZ, RZ, R138 ;  /* 0x000000ffff837224 */ /* 0x000fe200078e008a */
[----:B--2---:R1:W-:Y:S04]  /*302c0*/  STL.64 [R1+0x4e0], R12 ;  /* 0x0004e00c01007387 */ /* 0x0043e80000100a00 */
[----:B------:R2:W-:Y:S04]  /*302d0*/  STL.64 [R1+0x4e8], R14 ;  /* 0x0004e80e01007387 */ /* 0x0005e80000100a00 */
[----:B------:R-:W3:Y:S04]  /*302e0*/  LDL.LU R136, [R1+0x52c] ;  /* 0x00052c0001887983 */ /* 0x000ee80000300800 */
[----:B------:R-:W3:Y:S04]  /*302f0*/  LDL.LU R137, [R1+0x124] ;  /* 0x0001240001897983 */ /* 0x000ee80000300800 */
[----:B------:R-:W3:Y:S01]  /*30300*/  LDL.LU R138, [R1+0x12c] ;  /* 0x00012c00018a7983 */ /* 0x000ee20000300800 */
[----:B------:R-:W-:-:S02]  /*30310*/  IMAD.MOV.U32 R11, RZ, RZ, R125 ;  /* 0x000000ffff0b7224 */ /* 0x000fc400078e007d */
[----:B------:R-:W-:Y:S02]  /*30320*/  IMAD.MOV.U32 R119, RZ, RZ, R126 ;  /* 0x000000ffff777224 */ /* 0x000fe400078e007e */
[----:B------:R-:W-:Y:S02]  /*30330*/  IMAD.MOV.U32 R125, RZ, RZ, R132 ;  /* 0x000000ffff7d7224 */ /* 0x000fe400078e0084 */
[----:B------:R-:W-:Y:S02]  /*30340*/  IMAD.MOV.U32 R120, RZ, RZ, R127 ;  /* 0x000000ffff787224 */ /* 0x000fe400078e007f */
[----:B------:R-:W-:Y:S02]  /*30350*/  IMAD.MOV.U32 R126, RZ, RZ, R133 ;  /* 0x000000ffff7e7224 */ /* 0x000fe400078e0085 */
[----:B------:R-:W-:Y:S02]  /*30360*/  IMAD.MOV.U32 R132, RZ, RZ, R139 ;  /* 0x000000ffff847224 */ /* 0x000fe400078e008b */
[----:B------:R-:W-:Y:S01]  /*30370*/  IMAD.MOV.U32 R121, RZ, RZ, R128 ;  /* 0x000000ffff797224 */ /* 0x000fe200078e0080 */
[----:B------:R-:W3:Y:S01]  /*30380*/  LDL.LU R139, [R1+0x530] ;  /* 0x00053000018b7983 */ /* 0x000ee20000300800 */
[----:B------:R-:W-:-:S02]  /*30390*/  IMAD.MOV.U32 R127, RZ, RZ, R134 ;  /* 0x000000ffff7f7224 */ /* 0x000fc400078e0086 */
[----:B------:R-:W-:Y:S02]  /*303a0*/  IMAD.MOV.U32 R133, RZ, RZ, R140 ;  /* 0x000000ffff857224 */ /* 0x000fe400078e008c */
[----:B------:R-:W-:Y:S01]  /*303b0*/  IMAD.MOV.U32 R128, RZ, RZ, R135 ;  /* 0x000000ffff807224 */ /* 0x000fe200078e0087 */
        /* <DEDUP_REMOVED lines=12> */
[----:B------:R-:W-:Y:S01]  /*30480*/  BAR.SYNC.DEFER_BLOCKING 0x0 ;  /* 0x0000000000007b1d */ /* 0x000fe20000010000 */
[----:B----4-:R-:W-:-:S05]  /*30490*/  IMAD.MOV.U32 R135, RZ, RZ, R142 ;  /* 0x000000ffff877224 */ /* 0x010fca00078e008e */
[----:B------:R-:W2:Y:S04]  /*304a0*/  LDS.128 R12, [R0] ;  /* 0x00000000000c7984 */ /* 0x000ea80000000c00 */
[----:B------:R-:W4:Y:S01]  /*304b0*/  LDL.LU R142, [R1+0x138] ;  /* 0x00013800018e7983 */ /* 0x000f220000300800 */
[----:B------:R-:W-:Y:S02]  /*304c0*/  IMAD.MOV.U32 R8, RZ, RZ, R123 ;  /* 0x000000ffff087224 */ /* 0x000fe400078e007b */
[----:B------:R-:W-:Y:S02]  /*304d0*/  IMAD.MOV.U32 R9, RZ, RZ, R124 ;  /* 0x000000ffff097224 */ /* 0x000fe400078e007c */
[----:B------:R-:W-:Y:S02]  /*304e0*/  IMAD.MOV.U32 R10, RZ, RZ, R125 ;  /* 0x000000ffff0a7224 */ /* 0x000fe400078e007d */
[----:B------:R-:W-:Y:S01]  /*304f0*/  IMAD.MOV.U32 R11, RZ, RZ, R126 ;  /* 0x000000ffff0b7224 */ /* 0x000fe200078e007e */
[----:B------:R-:W-:Y:S06]  /*30500*/  BAR.SYNC.DEFER_BLOCKING 0x0 ;  /* 0x0000000000007b1d */ /* 0x000fec0000010000 */
[----:B------:R-:W-:Y:S04]  /*30510*/  STSM.16.M88.4 [R4], R8 ;  /* 0x0000000804007844 */ /* 0x000fe80000000200 */
[----:B-1----:R-:W-:Y:S04]  /*30520*/  STL.64 [R1+0x4d0], R92 ;  /* 0x0004d05c01007387 */ /* 0x002fe80000100a00 */
[----:B------:R-:W-:Y:S01]  /*30530*/  STL.64 [R1+0x4d8], R94 ;  /* 0x0004d85e01007387 */ /* 0x000fe20000100a00 */
[----:B------:R-:W-:Y:S06]  /*30540*/  BAR.SYNC.DEFER_BLOCKING 0x0 ;  /* 0x0000000000007b1d */ /* 0x000fec0000010000 */
[----:B------:R-:W1:Y:S04]  /*30550*/  LDS.128 R92, [R0] ;  /* 0x00000000005c7984 */ /* 0x000e680000000c00 */
[----:B--2---:R2:W-:Y:S04]  /*30560*/  STL.64 [R1+0x4c0], R12 ;  /* 0x0004c00c01007387 */ /* 0x0045e80000100a00 */
[----:B------:R2:W-:Y:S02]  /*30570*/  STL.64 [R1+0x4c8], R14 ;  /* 0x0004c80e01007387 */ /* 0x0005e40000100a00 */
[----:B--2---:R-:W-:-:S02]  /*30580*/  IMAD.MOV.U32 R12, RZ, RZ, R127 ;  /* 0x000000ffff0c7224 */ /* 0x004fc400078e007f */
[----:B------:R-:W-:Y:S02]  /*30590*/  IMAD.MOV.U32 R13, RZ, RZ, R128 ;  /* 0x000000ffff0d7224 */ /* 0x000fe400078e0080 */
[----:B------:R-:W-:Y:S02]  /*305a0*/  IMAD.MOV.U32 R14, RZ, RZ, R129 ;  /* 0x000000ffff0e7224 */ /* 0x000fe400078e0081 */
[----:B------:R-:W-:Y:S01]  /*305b0*/  IMAD.MOV.U32 R15, RZ, RZ, R130 ;  /* 0x000000ffff0f7224 */ /* 0x000fe200078e0082 */
[----:B------:R-:W-:Y:S06]  /*305c0*/  BAR.SYNC.DEFER_BLOCKING 0x0 ;  /* 0x0000000000007b1d */ /* 0x000fec0000010000 */
[----:B------:R-:W-:Y:S02]  /*305d0*/  STSM.16.M88.4 [R4], R12 ;  /* 0x0000000c04007844 */ /* 0x000fe40000000200 */
[----:B------:R-:W-:Y:S01]  /*305e0*/  BAR.SYNC.DEFER_BLOCKING 0x0 ;  /* 0x0000000000007b1d */ /* 0x000fe20000010000 */
[----:B------:R-:W-:-:S02]  /*305f0*/  IMAD.MOV.U32 R8, RZ, RZ, R131 ;  /* 0x000000ffff087224 */ /* 0x000fc400078e0083 */
[----:B------:R-:W-:-:S03]  /*30600*/  IMAD.MOV.U32 R9, RZ, RZ, R132 ;  /* 0x000000ffff097224 */ /* 0x000fc600078e0084 */
[----:B------:R-:W2:Y:S01]  /*30610*/  LDS.128 R12, [R0] ;  /* 0x00000000000c7984 */ /* 0x000ea20000000c00 */
        /* <DEDUP_REMOVED lines=9> */
[----:B------:R3:W-:Y:S01]  /*306b0*/  STL.64 [R1+0x4a8], R14 ;  /* 0x0004a80e01007387 */ /* 0x0007e20000100a00 */
[----:B--2---:R-:W-:-:S02]  /*306c0*/  IMAD.MOV.U32 R12, RZ, RZ, R135 ;  /* 0x000000ffff0c7224 */ /* 0x004fc400078e0087 */
[----:B---3--:R-:W-:Y:S02]  /*306d0*/  IMAD.MOV.U32 R13, RZ, RZ, R136 ;  /* 0x000000ffff0d7224 */ /* 0x008fe400078e0088 */
        /* <DEDUP_REMOVED lines=9> */
[----:B----4-:R-:W-:Y:S01]  /*30770*/  IMAD.MOV.U32 R11, RZ, RZ, R142 ;  /* 0x000000ffff0b7224 */ /* 0x010fe200078e008e */
        /* <DEDUP_REMOVED lines=9> */
[----:B------:R-:W-:Y:S02]  /*30810*/  IMAD.MOV.U32 R13, RZ, RZ, R144 ;  /* 0x000000ffff0d7224 */ /* 0x000fe400078e0090 */
[----:B---3--:R-:W-:Y:S02]  /*30820*/  IMAD.MOV.U32 R14, RZ, RZ, R145 ;  /* 0x000000ffff0e7224 */ /* 0x008fe400078e0091 */
        /* <DEDUP_REMOVED lines=10> */
[----:B------:R3:W-:Y:S04]  /*308d0*/  STSM.16.M88.4 [R4], R8 ;  /* 0x0000000804007844 */ /* 0x0007e80000000200 */
[----:B-1----:R-:W-:Y:S04]  /*308e0*/  STL.64 [R1+0x470], R92 ;  /* 0x0004705c01007387 */ /* 0x002fe80000100a00 */
[----:B------:R-:W-:Y:S01]  /*308f0*/  STL.64 [R1+0x478], R94 ;  /* 0x0004785e01007387 */ /* 0x000fe20000100a00 */
[----:B------:R-:W-:Y:S06]  /*30900*/  BAR.SYNC.DEFER_BLOCKING 0x0 ;  /* 0x0000000000007b1d */ /* 0x000fec0000010000 */
[----:B------:R-:W1:Y:S04]  /*30910*/  LDS.128 R92, [R0] ;  /* 0x00000000005c7984 */ /* 0x000e680000000c00 */
[----:B--2---:R2:W-:Y:S04]  /*30920*/  STL.64 [R1+0x460], R12 ;  /* 0x0004600c01007387 */ /* 0x0045e80000100a00 */
[----:B------:R4:W-:Y:S04]  /*30930*/  STL.64 [R1+0x468], R14 ;  /* 0x0004680e01007387 */ /* 0x0009e80000100a00 */
[----:B---3--:R-:W3:Y:S01]  /*30940*/  LDL.LU R9, [R1+0x558] ;  /* 0x0005580001097983 */ /* 0x008ee20000300800 */
[----:B--2---:R-:W-:-:S03]  /*30950*/  IMAD.MOV.U32 R12, RZ, RZ, R151 ;  /* 0x000000ffff0c7224 */ /* 0x004fc600078e0097 */
[----:B------:R-:W3:Y:S01]  /*30960*/  LDL.LU R10, [R1+0x150] ;  /* 0x00015000010a7983 */ /* 0x000ee20000300800 */
[----:B------:R-:W-:Y:S02]  /*30970*/  IMAD.MOV.U32 R13, RZ, RZ, R23 ;  /* 0x000000ffff0d7224 */ /* 0x000fe400078e0017 */
[----:B----4-:R-:W-:Y:S01]  /*30980*/  IMAD.MOV.U32 R14, RZ, RZ, R22 ;  /* 0x000000ffff0e7224 */ /* 0x010fe200078e0016 */
[----:B------:R-:W3:Y:S01]  /*30990*/  LDL.LU R11, [R1+0x158] ;  /* 0x00015800010b7983 */ /* 0x000ee20000300800 */
[----:B------:R-:W-:Y:S01]  /*309a0*/  IMAD.MOV.U32 R15, RZ, RZ, R21 ;  /* 0x000000ffff0f7224 */ /* 0x000fe200078e0015 */
[----:B------:R-:W-:Y:S06]  /*309b0*/  BAR.SYNC.DEFER_BLOCKING 0x0 ;  /* 0x0000000000007b1d */ /* 0x000fec0000010000 */
[----:B------:R-:W-:Y:S02]  /*309c0*/  STSM.16.M88.4 [R4], R12 ;  /* 0x0000000c04007844 */ /* 0x000fe40000000200 */
[----:B------:R-:W-:Y:S06]  /*309d0*/  BAR.SYNC.DEFER_BLOCKING 0x0 ;  /* 0x0000000000007b1d */ /* 0x000fec0000010000 */
[----:B------:R-:W2:Y:S04]  /*309e0*/  LDS.128 R12, [R0] ;  /* 0x00000000000c7984 */ /* 0x000ea80000000c00 */
[----:B-1----:R-:W-:Y:S04]  /*309f0*/  STL.64 [R1+0x450], R92 ;  /* 0x0004505c01007387 */ /* 0x002fe80000100a00 */
[----:B------:R-:W-:Y:S01]  /*30a00*/  STL.64 [R1+0x458], R94 ;  /* 0x0004585e01007387 */ /* 0x000fe20000100a00 */
[----:B------:R-:W-:Y:S06]  /*30a10*/  BAR.SYNC.DEFER_BLOCKING 0x0 ;  /* 0x0000000000007b1d */ /* 0x000fec0000010000 */
[----:B--2---:R1:W-:Y:S04]  /*30a20*/  STL.64 [R1+0x440], R12 ;  /* 0x0004400c01007387 */ /* 0x0043e80000100a00 */
[----:B------:R2:W-:Y:S04]  /*30a30*/  STL.64 [R1+0x448], R14 ;  /* 0x0004480e01007387 */ /* 0x0005e80000100a00 */
[----:B-1----:R-:W4:Y:S04]  /*30a40*/  LDL.LU R12, [R1+0x554] ;  /* 0x00055400010c7983 */ /* 0x002f280000300800 */
[----:B------:R-:W4:Y:S04]  /*30a50*/  LDL.LU R13, [R1+0x55c] ;  /* 0x00055c00010d7983 */ /* 0x000f280000300800 */
[----:B--2---:R-:W4:Y:S04]  /*30a60*/  LDL.LU R14, [R1+0x154] ;  /* 0x00015400010e7983 */ /* 0x004f280000300800 */
[----:B------:R-:W4:Y:S01]  /*30a70*/  LDL.LU R15, [R1+0x15c] ;  /* 0x00015c00010f7983 */ /* 0x000f220000300800 */
[----:B------:R-:W-:-:S05]  /*30a80*/  IMAD.MOV.U32 R8, RZ, RZ, R16 ;  /* 0x000000ffff087224 */ /* 0x000fca00078e0010 */
[----:B---3--:R1:W-:Y:S01]  /*30a90*/  STSM.16.M88.4 [R4], R8 ;  /* 0x0000000804007844 */ /* 0x0083e20000000200 */
[----:B------:R-:W-:Y:S06]  /*30aa0*/  BAR.SYNC.DEFER_BLOCKING 0x0 ;  /* 0x0000000000007b1d */ /* 0x000fec0000010000 */
[----:B-1----:R-:W2:Y:S04]  /*30ab0*/  LDL.LU R8, [R1+0x560] ;  /* 0x0005600001087983 */ /* 0x002ea80000300800 */
[----:B------:R-:W2:Y:S04]  /*30ac0*/  LDL.LU R9, [R1+0x568] ;  /* 0x0005680001097983 */ /* 0x000ea80000300800 */
[----:B------:R-:W2:Y:S04]  /*30ad0*/  LDL.LU R10, [R1+0x160] ;  /* 0x00016000010a7983 */ /* 0x000ea80000300800 */
[----:B------:R-:W1:Y:S01]  /*30ae0*/  LDS.128 R92, [R0] ;  /* 0x00000000005c7984 */ /* 0x000e620000000c00 */
[----:B------:R-:W-:Y:S06]  /*30af0*/  BAR.SYNC.DEFER_BLOCKING 0x0 ;  /* 0x0000000000007b1d */ /* 0x000fec0000010000 */
[----:B------:R-:W2:Y:S04]  /*30b00*/  LDL.LU R11, [R1+0x168] ;  /* 0x00016800010b7983 */ /* 0x000ea80000300800 */
[----:B----4-:R-:W-:Y:S01]  /*30b10*/  STSM.16.M88.4 [R4], R12 ;  /* 0x0000000c04007844 */ /* 0x010fe20000000200 */
[----:B------:R-:W-:Y:S06]  /*30b20*/  BAR.SYNC.DEFER_BLOCKING 0x0 ;  /* 0x0000000000007b1d */ /* 0x000fec0000010000 */
[----:B------:R-:W3:Y:S04]  /*30b30*/  LDS.128 R12, [R0] ;  /* 0x00000000000c7984 */ /* 0x000ee80000000c00 */
[----:B-1----:R-:W-:Y:S04]  /*30b40*/  STL.64 [R1+0x430], R92 ;  /* 0x0004305c01007387 */ /* 0x002fe80000100a00 */
[----:B------:R-:W-:Y:S01]  /*30b50*/  STL.64 [R1+0x438], R94 ;  /* 0x0004385e01007387 */ /* 0x000fe20000100a00 */
[----:B------:R-:W-:Y:S06]  /*30b60*/  BAR.SYNC.DEFER_BLOCKING 0x0 ;  /* 0x0000000000007b1d */ /* 0x000fec0000010000 */
[----:B---3--:R1:W-:Y:S04]  /*30b70*/  STL.64 [R1+0x420], R12 ;  /* 0x0004200c01007387 */ /* 0x0083e80000100a00 */
[----:B------:R3:W-:Y:S04]  /*30b80*/  STL.64 [R1+0x428], R14 ;  /* 0x0004280e01007387 */ /* 0x0007e80000100a00 */
[----:B-1----:R-:W4:Y:S04]  /*30b90*/  LDL.LU R12, [R1+0x564] ;  /* 0x00056400010c7983 */ /* 0x002f280000300800 */
[----:B------:R-:W4:Y:S04]  /*30ba0*/  LDL.LU R13, [R1+0x56c] ;  /* 0x00056c00010d7983 */ /* 0x000f280000300800 */
[----:B---3--:R-:W4:Y:S04]  /*30bb0*/  LDL.LU R14, [R1+0x164] ;  /* 0x00016400010e7983 */ /* 0x008f280000300800 */
[----:B------:R-:W4:Y:S04]  /*30bc0*/  LDL.LU R15, [R1+0x16c] ;  /* 0x00016c00010f7983 */ /* 0x000f280000300800 */
[----:B--2---:R1:W-:Y:S01]  /*30bd0*/  STSM.16.M88.4 [R4], R8 ;  /* 0x0000000804007844 */ /* 0x0043e20000000200 */
[----:B------:R-:W-:Y:S06]  /*30be0*/  BAR.SYNC.DEFER_BLOCKING 0x0 ;  /* 0x0000000000007b1d */ /* 0x000fec0000010000 */
[----:B-1----:R-:W2:Y:S04]  /*30bf0*/  LDL.LU R8, [R1+0x570] ;  /* 0x0005700001087983 */ /* 0x002ea80000300800 */
[----:B------:R-:W2:Y:S04]  /*30c00*/  LDL.LU R9, [R1+0x578] ;  /* 0x0005780001097983 */ /* 0x000ea80000300800 */
[----:B------:R-:W2:Y:S04]  /*30c10*/  LDL.LU R10, [R1+0x170] ;  /* 0x00017000010a7983 */ /* 0x000ea80000300800 */
[----:B------:R-:W1:Y:S01]  /*30c20*/  LDS.128 R92, [R0] ;  /* 0x00000000005c7984 */ /* 0x000e620000000c00 */
[----:B------:R-:W-:Y:S06]  /*30c30*/  BAR.SYNC.DEFER_BLOCKING 0x0 ;  /* 0x0000000000007b1d */ /* 0x000fec0000010000 */
[----:B------:R-:W2:Y:S04]  /*30c40*/  LDL.LU R11, [R1+0x178] ;  /* 0x00017800010b7983 */ /* 0x000ea80000300800 */
[----:B-1----:R-:W-:Y:S04]  /*30c50*/  STL.64 [R1+0x410], R92 ;  /* 0x0004105c01007387 */ /* 0x002fe80000100a00 */
[----:B------:R-:W-:Y:S04]  /*30c60*/  STL.64 [R1+0x418], R94 ;  /* 0x0004185e01007387 */ /* 0x000fe80000100a00 */
[----:B----4-:R-:W-:Y:S01]  /*30c70*/  STSM.16.M88.4 [R4], R12 ;  /* 0x0000000c04007844 */ /* 0x010fe20000000200 */
[----:B------:R-:W-:Y:S06]  /*30c80*/  BAR.SYNC.DEFER_BLOCKING 0x0 ;  /* 0x0000000000007b1d */ /* 0x000fec0000010000 */
[----:B------:R-:W1:Y:S02]  /*30c90*/  LDS.128 R12, [R0] ;  /* 0x00000000000c7984 */ /* 0x000e640000000c00 */
[----:B------:R-:W-:Y:S06]  /*30ca0*/  BAR.SYNC.DEFER_BLOCKING 0x0 ;  /* 0x0000000000007b1d */ /* 0x000fec0000010000 */
[----:B-1----:R1:W-:Y:S04]  /*30cb0*/  STL.64 [R1+0x400], R12 ;  /* 0x0004000c01007387 */ /* 0x0023e80000100a00 */
        /* <DEDUP_REMOVED lines=169> */
[----:B------:R-:W1:Y:S01]  /*31750*/  LDS.128 R92, [R0] ;  /* 0x00000000005c7984 */ /* 0x000e620000000c00 */
[----:B------:R-:W-:Y:S06]  /*31760*/  BAR.SYNC.DEFER_BLOCKING 0x0 ;  /* 0x0000000000007b1d */ /* 0x000fec0000010000 */
[----:B-1----:R-:W-:Y:S04]  /*31770*/  STL.64 [R1+0x70], R92 ;  /* 0x0000705c01007387 */ /* 0x002fe80000100a00 */
[----:B------:R-:W-:Y:S04]  /*31780*/  STL.64 [R1+0x78], R94 ;  /* 0x0000785e01007387 */ /* 0x000fe80000100a00 */
[----:B----4-:R-:W-:Y:S01]  /*31790*/  STSM.16.M88.4 [R4], R12 ;  /* 0x0000000c04007844 */ /* 0x010fe20000000200 */
[----:B------:R-:W-:Y:S06]  /*317a0*/  BAR.SYNC.DEFER_BLOCKING 0x0 ;  /* 0x0000000000007b1d */ /* 0x000fec0000010000 */
[----:B------:R-:W1:Y:S04]  /*317b0*/  LDS.128 R12, [R0] ;  /* 0x00000000000c7984 */ /* 0x000e680000000c00 */
[----:B-1----:R1:W-:Y:S04]  /*317c0*/  STL.64 [R1+0x60], R12 ;  /* 0x0000600c01007387 */ /* 0x0023e80000100a00 */
[----:B------:R-:W-:Y:S04]  /*317d0*/  STL.64 [R1+0x68], R14 ;  /* 0x0000680e01007387 */ /* 0x000fe80000100a00 */
[----:B-1----:R-:W3:Y:S04]  /*317e0*/  LDL.LU R12, [R1+0x204] ;  /* 0x00020400010c7983 */ /* 0x002ee80000300800 */
[----:B------:R-:W3:Y:S01]  /*317f0*/  LDL.LU R13, [R1+0x20c] ;  /* 0x00020c00010d7983 */ /* 0x000ee20000300800 */
[----:B------:R-:W-:-:S02]  /*31800*/  IMAD.MOV.U32 R10, RZ, RZ, R24 ;  /* 0x000000ffff0a7224 */ /* 0x000fc400078e0018 */
[----:B------:R-:W-:Y:S01]  /*31810*/  IMAD.MOV.U32 R11, RZ, RZ, R26 ;  /* 0x000000ffff0b7224 */ /* 0x000fe200078e001a */
[----:B------:R-:W-:Y:S06]  /*31820*/  BAR.SYNC.DEFER_BLOCKING 0x0 ;  /* 0x0000000000007b1d */ /* 0x000fec0000010000 */
[----:B--2---:R1:W-:Y:S02]  /*31830*/  STSM.16.M88.4 [R4], R8 ;  /* 0x0000000804007844 */ /* 0x0043e40000000200 */
[----:B------:R-:W-:Y:S06]  /*31840*/  BAR.SYNC.DEFER_BLOCKING 0x0 ;  /* 0x0000000000007b1d */ /* 0x000fec0000010000 */
[----:B-1----:R-:W2:Y:S04]  /*31850*/  LDL.LU R8, [R1+0x210] ;  /* 0x0002100001087983 */ /* 0x002ea80000300800 */
[----:B------:R-:W2:Y:S04]  /*31860*/  LDL.LU R9, [R1+0x218] ;  /* 0x0002180001097983 */ /* 0x000ea80000300800 */
[----:B------:R-:W1:Y:S01]  /*31870*/  LDS.128 R92, [R0] ;  /* 0x00000000005c7984 */ /* 0x000e620000000c00 */
[----:B------:R-:W-:-:S02]  /*31880*/  IMAD.MOV.U32 R14, RZ, RZ, R25 ;  /* 0x000000ffff0e7224 */ /* 0x000fc400078e0019 */
[----:B------:R-:W-:Y:S01]  /*31890*/  IMAD.MOV.U32 R15, RZ, RZ, R27 ;  /* 0x000000ffff0f7224 */ /* 0x000fe200078e001b */
[----:B------:R-:W-:Y:S06]  /*318a0*/  BAR.SYNC.DEFER_BLOCKING 0x0 ;  /* 0x0000000000007b1d */ /* 0x000fec0000010000 */
[----:B-1----:R-:W-:Y:S04]  /*318b0*/  STL.64 [R1+0x50], R92 ;  /* 0x0000505c01007387 */ /* 0x002fe80000100a00 */
[----:B------:R-:W-:Y:S01]  /*318c0*/  STL.64 [R1+0x58], R94 ;  /* 0x0000585e01007387 */ /* 0x000fe20000100a00 */
[----:B------:R-:W-:-:S02]  /*318d0*/  IMAD.MOV.U32 R10, RZ, RZ, R28 ;  /* 0x000000ffff0a7224 */ /* 0x000fc400078e001c */
[----:B------:R-:W-:Y:S01]  /*318e0*/  IMAD.MOV.U32 R11, RZ, RZ, R30 ;  /* 0x000000ffff0b7224 */ /* 0x000fe200078e001e */
[----:B---3--:R-:W-:Y:S01]  /*318f0*/  STSM.16.M88.4 [R4], R12 ;  /* 0x0000000c04007844 */ /* 0x008fe20000000200 */
[----:B------:R-:W-:Y:S06]  /*31900*/  BAR.SYNC.DEFER_BLOCKING 0x0 ;  /* 0x0000000000007b1d */ /* 0x000fec0000010000 */
[----:B------:R-:W1:Y:S02]  /*31910*/  LDS.128 R12, [R0] ;  /* 0x00000000000c7984 */ /* 0x000e640000000c00 */
[----:B------:R-:W-:Y:S06]  /*31920*/  BAR.SYNC.DEFER_BLOCKING 0x0 ;  /* 0x0000000000007b1d */ /* 0x000fec0000010000 */
[----:B-1----:R1:W-:Y:S04]  /*31930*/  STL.64 [R1+0x40], R12 ;  /* 0x0000400c01007387 */ /* 0x0023e80000100a00 */
[----:B------:R-:W-:Y:S04]  /*31940*/  STL.64 [R1+0x48], R14 ;  /* 0x0000480e01007387 */ /* 0x000fe80000100a00 */
[----:B-1----:R-:W3:Y:S04]  /*31950*/  LDL.LU R12, [R1+0x214] ;  /* 0x00021400010c7983 */ /* 0x002ee80000300800 */
[----:B------:R-:W3:Y:S04]  /*31960*/  LDL.LU R13, [R1+0x21c] ;  /* 0x00021c00010d7983 */ /* 0x000ee80000300800 */
[----:B--2---:R1:W-:Y:S04]  /*31970*/  STSM.16.M88.4 [R4], R8 ;  /* 0x0000000804007844 */ /* 0x0043e80000000200 */
[----:B-1----:R-:W2:Y:S04]  /*31980*/  LDL.LU R8, [R1+0x220] ;  /* 0x0002200001087983 */ /* 0x002ea80000300800 */
[----:B------:R-:W2:Y:S01]  /*31990*/  LDL.LU R9, [R1+0x228] ;  /* 0x0002280001097983 */ /* 0x000ea20000300800 */
[----:B------:R-:W-:-:S02]  /*319a0*/  IMAD.MOV.U32 R14, RZ, RZ, R29 ;  /* 0x000000ffff0e7224 */ /* 0x000fc400078e001d */
[----:B------:R-:W-:Y:S01]  /*319b0*/  IMAD.MOV.U32 R15, RZ, RZ, R31 ;  /* 0x000000ffff0f7224 */ /* 0x000fe200078e001f */
[----:B------:R-:W-:Y:S06]  /*319c0*/  BAR.SYNC.DEFER_BLOCKING 0x0 ;  /* 0x0000000000007b1d */ /* 0x000fec0000010000 */
[----:B------:R-:W1:Y:S02]  /*319d0*/  LDS.128 R28, [R0] ;  /* 0x00000000001c7984 */ /* 0x000e640000000c00 */
        /* <DEDUP_REMOVED lines=13> */
[----:B--2---:R1:W-:Y:S01]  /*31ab0*/  STSM.16.M88.4 [R4], R8 ;  /* 0x0000000804007844 */ /* 0x0043e20000000200 */
[----:B------:R-:W-:Y:S06]  /*31ac0*/  BAR.SYNC.DEFER_BLOCKING 0x0 ;  /* 0x0000000000007b1d */ /* 0x000fec0000010000 */
[----:B-1----:R-:W2:Y:S04]  /*31ad0*/  LDL.LU R8, [R1+0x230] ;  /* 0x0002300001087983 */ /* 0x002ea80000300800 */
[----:B------:R-:W2:Y:S04]  /*31ae0*/  LDL.LU R9, [R1+0x238] ;  /* 0x0002380001097983 */ /* 0x000ea80000300800 */
[----:B------:R-:W1:Y:S01]  /*31af0*/  LDS.128 R28, [R0] ;  /* 0x00000000001c7984 */ /* 0x000e620000000c00 */
[----:B------:R-:W-:-:S02]  /*31b00*/  IMAD.MOV.U32 R14, RZ, RZ, R33 ;  /* 0x000000ffff0e7224 */ /* 0x000fc400078e0021 */
[----:B------:R-:W-:Y:S01]  /*31b10*/  IMAD.MOV.U32 R15, RZ, RZ, R35 ;  /* 0x000000ffff0f7224 */ /* 0x000fe200078e0023 */
[----:B------:R-:W-:Y:S01]  /*31b20*/  BAR.SYNC.DEFER_BLOCKING 0x0 ;  /* 0x0000000000007b1d */ /* 0x000fe20000010000 */
[----:B------:R-:W-:Y:S02]  /*31b30*/  IMAD.MOV.U32 R10, RZ, RZ, R36 ;  /* 0x000000ffff0a7224 */ /* 0x000fe400078e0024 */
[----:B------:R-:W-:-:S03]  /*31b40*/  IMAD.MOV.U32 R11, RZ, RZ, R38 ;  /* 0x000000ffff0b7224 */ /* 0x000fc600078e0026 */
[----:B-1----:R-:W-:Y:S04]  /*31b50*/  STL.64 [R1+0x10], R28 ;  /* 0x0000101c01007387 */ /* 0x002fe80000100a00 */
[----:B------:R-:W-:Y:S04]  /*31b60*/  STL.64 [R1+0x18], R30 ;  /* 0x0000181e01007387 */ /* 0x000fe80000100a00 */
[----:B---3--:R-:W-:Y:S01]  /*31b70*/  STSM.16.M88.4 [R4], R12 ;  /* 0x0000000c04007844 */ /* 0x008fe20000000200 */
[----:B------:R-:W-:Y:S06]  /*31b80*/  BAR.SYNC.DEFER_BLOCKING 0x0 ;  /* 0x0000000000007b1d */ /* 0x000fec0000010000 */
[----:B------:R-:W1:Y:S02]  /*31b90*/  LDS.128 R12, [R0] ;  /* 0x00000000000c7984 */ /* 0x000e640000000c00 */
[----:B------:R-:W-:Y:S06]  /*31ba0*/  BAR.SYNC.DEFER_BLOCKING 0x0 ;  /* 0x0000000000007b1d */ /* 0x000fec0000010000 */
[----:B--2---:R2:W-:Y:S02]  /*31bb0*/  STSM.16.M88.4 [R4], R8 ;  /* 0x0000000804007844 */ /* 0x0045e40000000200 */
[----:B------:R-:W-:Y:S06]  /*31bc0*/  BAR.SYNC.DEFER_BLOCKING 0x0 ;  /* 0x0000000000007b1d */ /* 0x000fec0000010000 */
[----:B-1----:R1:W-:Y:S04]  /*31bd0*/  STL.64 [R1], R12 ;  /* 0x0000000c01007387 */ /* 0x0023e80000100a00 */
[----:B------:R-:W-:Y:S04]  /*31be0*/  STL.64 [R1+0x8], R14 ;  /* 0x0000080e01007387 */ /* 0x000fe80000100a00 */
[----:B--2---:R-:W2:Y:S04]  /*31bf0*/  LDL.LU R8, [R1+0x234] ;  /* 0x0002340001087983 */ /* 0x004ea80000300800 */
[----:B------:R-:W2:Y:S04]  /*31c00*/  LDL.LU R9, [R1+0x23c] ;  /* 0x00023c0001097983 */ /* 0x000ea80000300800 */
[----:B------:R-:W3:Y:S01]  /*31c10*/  LDS.128 R248, [R0] ;  /* 0x0000000000f87984 */ /* 0x000ee20000000c00 */
[----:B------:R-:W-:-:S02]  /*31c20*/  IMAD.MOV.U32 R10, RZ, RZ, R37 ;  /* 0x000000ffff0a7224 */ /* 0x000fc400078e0025 */
[----:B------:R-:W-:Y:S01]  /*31c30*/  IMAD.MOV.U32 R11, RZ, RZ, R39 ;  /* 0x000000ffff0b7224 */ /* 0x000fe200078e0027 */
[----:B------:R-:W-:Y:S06]  /*31c40*/  BAR.SYNC.DEFER_BLOCKING 0x0 ;  /* 0x0000000000007b1d */ /* 0x000fec0000010000 */
[----:B-1----:R-:W4:Y:S04]  /*31c50*/  LDL.LU R12, [R1+0x240] ;  /* 0x00024000010c7983 */ /* 0x002f280000300800 */
[----:B------:R-:W4:Y:S04]  /*31c60*/  LDL.LU R13, [R1+0x248] ;  /* 0x00024800010d7983 */ /* 0x000f280000300800 */
[----:B---3--:R-:W-:Y:S04]  /*31c70*/  STL [R1+0x1970], R248 ;  /* 0x001970f801007387 */ /* 0x008fe80000100800 */
[----:B------:R-:W-:Y:S04]  /*31c80*/  STL [R1+0x196c], R249 ;  /* 0x00196cf901007387 */ /* 0x000fe80000100800 */
[----:B------:R-:W-:Y:S04]  /*31c90*/  STL [R1+0x1968], R250 ;  /* 0x001968fa01007387 */ /* 0x000fe80000100800 */
[----:B------:R-:W-:Y:S04]  /*31ca0*/  STL [R1+0x1964], R251 ;  /* 0x001964fb01007387 */ /* 0x000fe80000100800 */
[----:B--2---:R-:W-:Y:S01]  /*31cb0*/  STSM.16.M88.4 [R4], R8 ;  /* 0x0000000804007844 */ /* 0x004fe20000000200 */
[----:B------:R-:W-:Y:S06]  /*31cc0*/  BAR.SYNC.DEFER_BLOCKING 0x0 ;  /* 0x0000000000007b1d */ /* 0x000fec0000010000 */
[----:B------:R-:W1:Y:S04]  /*31cd0*/  LDS.128 R244, [R0] ;  /* 0x0000000000f47984 */ /* 0x000e680000000c00 */
[----:B-1----:R-:W-:Y:S04]  /*31ce0*/  STL [R1+0x1980], R244 ;  /* 0x001980f401007387 */ /* 0x002fe80000100800 */
[----:B------:R-:W-:Y:S04]  /*31cf0*/  STL [R1+0x197c], R245 ;  /* 0x00197cf501007387 */ /* 0x000fe80000100800 */
[----:B------:R-:W-:Y:S04]  /*31d00*/  STL [R1+0x1978], R246 ;  /* 0x001978f601007387 */ /* 0x000fe80000100800 */
[----:B------:R-:W-:Y:S04]  /*31d10*/  STL [R1+0x1974], R247 ;  /* 0x001974f701007387 */ /* 0x000fe80000100800 */
[----:B------:R-:W2:Y:S04]  /*31d20*/  LDL.LU R8, [R1+0x244] ;  /* 0x0002440001087983 */ /* 0x000ea80000300800 */
[----:B------:R-:W2:Y:S01]  /*31d30*/  LDL.LU R9, [R1+0x24c] ;  /* 0x00024c0001097983 */ /* 0x000ea20000300800 */
[----:B------:R-:W-:-:S02]  /*31d40*/  IMAD.MOV.U32 R14, RZ, RZ, R40 ;  /* 0x000000ffff0e7224 */ /* 0x000fc400078e0028 */
[----:B------:R-:W-:Y:S01]  /*31d50*/  IMAD.MOV.U32 R15, RZ, RZ, R42 ;  /* 0x000000ffff0f7224 */ /* 0x000fe200078e002a */
[----:B------:R-:W-:Y:S06]  /*31d60*/  BAR.SYNC.DEFER_BLOCKING 0x0 ;  /* 0x0000000000007b1d */ /* 0x000fec0000010000 */
[----:B----4-:R1:W-:Y:S02]  /*31d70*/  STSM.16.M88.4 [R4], R12 ;  /* 0x0000000c04007844 */ /* 0x0103e40000000200 */
[----:B------:R-:W-:Y:S06]  /*31d80*/  BAR.SYNC.DEFER_BLOCKING 0x0 ;  /* 0x0000000000007b1d */ /* 0x000fec0000010000 */
[----:B-1----:R-:W3:Y:S04]  /*31d90*/  LDL.LU R12, [R1+0x250] ;  /* 0x00025000010c7983 */ /* 0x002ee80000300800 */
[----:B------:R-:W3:Y:S04]  /*31da0*/  LDL.LU R13, [R1+0x258] ;  /* 0x00025800010d7983 */ /* 0x000ee80000300800 */
[----:B------:R-:W1:Y:S01]  /*31db0*/  LDS.128 R240, [R0] ;  /* 0x0000000000f07984 */ /* 0x000e620000000c00 */
[----:B------:R-:W-:-:S02]  /*31dc0*/  IMAD.MOV.U32 R10, RZ, RZ, R41 ;  /* 0x000000ffff0a7224 */ /* 0x000fc400078e0029 */
[----:B------:R-:W-:Y:S01]  /*31dd0*/  IMAD.MOV.U32 R11, RZ, RZ, R43 ;  /* 0x000000ffff0b7224 */ /* 0x000fe200078e002b */
[----:B------:R-:W-:Y:S06]  /*31de0*/  BAR.SYNC.DEFER_BLOCKING 0x0 ;  /* 0x0000000000007b1d */ /* 0x000fec0000010000 */
[----:B-1----:R-:W-:Y:S04]  /*31df0*/  STL [R1+0x198c], R241 ;  /* 0x00198cf101007387 */ /* 0x002fe80000100800 */
[----:B------:R-:W-:Y:S04]  /*31e00*/  STL [R1+0x1988], R242 ;  /* 0x001988f201007387 */ /* 0x000fe80000100800 */
[----:B------:R-:W-:Y:S04]  /*31e10*/  STL [R1+0x1984], R243 ;  /* 0x001984f301007387 */ /* 0x000fe80000100800 */
[----:B--2---:R1:W-:Y:S01]  /*31e20*/  STSM.16.M88.4 [R4], R8 ;  /* 0x0000000804007844 */ /* 0x0043e20000000200 */
[----:B------:R-:W-:Y:S06]  /*31e30*/  BAR.SYNC.DEFER_BLOCKING 0x0 ;  /* 0x0000000000007b1d */ /* 0x000fec0000010000 */
[----:B-1----:R-:W2:Y:S04]  /*31e40*/  LDL.LU R8, [R1+0x254] ;  /* 0x0002540001087983 */ /* 0x002ea80000300800 */
[----:B------:R-:W2:Y:S04]  /*31e50*/  LDL.LU R9, [R1+0x25c] ;  /* 0x00025c0001097983 */ /* 0x000ea80000300800 */
[----:B------:R-:W-:Y:S01]  /*31e60*/  LDS.128 R236, [R0] ;  /* 0x0000000000ec7984 */ /* 0x000fe20000000c00 */
[----:B------:R-:W-:-:S02]  /*31e70*/  IMAD.MOV.U32 R14, RZ, RZ, R44 ;  /* 0x000000ffff0e7224 */ /* 0x000fc400078e002c */
[----:B------:R-:W-:Y:S01]  /*31e80*/  IMAD.MOV.U32 R15, RZ, RZ, R46 ;  /* 0x000000ffff0f7224 */ /* 0x000fe200078e002e */
[----:B------:R-:W-:Y:S06]  /*31e90*/  BAR.SYNC.DEFER_BLOCKING 0x0 ;  /* 0x0000000000007b1d */ /* 0x000fec0000010000 */
[----:B---3--:R1:W-:Y:S02]  /*31ea0*/  STSM.16.M88.4 [R4], R12 ;  /* 0x0000000c04007844 */ /* 0x0083e40000000200 */
[----:B------:R-:W-:Y:S06]  /*31eb0*/  BAR.SYNC.DEFER_BLOCKING 0x0 ;  /* 0x0000000000007b1d */ /* 0x000fec0000010000 */
[----:B-1----:R-:W3:Y:S04]  /*31ec0*/  LDL.LU R12, [R1+0x260] ;  /* 0x00026000010c7983 */ /* 0x002ee80000300800 */
[----:B------:R-:W3:Y:S04]  /*31ed0*/  LDL.LU R13, [R1+0x268] ;  /* 0x00026800010d7983 */ /* 0x000ee80000300800 */
[----:B------:R-:W-:Y:S01]  /*31ee0*/  LDS.128 R232, [R0] ;  /* 0x0000000000e87984 */ /* 0x000fe20000000c00 */
[----:B------:R-:W-:-:S02]  /*31ef0*/  IMAD.MOV.U32 R10, RZ, RZ, R45 ;  /* 0x000000ffff0a7224 */ /* 0x000fc400078e002d */
[----:B------:R-:W-:Y:S01]  /*31f00*/  IMAD.MOV.U32 R11, RZ, RZ, R47 ;  /* 0x000000ffff0b7224 */ /* 0x000fe200078e002f */
[----:B------:R-:W-:Y:S06]  /*31f10*/  BAR.SYNC.DEFER_BLOCKING 0x0 ;  /* 0x0000000000007b1d */ /* 0x000fec0000010000 */
[----:B--2---:R1:W-:Y:S02]  /*31f20*/  STSM.16.M88.4 [R4], R8 ;  /* 0x0000000804007844 */ /* 0x0043e40000000200 */
        /* <DEDUP_REMOVED lines=59> */
[----:B------:R-:W1:Y:S01]  /*322e0*/  LDS.128 R200, [R0] ;  /* 0x0000000000c87984 */ /* 0x000e620000000c00 */
[----:B------:R-:W-:-:S02]  /*322f0*/  IMAD.MOV.U32 R10, RZ, RZ, R61 ;  /* 0x000000ffff0a7224 */ /* 0x000fc400078e003d */
[----:B------:R-:W-:Y:S01]  /*32300*/  IMAD.MOV.U32 R11, RZ, RZ, R63 ;  /* 0x000000ffff0b7224 */ /* 0x000fe200078e003f */
[----:B------:R-:W-:Y:S06]  /*32310*/  BAR.SYNC.DEFER_BLOCKING 0x0 ;  /* 0x0000000000007b1d */ /* 0x000fec0000010000 */
[----:B--2---:R2:W-:Y:S02]  /*32320*/  STSM.16.M88.4 [R4], R8 ;  /* 0x0000000804007844 */ /* 0x0045e40000000200 */
[----:B------:R-:W-:Y:S06]  /*32330*/  BAR.SYNC.DEFER_BLOCKING 0x0 ;  /* 0x0000000000007b1d */ /* 0x000fec0000010000 */
[----:B--2---:R-:W2:Y:S04]  /*32340*/  LDL.LU R8, [R1+0x2a4] ;  /* 0x0002a40001087983 */ /* 0x004ea80000300800 */
[----:B------:R-:W2:Y:S04]  /*32350*/  LDL.LU R9, [R1+0x2ac] ;  /* 0x0002ac0001097983 */ /* 0x000ea80000300800 */
[----:B------:R-:W4:Y:S01]  /*32360*/  LDS.128 R196, [R0] ;  /* 0x0000000000c47984 */ /* 0x000f220000000c00 */
[----:B------:R-:W-:-:S02]  /*32370*/  IMAD.MOV.U32 R14, RZ, RZ, R64 ;  /* 0x000000ffff0e7224 */ /* 0x000fc400078e0040 */
[----:B------:R-:W-:Y:S01]  /*32380*/  IMAD.MOV.U32 R15, RZ, RZ, R66 ;  /* 0x000000ffff0f7224 */ /* 0x000fe200078e0042 */
[----:B------:R-:W-:Y:S06]  /*32390*/  BAR.SYNC.DEFER_BLOCKING 0x0 ;  /* 0x0000000000007b1d */ /* 0x000fec0000010000 */
[----:B---3--:R3:W-:Y:S02]  /*323a0*/  STSM.16.M88.4 [R4], R12 ;  /* 0x0000000c04007844 */ /* 0x0087e40000000200 */
[----:B------:R-:W-:Y:S06]  /*323b0*/  BAR.SYNC.DEFER_BLOCKING 0x0 ;  /* 0x0000000000007b1d */ /* 0x000fec0000010000 */
[----:B---3--:R-:W3:Y:S04]  /*323c0*/  LDL.LU R12, [R1+0x2b0] ;  /* 0x0002b000010c7983 */ /* 0x008ee80000300800 */
[----:B------:R-:W3:Y:S04]  /*323d0*/  LDL.LU R13, [R1+0x2b8] ;  /* 0x0002b800010d7983 */ /* 0x000ee80000300800 */
[----:B------:R-:W4:Y:S01]  /*323e0*/  LDS.128 R192, [R0] ;  /* 0x0000000000c07984 */ /* 0x000f220000000c00 */
        /* <DEDUP_REMOVED lines=23> */
[----:B------:R-:W4:Y:S04]  /*32560*/  LDL.LU R28, [R1+0x2d0] ;  /* 0x0002d000011c7983 */ /* 0x000f280000300800 */
[----:B------:R-:W4:Y:S04]  /*32570*/  LDL.LU R29, [R1+0x2d8] ;  /* 0x0002d800011d7983 */ /* 0x000f280000300800 */
[----:B------:R-:W1:Y:S01]  /*32580*/  LDS.128 R180, [R0] ;  /* 0x0000000000b47984 */ /* 0x000e620000000c00 */
[----:B------:R-:W-:-:S02]  /*32590*/  IMAD.MOV.U32 R14, RZ, RZ, R72 ;  /* 0x000000ffff0e7224 */ /* 0x000fc400078e0048 */
[----:B------:R-:W-:Y:S01]  /*325a0*/  IMAD.MOV.U32 R15, RZ, RZ, R74 ;  /* 0x000000ffff0f7224 */ /* 0x000fe200078e004a */
[----:B------:R-:W-:Y:S01]  /*325b0*/  BAR.SYNC.DEFER_BLOCKING 0x0 ;  /* 0x0000000000007b1d */ /* 0x000fe20000010000 */
[----:B------:R-:W-:Y:S02]  /*325c0*/  IMAD.MOV.U32 R10, RZ, RZ, R73 ;  /* 0x000000ffff0a7224 */ /* 0x000fe400078e0049 */
[----:B------:R-:W-:-:S03]  /*325d0*/  IMAD.MOV.U32 R11, RZ, RZ, R75 ;  /* 0x000000ffff0b7224 */ /* 0x000fc600078e004b */
[----:B------:R-:W4:Y:S04]  /*325e0*/  LDL.LU R32, [R1+0x2d4] ;  /* 0x0002d40001207983 */ /* 0x000f280000300800 */
[----:B------:R-:W4:Y:S04]  /*325f0*/  LDL.LU R33, [R1+0x2dc] ;  /* 0x0002dc0001217983 */ /* 0x000f280000300800 */
[----:B---3--:R-:W-:Y:S01]  /*32600*/  STSM.16.M88.4 [R4], R12 ;  /* 0x0000000c04007844 */ /* 0x008fe20000000200 */
[----:B------:R-:W-:Y:S06]  /*32610*/  BAR.SYNC.DEFER_BLOCKING 0x0 ;  /* 0x0000000000007b1d */ /* 0x000fec0000010000 */
[----:B------:R-:W-:Y:S02]  /*32620*/  LDS.128 R176, [R0] ;  /* 0x0000000000b07984 */ /* 0x000fe40000000c00 */
[----:B------:R-:W-:Y:S01]  /*32630*/  BAR.SYNC.DEFER_BLOCKING 0x0 ;  /* 0x0000000000007b1d */ /* 0x000fe20000010000 */
[----:B------:R-:W-:-:S02]  /*32640*/  IMAD.MOV.U32 R30, RZ, RZ, R76 ;  /* 0x000000ffff1e7224 */ /* 0x000fc400078e004c */
[----:B------:R-:W-:-:S03]  /*32650*/  IMAD.MOV.U32 R31, RZ, RZ, R78 ;  /* 0x000000ffff1f7224 */ /* 0x000fc600078e004e */
[----:B--2---:R-:W-:Y:S02]  /*32660*/  STSM.16.M88.4 [R4], R8 ;  /* 0x0000000804007844 */ /* 0x004fe40000000200 */
[----:B------:R-:W-:Y:S06]  /*32670*/  BAR.SYNC.DEFER_BLOCKING 0x0 ;  /* 0x0000000000007b1d */ /* 0x000fec0000010000 */
[----:B------:R-:W2:Y:S02]  /*32680*/  LDS.128 R172, [R0] ;  /* 0x0000000000ac7984 */ /* 0x000ea40000000c00 */
[----:B------:R-:W-:Y:S06]  /*32690*/  BAR.SYNC.DEFER_BLOCKING 0x0 ;  /* 0x0000000000007b1d */ /* 0x000fec0000010000 */
[----:B----4-:R3:W-:Y:S02]  /*326a0*/  STSM.16.M88.4 [R4], R28 ;  /* 0x0000001c04007844 */ /* 0x0107e40000000200 */
[----:B------:R-:W-:Y:S06]  /*326b0*/  BAR.SYNC.DEFER_BLOCKING 0x0 ;  /* 0x0000000000007b1d */ /* 0x000fec0000010000 */
[----:B---3--:R-:W3:Y:S04]  /*326c0*/  LDL.LU R28, [R1+0x2e0] ;  /* 0x0002e000011c7983 */ /* 0x008ee80000300800 */
[----:B------:R-:W3:Y:S04]  /*326d0*/  LDL.LU R29, [R1+0x2e8] ;  /* 0x0002e800011d7983 */ /* 0x000ee80000300800 */
[----:B------:R-:W4:Y:S04]  /*326e0*/  LDL.LU R36, [R1+0x2e4] ;  /* 0x0002e40001247983 */ /* 0x000f280000300800 */
[----:B------:R-:W4:Y:S04]  /*326f0*/  LDL.LU R37, [R1+0x2ec] ;  /* 0x0002ec0001257983 */ /* 0x000f280000300800 */
[----:B------:R-:W2:Y:S04]  /*32700*/  LDL.LU R40, [R1+0x2f0] ;  /* 0x0002f00001287983 */ /* 0x000ea80000300800 */
[----:B------:R-:W2:Y:S04]  /*32710*/  LDL.LU R41, [R1+0x2f8] ;  /* 0x0002f80001297983 */ /* 0x000ea80000300800 */
[----:B------:R-:W2:Y:S04]  /*32720*/  LDL.LU R44, [R1+0x2f4] ;  /* 0x0002f400012c7983 */ /* 0x000ea80000300800 */
[----:B------:R-:W2:Y:S04]  /*32730*/  LDL.LU R45, [R1+0x2fc] ;  /* 0x0002fc00012d7983 */ /* 0x000ea80000300800 */
[----:B------:R-:W1:Y:S01]  /*32740*/  LDS.128 R12, [R0] ;  /* 0x00000000000c7984 */ /* 0x000e620000000c00 */
[----:B------:R-:W-:-:S02]  /*32750*/  IMAD.MOV.U32 R34, RZ, RZ, R77 ;  /* 0x000000ffff227224 */ /* 0x000fc400078e004d */
[----:B------:R-:W-:Y:S01]  /*32760*/  IMAD.MOV.U32 R35, RZ, RZ, R79 ;  /* 0x000000ffff237224 */ /* 0x000fe200078e004f */
[----:B------:R-:W-:Y:S06]  /*32770*/  BAR.SYNC.DEFER_BLOCKING 0x0 ;  /* 0x0000000000007b1d */ /* 0x000fec0000010000 */
[----:B------:R-:W2:Y:S04]  /*32780*/  LDL.LU R48, [R1+0x300] ;  /* 0x0003000001307983 */ /* 0x000ea80000300800 */
[----:B------:R-:W2:Y:S04]  /*32790*/  LDL.LU R49, [R1+0x308] ;  /* 0x0003080001317983 */ /* 0x000ea80000300800 */
[----:B------:R-:W-:Y:S01]  /*327a0*/  STSM.16.M88.4 [R4], R32 ;  /* 0x0000002004007844 */ /* 0x000fe20000000200 */
[----:B------:R-:W-:Y:S01]  /*327b0*/  BAR.SYNC.DEFER_BLOCKING 0x0 ;  /* 0x0000000000007b1d */ /* 0x000fe20000010000 */
[----:B------:R-:W-:-:S02]  /*327c0*/  IMAD.MOV.U32 R30, RZ, RZ, R80 ;  /* 0x000000ffff1e7224 */ /* 0x000fc400078e0050 */
[----:B------:R-:W-:-:S03]  /*327d0*/  IMAD.MOV.U32 R31, RZ, RZ, R82 ;  /* 0x000000ffff1f7224 */ /* 0x000fc600078e0052 */
[----:B------:R-:W1:Y:S02]  /*327e0*/  LDS.128 R8, [R0] ;  /* 0x0000000000087984 */ /* 0x000e640000000c00 */
[----:B------:R-:W-:Y:S01]  /*327f0*/  BAR.SYNC.DEFER_BLOCKING 0x0 ;  /* 0x0000000000007b1d */ /* 0x000fe20000010000 */
[----:B------:R-:W-:Y:S02]  /*32800*/  IMAD.MOV.U32 R38, RZ, RZ, R81 ;  /* 0x000000ffff267224 */ /* 0x000fe400078e0051 */
[----:B------:R-:W-:Y:S02]  /*32810*/  IMAD.MOV.U32 R39, RZ, RZ, R83 ;  /* 0x000000ffff277224 */ /* 0x000fe400078e0053 */
[----:B------:R-:W-:Y:S02]  /*32820*/  IMAD.MOV.U32 R42, RZ, RZ, R84 ;  /* 0x000000ffff2a7224 */ /* 0x000fe400078e0054 */
[----:B------:R-:W-:Y:S02]  /*32830*/  IMAD.MOV.U32 R43, RZ, RZ, R86 ;  /* 0x000000ffff2b7224 */ /* 0x000fe400078e0056 */
[----:B------:R-:W-:-:S02]  /*32840*/  IMAD.MOV.U32 R46, RZ, RZ, R85 ;  /* 0x000000ffff2e7224 */ /* 0x000fc400078e0055 */
[----:B------:R-:W-:Y:S01]  /*32850*/  IMAD.MOV.U32 R47, RZ, RZ, R87 ;  /* 0x000000ffff2f7224 */ /* 0x000fe200078e0057 */
[----:B------:R-:W-:Y:S01]  /*32860*/  @P1 LOP3.LUT R3, R3, 0x8, RZ, 0xfc, !PT ;  /* 0x0000000803031812 */ /* 0x000fe200078efcff */
[----:B------:R-:W-:-:S03]  /*32870*/  VIADD R27, R6, 0x3 ;  /* 0x00000003061b7836 */ /* 0x000fc60000000000 */
[----:B------:R-:W-:Y:S01]  /*32880*/  LOP3.LUT R3, R3, 0xfffffffb, RZ, 0xc0, !PT ;  /* 0xfffffffb03037812 */ /* 0x000fe200078ec0ff */
[C---:B------:R-:W-:Y:S01]  /*32890*/  VIADD R26, R6.reuse, 0x2 ;  /* 0x00000002061a7836 */ /* 0x040fe20000000000 */
[----:B---3--:R-:W-:Y:S01]  /*328a0*/  STSM.16.M88.4 [R4], R28 ;  /* 0x0000001c04007844 */ /* 0x008fe20000000200 */
[----:B------:R-:W-:Y:S06]  /*328b0*/  BAR.SYNC.DEFER_BLOCKING 0x0 ;  /* 0x0000000000007b1d */ /* 0x000fec0000010000 */
[----:B------:R-:W3:Y:S02]  /*328c0*/  LDS.128 R32, [R0] ;  /* 0x0000000000207984 */ /* 0x000ee40000000c00 */
[----:B------:R-:W-:Y:S06]  /*328d0*/  BAR.SYNC.DEFER_BLOCKING 0x0 ;  /* 0x0000000000007b1d */ /* 0x000fec0000010000 */
[----:B----4-:R-:W-:Y:S02]  /*328e0*/  STSM.16.M88.4 [R4], R36 ;  /* 0x0000002404007844 */ /* 0x010fe40000000200 */
[----:B------:R-:W-:Y:S06]  /*328f0*/  BAR.SYNC.DEFER_BLOCKING 0x0 ;  /* 0x0000000000007b1d */ /* 0x000fec0000010000 */
[----:B------:R-:W4:Y:S02]  /*32900*/  LDS.128 R28, [R0] ;  /* 0x00000000001c7984 */ /* 0x000f240000000c00 */
[----:B------:R-:W-:Y:S06]  /*32910*/  BAR.SYNC.DEFER_BLOCKING 0x0 ;  /* 0x0000000000007b1d */ /* 0x000fec0000010000 */
[----:B--2---:R-:W-:Y:S02]  /*32920*/  STSM.16.M88.4 [R4], R40 ;  /* 0x0000002804007844 */ /* 0x004fe40000000200 */
[----:B------:R-:W-:Y:S06]  /*32930*/  BAR.SYNC.DEFER_BLOCKING 0x0 ;  /* 0x0000000000007b1d */ /* 0x000fec0000010000 */
[----:B------:R-:W2:Y:S02]  /*32940*/  LDS.128 R40, [R0] ;  /* 0x0000000000287984 */ /* 0x000ea40000000c00 */
[----:B------:R-:W-:Y:S06]  /*32950*/  BAR.SYNC.DEFER_BLOCKING 0x0 ;  /* 0x0000000000007b1d */ /* 0x000fec0000010000 */
[----:B------:R1:W-:Y:S02]  /*32960*/  STSM.16.M88.4 [R4], R44 ;  /* 0x0000002c04007844 */ /* 0x0003e40000000200 */
[----:B------:R-:W-:Y:S01]  /*32970*/  BAR.SYNC.DEFER_BLOCKING 0x0 ;  /* 0x0000000000007b1d */ /* 0x000fe20000010000 */
[----:B-1----:R-:W-:-:S05]  /*32980*/  VIADD R44, R6, 0x4 ;  /* 0x00000004062c7836 */ /* 0x002fca0000000000 */
[----:B------:R-:W-:Y:S01]  /*32990*/  ISETP.LT.AND P1, PT, R44, UR56, !P0 ;  /* 0x000000382c007c0c */ /* 0x000fe2000c721270 */
[C---:B------:R-:W-:Y:S02]  /*329a0*/  VIADD R45, R6.reuse, 0xc ;  /* 0x0000000c062d7836 */ /* 0x040fe40000000000 */
[C---:B------:R-:W-:Y:S01]  /*329b0*/  VIADD R154, R6.reuse, 0x3b ;  /* 0x0000003b069a7836 */ /* 0x040fe20000000000 */
[----:B------:R-:W-:Y:S01]  /*329c0*/  LOP3.LUT R25, R25, 0x7fffffff, RZ, 0xc0, !PT ;  /* 0x7fffffff19197812 */ /* 0x000fe200078ec0ff */
[----:B------:R-:W-:Y:S01]  /*329d0*/  VIADD R46, R6, 0xd ;  /* 0x0000000d062e7836 */ /* 0x000fe20000000000 */
[----:B------:R-:W-:Y:S01]  /*329e0*/  ULDC UR56, c[0x0][0x22c] ;  /* 0x00008b0000387ab9 */ /* 0x000fe20000000800 */
[----:B------:R-:W1:Y:S06]  /*329f0*/  LDS.128 R36, [R0] ;  /* 0x0000000000247984 */ /* 0x000e6c0000000c00 */
[----:B------:R-:W-:-:S02]  /*32a00*/  @P1 LOP3.LUT R3, R3, 0x4, RZ, 0xfc, !PT ;  /* 0x0000000403031812 */ /* 0x000fc400078efcff */
[----:B------:R-:W-:Y:S01]  /*32a10*/  ISETP.LT.AND P1, PT, R27, UR55, !P0 ;  /* 0x000000371b007c0c */ /* 0x000fe2000c721270 */
[----:B------:R-:W-:Y:S01]  /*32a20*/  VIADD R47, R6, 0xe ;  /* 0x0000000e062f7836 */ /* 0x000fe20000000000 */
[----:B------:R-:W-:Y:S01]  /*32a30*/  LOP3.LUT R3, R3, 0xfffffffd, RZ, 0xc0, !PT ;  /* 0xfffffffd03037812 */ /* 0x000fe200078ec0ff */
[----:B------:R-:W-:Y:S01]  /*32a40*/  IMAD.MOV.U32 R50, RZ, RZ, R88 ;  /* 0x000000ffff327224 */ /* 0x000fe200078e0058 */
[----:B------:R-:W-:-:S09]  /*32a50*/  ULDC UR55, c[0x0][0x22c] ;  /* 0x00008b0000377ab9 */ /* 0x000fd20000000800 */
[----:B------:R-:W-:Y:S02]  /*32a60*/  @P1 LOP3.LUT R3, R3, 0x2, RZ, 0xfc, !PT ;  /* 0x0000000203031812 */ /* 0x000fe400078efcff */
[----:B------:R-:W-:Y:S01]  /*32a70*/  ISETP.LT.AND P1, PT, R26, UR54, !P0 ;  /* 0x000000361a007c0c */ /* 0x000fe2000c721270 */
[----:B------:R-:W-:Y:S01]  /*32a80*/  IMAD.MOV.U32 R51, RZ, RZ, R90 ;  /* 0x000000ffff337224 */ /* 0x000fe200078e005a */
[----:B------:R-:W-:Y:S01]  /*32a90*/  LOP3.LUT R3, R3, 0xfffffffe, RZ, 0xc0, !PT ;  /* 0xfffffffe03037812 */ /* 0x000fe200078ec0ff */
[----:B------:R-:W-:Y:S01]  /*32aa0*/  BAR.SYNC.DEFER_BLOCKING 0x0 ;  /* 0x0000000000007b1d */ /* 0x000fe20000010000 */
[C---:B------:R-:W-:Y:S02]  /*32ab0*/  VIADD R52, R6.reuse, 0x13 ;  /* 0x0000001306347836 */ /* 0x040fe40000000000 */
[C---:B------:R-:W-:Y:S02]  /*32ac0*/  VIADD R53, R6.reuse, 0x14 ;  /* 0x0000001406357836 */ /* 0x040fe40000000000 */
[----:B------:R-:W-:Y:S01]  /*32ad0*/  VIADD R54, R6, 0x15 ;  /* 0x0000001506367836 */ /* 0x000fe20000000000 */
[----:B------:R-:W-:-:S04]  /*32ae0*/  ULDC UR54, c[0x0][0x22c] ;  /* 0x00008b0000367ab9 */ /* 0x000fc80000000800 */
[----:B------:R-:W-:Y:S02]  /*32af0*/  @P1 LOP3.LUT R3, R3, 0x1, RZ, 0xfc, !PT ;  /* 0x0000000103031812 */ /* 0x000fe400078efcff */
[----:B------:R-:W-:Y:S01]  /*32b00*/  ISETP.LT.AND P1, PT, R2, UR53, !P0 ;  /* 0x0000003502007c0c */ /* 0x000fe2000c721270 */
[----:B------:R-:W-:Y:S01]  /*32b10*/  VIADD R55, R6, 0x16 ;  /* 0x0000001606377836 */ /* 0x000fe20000000000 */
[----:B------:R-:W-:-:S11]  /*32b20*/  ULDC UR53, c[0x0][0x22c] ;  /* 0x00008b0000357ab9 */ /* 0x000fd60000000800 */
[----:B------:R-:W-:Y:S02]  /*32b30*/  @P1 LOP3.LUT R5, R5, 0x8000, RZ, 0xfc, !PT ;  /* 0x0000800005051812 */ /* 0x000fe400078efcff */
[----:B------:R-:W-:Y:S01]  /*32b40*/  ISETP.LT.AND P1, PT, R45, UR52, !P0 ;  /* 0x000000342d007c0c */ /* 0x000fe2000c721270 */
[----:B------:R3:W-:Y:S01]  /*32b50*/  STSM.16.M88.4 [R4], R48 ;  /* 0x0000003004007844 */ /* 0x0007e20000000200 */
[----:B------:R-:W-:Y:S01]  /*32b60*/  VIADD R56, R6, 0x17 ;  /* 0x0000001706387836 */ /* 0x000fe20000000000 */
[----:B------:R-:W-:-:S10]  /*32b70*/  ULDC UR52, c[0x0][0x22c] ;  /* 0x00008b0000347ab9 */ /* 0x000fd40000000800 */
[----:B------:R-:W-:Y:S02]  /*32b80*/  @P1 LOP3.LUT R20, R20, 0x4000, RZ, 0xfc, !PT ;  /* 0x0000400014141812 */ /* 0x000fe400078efcff */
[----:B------:R-:W-:Y:S01]  /*32b90*/  ISETP.LT.AND P1, PT, R46, UR51, !P0 ;  /* 0x000000332e007c0c */ /* 0x000fe2000c721270 */
[----:B------:R-:W-:Y:S01]  /*32ba0*/  VIADD R57, R6, 0x18 ;  /* 0x0000001806397836 */ /* 0x000fe20000000000 */
[----:B------:R-:W-:Y:S01]  /*32bb0*/  LOP3.LUT R20, R20, 0xffffdfff, RZ, 0xc0, !PT ;  /* 0xffffdfff14147812 */ /* 0x000fe200078ec0ff */
[----:B---3--:R-:W-:Y:S01]  /*32bc0*/  VIADD R48, R6, 0xf ;  /* 0x0000000f06307836 */ /* 0x008fe20000000000 */
[----:B------:R-:W-:-:S09]  /*32bd0*/  ULDC UR51, c[0x0][0x22c] ;  /* 0x00008b0000337ab9 */ /* 0x000fd20000000800 */
[----:B------:R-:W-:Y:S02]  /*32be0*/  @P1 LOP3.LUT R20, R20, 0x2000, RZ, 0xfc, !PT ;  /* 0x0000200014141812 */ /* 0x000fe400078efcff */
[----:B------:R-:W-:Y:S01]  /*32bf0*/  ISETP.LT.AND P1, PT, R47, UR50, !P0 ;  /* 0x000000322f007c0c */ /* 0x000fe2000c721270 */
[----:B------:R-:W-:Y:S01]  /*32c00*/  VIADD R49, R6, 0x10 ;  /* 0x0000001006317836 */ /* 0x000fe20000000000 */
[----:B------:R-:W-:Y:S01]  /*32c10*/  LOP3.LUT R20, R20, 0xffffefff, RZ, 0xc0, !PT ;  /* 0xffffefff14147812 */ /* 0x000fe200078ec0ff */
[----:B------:R-:W-:Y:S01]  /*32c20*/  VIADD R50, R6, 0x11 ;  /* 0x0000001106327836 */ /* 0x000fe20000000000 */
        /* <DEDUP_REMOVED lines=76> */
[----:B------:R-:W-:-:S11]  /*330f0*/  ULDC UR37, c[0x0][0x22c] ;  /* 0x00008b0000257ab9 */ /* 0x000fd60000000800 */
        /* <DEDUP_REMOVED lines=52> */
[C---:B------:R-:W-:Y:S02]  /*33440*/  VIADD R164, R6.reuse, 0x45 ;  /* 0x0000004506a47836 */ /* 0x040fe40000000000 */
[C---:B------:R-:W-:Y:S01]  /*33450*/  VIADD R252, R6.reuse, 0x4d ;  /* 0x0000004d06fc7836 */ /* 0x040fe20000000000 */
[----:B------:R-:W-:Y:S01]  /*33460*/  LOP3.LUT R17, R17, 0x7fffffff, RZ, 0xc0, !PT ;  /* 0x7fffffff11117812 */ /* 0x000fe200078ec0ff */
[----:B------:R-:W-:Y:S01]  /*33470*/  VIADD R165, R6, 0x46 ;  /* 0x0000004606a57836 */ /* 0x000fe20000000000 */
[----:B------:R-:W-:-:S05]  /*33480*/  ULDC UR28, c[0x0][0x22c] ;  /* 0x00008b00001c7ab9 */ /* 0x000fca0000000800 */
        /* <DEDUP_REMOVED lines=130> */
[----:B------:R-:W-:-:S10]  /*33cb0*/  ULDC UR4, c[0x0][0x22c] ;  /* 0x00008b0000047ab9 */ /* 0x000fd40000000800 */
        /* <DEDUP_REMOVED lines=26> */
[----:B------:R-:W-:Y:S01]  /*33e60*/  ULDC UR56, c[0x0][0x22c] ;  /* 0x00008b0000387ab9 */ /* 0x000fe20000000800 */
[----:B------:R-:W-:-:S11]  /*33e70*/  LOP3.LUT R25, R25, 0xfbffffff, RZ, 0xc0, !PT ;  /* 0xfbffffff19197812 */ /* 0x000fd600078ec0ff */
        /* <DEDUP_REMOVED lines=19> */
[----:B------:R-:W-:Y:S02]  /*33fb0*/  ISETP.LT.AND P1, PT, R164, UR51, !P0 ;  /* 0x00000033a4007c0c */ /* 0x000fe4000c721270 */
[----:B------:R-:W-:Y:S01]  /*33fc0*/  LOP3.LUT R7, R7, 0x7fffffff, RZ, 0xc0, !PT ;  /* 0x7fffffff07077812 */ /* 0x000fe200078ec0ff */
[----:B------:R-:W-:Y:S01]  /*33fd0*/  VIADD R47, R6, 0x7d ;  /* 0x0000007d062f7836 */ /* 0x000fe20000000000 */
[----:B------:R-:W-:Y:S01]  /*33fe0*/  LOP3.LUT R25, R25, 0xffdfffff, RZ, 0xc0, !PT ;  /* 0xffdfffff19197812 */ /* 0x000fe200078ec0ff */
[----:B------:R-:W-:-:S08]  /*33ff0*/  ULDC UR51, c[0x0][0x22c] ;  /* 0x00008b0000337ab9 */ /* 0x000fd00000000800 */
        /* <DEDUP_REMOVED lines=247> */
[C---:B------:R-:W-:Y:S01]  /*34f70*/  VIADD R44, R6.reuse, 0x78 ;  /* 0x00000078062c7836 */ /* 0x040fe20000000000 */
[----:B------:R-:W-:Y:S01]  /*34f80*/  LOP3.LUT R17, R17, 0xfffffff7, RZ, 0xc0, !PT ;  /* 0xfffffff711117812 */ /* 0x000fe200078ec0ff */
[C---:B------:R-:W-:Y:S01]  /*34f90*/  VIADD R159, R6.reuse, 0xaf ;  /* 0x000000af069f7836 */ /* 0x040fe20000000000 */
[----:B------:R-:W-:Y:S01]  /*34fa0*/  ISETP.LT.AND P2, PT, R155, UR61, !P0 ;  /* 0x0000003d9b007c0c */ /* 0x000fe2000c741270 */
[----:B------:R-:W-:Y:S01]  /*34fb0*/  ULDC UR57, c[0x0][0x22c] ;  /* 0x00008b0000397ab9 */ /* 0x000fe20000000800 */
[C---:B------:R-:W-:Y:S01]  /*34fc0*/  VIADD R160, R6.reuse, 0xb0 ;  /* 0x000000b006a07836 */ /* 0x040fe20000000000 */
[----:B------:R-:W-:Y:S01]  /*34fd0*/  LOP3.LUT R19, R19, 0x7fffffff, RZ, 0xc0, !PT ;  /* 0x7fffffff13137812 */ /* 0x000fe200078ec0ff */
[----:B------:R-:W-:Y:S01]  /*34fe0*/  VIADD R161, R6, 0xb1 ;  /* 0x000000b106a17836 */ /* 0x000fe20000000000 */
[----:B------:R-:W-:-:S04]  /*34ff0*/  ULDC UR61, c[0x0][0x22c] ;  /* 0x00008b00003d7ab9 */ /* 0x000fc80000000800 */
        /* <DEDUP_REMOVED lines=128> */
[----:B------:R-:W-:Y:S01]  /*35800*/  VIADD R16, R6, 0xca ;  /* 0x000000ca06107836 */ /* 0x000fe20000000000 */
[----:B------:R-:W-:-:S09]  /*35810*/  ULDC UR31, c[0x0][0x22c] ;  /* 0x00008b00001f7ab9 */ /* 0x000fd20000000800 */
        /* <DEDUP_REMOVED lines=127> */
[----:B------:R-:W-:Y:S01]  /*36010*/  VIADD R133, R6, 0xe4 ;  /* 0x000000e406857836 */ /* 0x000fe20000000000 */
[----:B------:R-:W-:Y:S02]  /*36020*/  ULDC UR60, c[0x0][0x22c] ;  /* 0x00008b00003c7ab9 */ /* 0x000fe40000000800 */
[----:B------:R-:W-:Y:S02]  /*36030*/  @P2 LOP3.LUT R24, R24, 0x8000, RZ, 0xfc, !PT ;  /* 0x0000800018182812 */ /* 0x000fe400078efcff */
[----:B------:R-:W-:Y:S01]  /*36040*/  ISETP.LT.AND P2, PT, R157, UR59, !P0 ;  /* 0x0000003b9d007c0c */ /* 0x000fe2000c741270 */
[----:B------:R-:W-:Y:S01]  /*36050*/  VIADD R132, R6, 0xe5 ;  /* 0x000000e506847836 */ /* 0x000fe20000000000 */
[----:B------:R-:W-:Y:S01]  /*36060*/  LOP3.LUT R24, R24, 0xffffbfff, RZ, 0xc0, !PT ;  /* 0xffffbfff18187812 */ /* 0x000fe200078ec0ff */
[----:B------:R-:W-:Y:S01]  /*36070*/  VIADD R131, R6, 0xe6 ;  /* 0x000000e606837836 */ /* 0x000fe20000000000 */
[----:B------:R-:W-:-:S02]  /*36080*/  ULDC UR59, c[0x0][0x22c] ;  /* 0x00008b00003b7ab9 */ /* 0x000fc40000000800 */
        /* <DEDUP_REMOVED lines=87> */
[----:B------:R-:W-:-:S03]  /*36600*/  ULDC UR44, c[0x0][0x22c] ;  /* 0x00008b00002c7ab9 */ /* 0x000fc60000000800 */
[----:B------:R-:W-:Y:S02]  /*36610*/  @P2 LOP3.LUT R19, R19, 0x80000000, RZ, 0xfc, !PT ;  /* 0x8000000013132812 */ /* 0x000fe400078efcff */
[----:B------:R-:W-:Y:S01]  /*36620*/  ISETP.LT.AND P2, PT, R241, UR43, !P0 ;  /* 0x0000002bf1007c0c */ /* 0x000fe2000c741270 */
[C---:B------:R-:W-:Y:S01]  /*36630*/  VIADD R97, R6.reuse, 0x104 ;  /* 0x0000010406617836 */ /* 0x040fe20000000000 */
[----:B------:R-:W-:Y:S01]  /*36640*/  LOP3.LUT R19, R19, 0xbfffffff, RZ, 0xc0, !PT ;  /* 0xbfffffff13137812 */ /* 0x000fe200078ec0ff */
[----:B------:R-:W3:Y:S01]  /*36650*/  LDL.LU R241, [R1+0x198c] ;  /* 0x00198c0001f17983 */ /* 0x000ee20000300800 */
[----:B------:R-:W-:Y:S01]  /*36660*/  VIADD R95, R6, 0x105 ;  /* 0x00000105065f7836 */ /* 0x000fe20000000000 */
[----:B------:R-:W-:Y:S01]  /*36670*/  ULDC UR43, c[0x0][0x22c] ;  /* 0x00008b00002b7ab9 */ /* 0x000fe20000000800 */
[----:B------:R-:W-:Y:S02]  /*36680*/  @P1 LOP3.LUT R19, R19, 0x40000000, RZ, 0xfc, !PT ;  /* 0x4000000013131812 */ /* 0x000fe400078efcff */
[----:B------:R-:W-:Y:S01]  /*36690*/  ISETP.LT.AND P1, PT, R242, UR42, !P0 ;  /* 0x0000002af2007c0c */ /* 0x000fe2000c721270 */
[C---:B------:R-:W-:Y:S01]  /*366a0*/  VIADD R93, R6.reuse, 0x106 ;  /* 0x00000106065d7836 */ /* 0x040fe20000000000 */
[----:B------:R-:W-:Y:S01]  /*366b0*/  LOP3.LUT R19, R19, 0xdfffffff, RZ, 0xc0, !PT ;  /* 0xdfffffff13137812 */ /* 0x000fe200078ec0ff */
[----:B------:R-:W3:Y:S01]  /*366c0*/  LDL.LU R242, [R1+0x1988] ;  /* 0x0019880001f27983 */ /* 0x000ee20000300800 */
[----:B------:R-:W-:Y:S01]  /*366d0*/  VIADD R92, R6, 0x107 ;  /* 0x00000107065c7836 */ /* 0x000fe20000000000 */
[----:B------:R-:W-:Y:S01]  /*366e0*/  ULDC UR42, c[0x0][0x22c] ;  /* 0x00008b00002a7ab9 */ /* 0x000fe20000000800 */
[----:B------:R-:W-:-:S02]  /*366f0*/  @P2 LOP3.LUT R19, R19, 0x20000000, RZ, 0xfc, !PT ;  /* 0x2000000013132812 */ /* 0x000fc400078efcff */
        /* <DEDUP_REMOVED lines=66> */
[----:B------:R-:W4:Y:S01]  /*36b20*/  LDL.LU R94, [R1+0x1960] ;  /* 0x00196000015e7983 */ /* 0x000f220000300800 */
[----:B------:R-:W-:Y:S01]  /*36b30*/  VIADD R58, R6, 0x11b ;  /* 0x0000011b063a7836 */ /* 0x000fe20000000000 */
[----:B------:R-:W-:Y:S01]  /*36b40*/  ULDC UR32, c[0x0][0x22c] ;  /* 0x00008b0000207ab9 */ /* 0x000fe20000000800 */
[----:B------:R-:W-:-:S04]  /*36b50*/  @P2 LOP3.LUT R19, R19, 0x80000, RZ, 0xfc, !PT ;  /* 0x0008000013132812 */ /* 0x000fc800078efcff */
[----:B------:R-:W-:Y:S02]  /*36b60*/  LOP3.LUT R19, R19, 0xfffbffff, RZ, 0xc0, !PT ;  /* 0xfffbffff13137812 */ /* 0x000fe400078ec0ff */
[----:B------:R-:W-:Y:S01]  /*36b70*/  ISETP.LT.AND P2, PT, R96, UR31, !P0 ;  /* 0x0000001f60007c0c */ /* 0x000fe2000c741270 */
[----:B------:R-:W-:Y:S01]  /*36b80*/  VIADD R59, R6, 0x11c ;  /* 0x0000011c063b7836 */ /* 0x000fe20000000000 */
[----:B------:R-:W-:Y:S01]  /*36b90*/  @P1 LOP3.LUT R19, R19, 0x40000, RZ, 0xfc, !PT ;  /* 0x0004000013131812 */ /* 0x000fe200078efcff */
[----:B------:R-:W2:Y:S01]  /*36ba0*/  LDL.LU R96, [R1+0x195c] ;  /* 0x00195c0001607983 */ /* 0x000ea20000300800 */
[----:B------:R-:W-:Y:S01]  /*36bb0*/  ISETP.LT.AND P1, PT, R16, UR30, !P0 ;  /* 0x0000001e10007c0c */ /* 0x000fe2000c721270 */
[C---:B------:R-:W-:Y:S01]  /*36bc0*/  VIADD R60, R6.reuse, 0x11d ;  /* 0x0000011d063c7836 */ /* 0x040fe20000000000 */
[----:B------:R-:W-:Y:S01]  /*36bd0*/  LOP3.LUT R19, R19, 0xfffdffff, RZ, 0xc0, !PT ;  /* 0xfffdffff13137812 */ /* 0x000fe200078ec0ff */
[----:B------:R-:W3:Y:S01]  /*36be0*/  LDL.LU R16, [R1+0x1958] ;  /* 0x0019580001107983 */ /* 0x000ee20000300800 */
[C---:B------:R-:W-:Y:S01]  /*36bf0*/  VIADD R61, R6.reuse, 0x11e ;  /* 0x0000011e063d7836 */ /* 0x040fe20000000000 */
[----:B------:R-:W-:Y:S01]  /*36c00*/  ULDC UR31, c[0x0][0x22c] ;  /* 0x00008b00001f7ab9 */ /* 0x000fe20000000800 */
[----:B------:R-:W-:Y:S01]  /*36c10*/  VIADD R62, R6, 0x11f ;  /* 0x0000011f063e7836 */ /* 0x000fe20000000000 */
[----:B------:R-:W-:-:S02]  /*36c20*/  ULDC UR30, c[0x0][0x22c] ;  /* 0x00008b00001e7ab9 */ /* 0x000fc40000000800 */
[----:B------:R-:W-:Y:S02]  /*36c30*/  @P2 LOP3.LUT R19, R19, 0x20000, RZ, 0xfc, !PT ;  /* 0x0002000013132812 */ /* 0x000fe400078efcff */
[----:B------:R-:W-:Y:S01]  /*36c40*/  ISETP.LT.AND P2, PT, R21, UR29, !P0 ;  /* 0x0000001d15007c0c */ /* 0x000fe2000c741270 */
[C---:B------:R-:W-:Y:S01]  /*36c50*/  VIADD R63, R6.reuse, 0x120 ;  /* 0x00000120063f7836 */ /* 0x040fe20000000000 */
[----:B------:R-:W-:Y:S01]  /*36c60*/  LOP3.LUT R19, R19, 0xfffeffff, RZ, 0xc0, !PT ;  /* 0xfffeffff13137812 */ /* 0x000fe200078ec0ff */
[----:B------:R-:W4:Y:S01]  /*36c70*/  LDL.LU R21, [R1+0x1954] ;  /* 0x0019540001157983 */ /* 0x000f220000300800 */
[----:B------:R-:W-:Y:S01]  /*36c80*/  VIADD R64, R6, 0x121 ;  /* 0x0000012106407836 */ /* 0x000fe20000000000 */
[----:B------:R-:W-:Y:S01]  /*36c90*/  ULDC UR29, c[0x0][0x22c] ;  /* 0x00008b00001d7ab9 */ /* 0x000fe20000000800 */
[----:B------:R-:W-:Y:S02]  /*36ca0*/  @P1 LOP3.LUT R19, R19, 0x10000, RZ, 0xfc, !PT ;  /* 0x0001000013131812 */ /* 0x000fe400078efcff */
[----:B------:R-:W-:Y:S01]  /*36cb0*/  ISETP.LT.AND P1, PT, R98, UR28, !P0 ;  /* 0x0000001c62007c0c */ /* 0x000fe2000c721270 */
[C---:B------:R-:W-:Y:S01]  /*36cc0*/  VIADD R65, R6.reuse, 0x122 ;  /* 0x0000012206417836 */ /* 0x040fe20000000000 */
[----:B------:R-:W-:Y:S01]  /*36cd0*/  LOP3.LUT R19, R19, 0xffff7fff, RZ, 0xc0, !PT ;  /* 0xffff7fff13137812 */ /* 0x000fe200078ec0ff */
[C---:B------:R-:W-:Y:S01]  /*36ce0*/  VIADD R66, R6.reuse, 0x123 ;  /* 0x0000012306427836 */ /* 0x040fe20000000000 */
[----:B------:R-:W-:Y:S01]  /*36cf0*/  MOV R98, UR11 ;  /* 0x0000000b00627c02 */ /* 0x000fe20008000f00 */
[----:B------:R-:W-:Y:S01]  /*36d00*/  ULDC UR11, c[0x0][0x22c] ;  /* 0x00008b00000b7ab9 */ /* 0x000fe20000000800 */
[----:B------:R-:W-:Y:S01]  /*36d10*/  @P2 LOP3.LUT R19, R19, 0x8000, RZ, 0xfc, !PT ;  /* 0x0000800013132812 */ /* 0x000fe200078efcff */
[----:B------:R-:W-:Y:S01]  /*36d20*/  VIADD R67, R6, 0x124 ;  /* 0x0000012406437836 */ /* 0x000fe20000000000 */
[----:B------:R-:W-:-:S02]  /*36d30*/  ULDC UR28, c[0x0][0x22c] ;  /* 0x00008b00001c7ab9 */ /* 0x000fc40000000800 */
[----:B------:R-:W-:-:S04]  /*36d40*/  LOP3.LUT R19, R19, 0xffffbfff, RZ, 0xc0, !PT ;  /* 0xffffbfff13137812 */ /* 0x000fc800078ec0ff */
[----:B------:R-:W-:Y:S02]  /*36d50*/  @P1 LOP3.LUT R19, R19, 0x4000, RZ, 0xfc, !PT ;  /* 0x0000400013131812 */ /* 0x000fe400078efcff */
[----:B------:R-:W-:Y:S01]  /*36d60*/  ISETP.LT.AND P1, PT, R100, UR27, !P0 ;  /* 0x0000001b64007c0c */ /* 0x000fe2000c721270 */
[C---:B------:R-:W-:Y:S01]  /*36d70*/  VIADD R68, R6.reuse, 0x125 ;  /* 0x0000012506447836 */ /* 0x040fe20000000000 */
[----:B------:R-:W-:Y:S01]  /*36d80*/  LOP3.LUT R19, R19, 0xffffdfff, RZ, 0xc0, !PT ;  /* 0xffffdfff13137812 */ /* 0x000fe200078ec0ff */
[C---:B------:R-:W-:Y:S01]  /*36d90*/  VIADD R69, R6.reuse, 0x126 ;  /* 0x0000012606457836 */ /* 0x040fe20000000000 */
[----:B------:R-:W-:Y:S01]  /*36da0*/  MOV R100, UR10 ;  /* 0x0000000a00647c02 */ /* 0x000fe20008000f00 */
[----:B------:R-:W-:Y:S01]  /*36db0*/  ULDC UR10, c[0x0][0x22c] ;  /* 0x00008b00000a7ab9 */ /* 0x000fe20000000800 */
[----:B------:R-:W-:Y:S01]  /*36dc0*/  VIADD R70, R6, 0x127 ;  /* 0x0000012706467836 */ /* 0x000fe20000000000 */
[----:B------:R-:W-:-:S06]  /*36dd0*/  ULDC UR27, c[0x0][0x22c] ;  /* 0x00008b00001b7ab9 */ /* 0x000fcc0000000800 */
[----:B------:R-:W-:Y:S02]  /*36de0*/  @P1 LOP3.LUT R19, R19, 0x2000, RZ, 0xfc, !PT ;  /* 0x0000200013131812 */ /* 0x000fe400078efcff */
[----:B------:R-:W-:Y:S01]  /*36df0*/  ISETP.LT.AND P1, PT, R102, UR26, !P0 ;  /* 0x0000001a66007c0c */ /* 0x000fe2000c721270 */
[C---:B------:R-:W-:Y:S01]  /*36e00*/  VIADD R71, R6.reuse, 0x128 ;  /* 0x0000012806477836 */ /* 0x040fe20000000000 */
[----:B------:R-:W-:Y:S01]  /*36e10*/  LOP3.LUT R19, R19, 0xffffefff, RZ, 0xc0, !PT ;  /* 0xffffefff13137812 */ /* 0x000fe200078ec0ff */
[----:B------:R-:W-:Y:S01]  /*36e20*/  VIADD R72, R6, 0x129 ;  /* 0x0000012906487836 */ /* 0x000fe20000000000 */
[----:B------:R-:W-:Y:S01]  /*36e30*/  MOV R102, UR61 ;  /* 0x0000003d00667c02 */ /* 0x000fe20008000f00 */
[----:B------:R-:W-:Y:S01]  /*36e40*/  ULDC UR61, c[0x0][0x22c] ;  /* 0x00008b00003d7ab9 */ /* 0x000fe20000000800 */
[----:B------:R-:W-:Y:S01]  /*36e50*/  ISETP.LT.AND P2, PT, R131, UR10, !P0 ;  /* 0x0000000a83007c0c */ /* 0x000fe2000c741270 */
[----:B------:R-:W-:Y:S01]  /*36e60*/  ULDC UR10, c[0x0][0x22c] ;  /* 0x00008b00000a7ab9 */ /* 0x000fe20000000800 */
[----:B------:R-:W-:-:S05]  /*36e70*/  ULDC UR26, c[0x0][0x22c] ;  /* 0x00008b00001a7ab9 */ /* 0x000fca0000000800 */
        /* <DEDUP_REMOVED lines=9> */
[----:B------:R-:W2:Y:S01]  /*36f10*/  LDL.LU R22, [R1+0x1950] ;  /* 0x0019500001167983 */ /* 0x000ea20000300800 */
        /* <DEDUP_REMOVED lines=9> */
[----:B------:R-:W2:Y:S01]  /*36fb0*/  LDL.LU R23, [R1+0x194c] ;  /* 0x00194c0001177983 */ /* 0x000ea20000300800 */
[----:B------:R-:W-:-:S09]  /*36fc0*/  ULDC UR23, c[0x0][0x22c] ;  /* 0x00008b0000177ab9 */ /* 0x000fd20000000800 */
[----:B------:R-:W-:Y:S02]  /*36fd0*/  @P1 LOP3.LUT R19, R19, 0x200, RZ, 0xfc, !PT ;  /* 0x0000020013131812 */ /* 0x000fe400078efcff */
[----:B------:R-:W-:Y:S01]  /*36fe0*/  ISETP.LT.AND P1, PT, R151, UR22, !P0 ;  /* 0x0000001697007c0c */ /* 0x000fe2000c721270 */
[C---:B------:R-:W-:Y:S01]  /*36ff0*/  VIADD R76, R6.reuse, 0x12d ;  /* 0x0000012d064c7836 */ /* 0x040fe20000000000 */
[----:B------:R-:W-:Y:S01]  /*37000*/  LOP3.LUT R19, R19, 0xfffffeff, RZ, 0xc0, !PT ;  /* 0xfffffeff13137812 */ /* 0x000fe200078ec0ff */
[----:B------:R-:W-:Y:S01]  /*37010*/  ULDC UR22, c[0x0][0x22c] ;  /* 0x00008b0000167ab9 */ /* 0x000fe20000000800 */
[----:B------:R-:W-:Y:S01]  /*37020*/  VIADD R77, R6, 0x12e ;  /* 0x0000012e064d7836 */ /* 0x000fe20000000000 */
[----:B------:R-:W2:Y:S08]  /*37030*/  LDL.LU R151, [R1+0x1948] ;  /* 0x0019480001977983 */ /* 0x000eb00000300800 */
[----:B------:R-:W-:-:S02]  /*37040*/  @P1 LOP3.LUT R19, R19, 0x100, RZ, 0xfc, !PT ;  /* 0x0000010013131812 */ /* 0x000fc400078efcff */
[----:B------:R-:W-:Y:S01]  /*37050*/  ISETP.LT.AND P1, PT, R150, UR21, !P0 ;  /* 0x0000001596007c0c */ /* 0x000fe2000c721270 */
[----:B------:R-:W-:Y:S01]  /*37060*/  ULDC UR21, c[0x0][0x22c] ;  /* 0x00008b0000157ab9 */ /* 0x000fe20000000800 */
[----:B------:R-:W-:Y:S01]  /*37070*/  LOP3.LUT R19, R19, 0xffffff7f, RZ, 0xc0, !PT ;  /* 0xffffff7f13137812 */ /* 0x000fe200078ec0ff */
[----:B------:R-:W-:Y:S01]  /*37080*/  VIADD R78, R6, 0x12f ;  /* 0x0000012f064e7836 */ /* 0x000fe20000000000 */
[----:B------:R-:W2:Y:S09]  /*37090*/  LDL.LU R150, [R1+0x1944] ;  /* 0x0019440001967983 */ /* 0x000eb20000300800 */
        /* <DEDUP_REMOVED lines=45> */
[----:B------:R-:W-:Y:S01]  /*37370*/  VIADD R86, R6, 0x137 ;  /* 0x0000013706567836 */ /* 0x000fe20000000000 */
[----:B------:R-:W2:Y:S01]  /*37380*/  LDL.LU R142, [R1+0x1924] ;  /* 0x00192400018e7983 */ /* 0x000ea20000300800 */
[----:B---3--:R-:W-:-:S09]  /*37390*/  LOP3.LUT R16, R16, 0x7fffffff, RZ, 0xc0, !PT ;  /* 0x7fffffff10107812 */ /* 0x008fd200078ec0ff */
[----:B------:R-:W-:Y:S02]  /*373a0*/  @P1 LOP3.LUT R16, R16, 0x80000000, RZ, 0xfc, !PT ;  /* 0x8000000010101812 */ /* 0x000fe400078efcff */
[----:B------:R-:W-:Y:S01]  /*373b0*/  ISETP.LT.AND P1, PT, R141, UR12, !P0 ;  /* 0x0000000c8d007c0c */ /* 0x000fe2000c721270 */
[----:B------:R-:W-:Y:S01]  /*373c0*/  ULDC UR12, c[0x0][0x22c] ;  /* 0x00008b00000c7ab9 */ /* 0x000fe20000000800 */
[----:B------:R-:W-:Y:S01]  /*373d0*/  LOP3.LUT R16, R16, 0xbfffffff, RZ, 0xc0, !PT ;  /* 0xbfffffff10107812 */ /* 0x000fe200078ec0ff */
[----:B------:R-:W-:Y:S01]  /*373e0*/  VIADD R87, R6, 0x138 ;  /* 0x0000013806577836 */ /* 0x000fe20000000000 */
[----:B------:R-:W3:Y:S09]  /*373f0*/  LDL.LU R141, [R1+0x1920] ;  /* 0x00192000018d7983 */ /* 0x000ef20000300800 */
[----:B------:R-:W-:-:S02]  /*37400*/  @P1 LOP3.LUT R16, R16, 0x40000000, RZ, 0xfc, !PT ;  /* 0x4000000010101812 */ /* 0x000fc400078efcff */
[----:B------:R-:W-:Y:S01]  /*37410*/  ISETP.LT.AND P1, PT, R140, UR9, !P0 ;  /* 0x000000098c007c0c */ /* 0x000fe2000c721270 */
[----:B------:R-:W-:Y:S01]  /*37420*/  ULDC UR9, c[0x0][0x22c] ;  /* 0x00008b0000097ab9 */ /* 0x000fe20000000800 */
[----:B------:R-:W-:Y:S01]  /*37430*/  LOP3.LUT R16, R16, 0xdfffffff, RZ, 0xc0, !PT ;  /* 0xdfffffff10107812 */ /* 0x000fe200078ec0ff */
[C---:B------:R-:W-:Y:S01]  /*37440*/  VIADD R88, R6.reuse, 0x139 ;  /* 0x0000013906587836 */ /* 0x040fe20000000000 */
[----:B----4-:R-:W-:Y:S01]  /*37450*/  LOP3.LUT R21, R21, 0x7fffffff, RZ, 0xc0, !PT ;  /* 0x7fffffff15157812 */ /* 0x010fe200078ec0ff */
[----:B------:R-:W-:Y:S01]  /*37460*/  VIADD R90, R6, 0x13a ;  /* 0x0000013a065a7836 */ /* 0x000fe20000000000 */
[----:B------:R-:W4:Y:S07]  /*37470*/  LDL.LU R140, [R1+0x191c] ;  /* 0x00191c00018c7983 */ /* 0x000f2e0000300800 */
[----:B------:R-:W-:-:S02]  /*37480*/  @P1 LOP3.LUT R16, R16, 0x20000000, RZ, 0xfc, !PT ;  /* 0x2000000010101812 */ /* 0x000fc400078efcff */
        /* <DEDUP_REMOVED lines=9> */
[----:B------:R-:W-:Y:S01]  /*37520*/  VIADD R153, R6, 0x13c ;  /* 0x0000013c06997836 */ /* 0x000fe20000000000 */
[----:B------:R-:W4:Y:S09]  /*37530*/  LDL.LU R138, [R1+0x1914] ;  /* 0x00191400018a7983 */ /* 0x000f320000300800 */
        /* <DEDUP_REMOVED lines=11> */
[----:B--2---:R-:W-:Y:S01]  /*375f0*/  LOP3.LUT R22, R22, 0x7fffffff, RZ, 0xc0, !PT ;  /* 0x7fffffff16167812 */ /* 0x004fe200078ec0ff */
[----:B------:R-:W-:Y:S01]  /*37600*/  VIADD R156, R6, 0x13f ;  /* 0x0000013f069c7836 */ /* 0x000fe20000000000 */
[----:B------:R-:W2:Y:S07]  /*37610*/  LDL.LU R136, [R1+0x190c] ;  /* 0x00190c0001887983 */ /* 0x000eae0000300800 */
[----:B------:R-:W-:-:S02]  /*37620*/  @P1 LOP3.LUT R16, R16, 0x2000000, RZ, 0xfc, !PT ;  /* 0x0200000010101812 */ /* 0x000fc400078efcff */
[----:B------:R-:W-:Y:S01]  /*37630*/  ISETP.LT.AND P1, PT, R135, UR4, !P0 ;  /* 0x0000000487007c0c */ /* 0x000fe2000c721270 */
[----:B------:R-:W-:Y:S01]  /*37640*/  ULDC UR4, c[0x0][0x22c] ;  /* 0x00008b0000047ab9 */ /* 0x000fe20000000800 */
[----:B------:R-:W-:Y:S01]  /*37650*/  LOP3.LUT R16, R16, 0xfeffffff, RZ, 0xc0, !PT ;  /* 0xfeffffff10107812 */ /* 0x000fe200078ec0ff */
[C---:B------:R-:W-:Y:S01]  /*37660*/  VIADD R157, R6.reuse, 0x140 ;  /* 0x00000140069d7836 */ /* 0x040fe20000000000 */
[----:B------:R-:W-:Y:S01]  /*37670*/  LOP3.LUT R23, R23, 0x7fffffff, RZ, 0xc0, !PT ;  /* 0x7fffffff17177812 */ /* 0x000fe200078ec0ff */
[----:B------:R-:W-:Y:S01]  /*37680*/  VIADD R158, R6, 0x141 ;  /* 0x00000141069e7836 */ /* 0x000fe20000000000 */
[----:B------:R-:W4:Y:S07]  /*37690*/  LDL.LU R135, [R1+0x1908] ;  /* 0x0019080001877983 */ /* 0x000f2e0000300800 */
        /* <DEDUP_REMOVED lines=10> */
[C---:B------:R-:W-:Y:S01]  /*37740*/  VIADD R160, R6.reuse, 0x143 ;  /* 0x0000014306a07836 */ /* 0x040fe20000000000 */
[----:B------:R-:W3:Y:S01]  /*37750*/  LDL.LU R133, [R1+0x1900] ;  /* 0x0019000001857983 */ /* 0x000ee20000300800 */
[C---:B------:R-:W-:Y:S02]  /*37760*/  VIADD R161, R6.reuse, 0x144 ;  /* 0x0000014406a17836 */ /* 0x040fe40000000000 */
[C---:B------:R-:W-:Y:S01]  /*37770*/  VIADD R162, R6.reuse, 0x145 ;  /* 0x0000014506a27836 */ /* 0x040fe20000000000 */
[----:B------:R-:W2:Y:S01]  /*37780*/  LDL.LU R132, [R1+0x18fc] ;  /* 0x0018fc0001847983 */ /* 0x000ea20000300800 */
[C---:B------:R-:W-:Y:S02]  /*37790*/  VIADD R163, R6.reuse, 0x146 ;  /* 0x0000014606a37836 */ /* 0x040fe40000000000 */
[----:B------:R-:W-:Y:S01]  /*377a0*/  VIADD R164, R6, 0x147 ;  /* 0x0000014706a47836 */ /* 0x000fe20000000000 */
[----:B------:R-:W2:Y:S01]  /*377b0*/  LDL.LU R131, [R1+0x18f8] ;  /* 0x0018f80001837983 */ /* 0x000ea20000300800 */
[----:B------:R-:W-:-:S04]  /*377c0*/  @P1 LOP3.LUT R16, R16, 0x400000, RZ, 0xfc, !PT ;  /* 0x0040000010101812 */ /* 0x000fc800078efcff */
[----:B------:R-:W-:-:S04]  /*377d0*/  LOP3.LUT R16, R16, 0xffdfffff, RZ, 0xc0, !PT ;  /* 0xffdfffff10107812 */ /* 0x000fc800078ec0ff */
[----:B------:R-:W-:Y:S02]  /*377e0*/  @P3 LOP3.LUT R16, R16, 0x200000, RZ, 0xfc, !PT ;  /* 0x0020000010103812 */ /* 0x000fe400078efcff */
[----:B------:R-:W-:Y:S01]  /*377f0*/  ISETP.LT.AND P1, PT, R130, UR11, !P0 ;  /* 0x0000000b82007c0c */ /* 0x000fe2000c721270 */
[----:B------:R-:W-:Y:S01]  /*37800*/  ULDC UR11, c[0x0][0x22c] ;  /* 0x00008b00000b7ab9 */ /* 0x000fe20000000800 */
[----:B------:R-:W-:Y:S01]  /*37810*/  LOP3.LUT R16, R16, 0xffefffff, RZ, 0xc0, !PT ;  /* 0xffefffff10107812 */ /* 0x000fe200078ec0ff */
[----:B------:R-:W-:Y:S01]  /*37820*/  VIADD R165, R6, 0x148 ;  /* 0x0000014806a57836 */ /* 0x000fe20000000000 */
[----:B------:R-:W-:Y:S01]  /*37830*/  ISETP.LT.AND P3, PT, R128, UR61, !P0 ;  /* 0x0000003d80007c0c */ /* 0x000fe2000c761270 */
[----:B------:R-:W-:Y:S01]  /*37840*/  ULDC UR61, c[0x0][0x22c] ;  /* 0x00008b00003d7ab9 */ /* 0x000fe20000000800 */
[----:B------:R-:W-:Y:S01]  /*37850*/  @P2 LOP3.LUT R16, R16, 0x100000, RZ, 0xfc, !PT ;  /* 0x0010000010102812 */ /* 0x000fe200078efcff */
[----:B------:R-:W2:Y:S03]  /*37860*/  LDL.LU R130, [R1+0x18f4] ;  /* 0x0018f40001827983 */ /* 0x000ea60000300800 */
        /* <DEDUP_REMOVED lines=8> */
[----:B------:R-:W2:Y:S04]  /*378f0*/  LDL.LU R129, [R1+0x18f0] ;  /* 0x0018f00001817983 */ /* 0x000ea80000300800 */
[----:B------:R-:W2:Y:S03]  /*37900*/  LDL.LU R128, [R1+0x18ec] ;  /* 0x0018ec0001807983 */ /* 0x000ea60000300800 */
[----:B------:R-:W-:Y:S01]  /*37910*/  @P1 LOP3.LUT R16, R16, 0x40000, RZ, 0xfc, !PT ;  /* 0x0004000010101812 */ /* 0x000fe200078efcff */
[----:B------:R-:W2:Y:S03]  /*37920*/  LDL.LU R127, [R1+0x18e8] ;  /* 0x0018e800017f7983 */ /* 0x000ea60000300800 */
[----:B------:R-:W-:-:S04]  /*37930*/  LOP3.LUT R16, R16, 0xfffdffff, RZ, 0xc0, !PT ;  /* 0xfffdffff10107812 */ /* 0x000fc800078ec0ff */
[----:B------:R-:W-:Y:S02]  /*37940*/  @P3 LOP3.LUT R16, R16, 0x20000, RZ, 0xfc, !PT ;  /* 0x0002000010103812 */ /* 0x000fe400078efcff */
[----:B------:R-:W-:Y:S01]  /*37950*/  ISETP.LT.AND P1, PT, R126, UR11, !P0 ;  /* 0x0000000b7e007c0c */ /* 0x000fe2000c721270 */
[----:B------:R-:W-:Y:S01]  /*37960*/  ULDC UR11, c[0x0][0x22c] ;  /* 0x00008b00000b7ab9 */ /* 0x000fe20000000800 */
[----:B------:R-:W-:Y:S01]  /*37970*/  LOP3.LUT R16, R16, 0xfffeffff, RZ, 0xc0, !PT ;  /* 0xfffeffff10107812 */ /* 0x000fe200078ec0ff */
[----:B------:R-:W2:Y:S03]  /*37980*/  LDL.LU R126, [R1+0x18e4] ;  /* 0x0018e400017e7983 */ /* 0x000ea60000300800 */
[----:B------:R-:W-:-:S04]  /*37990*/  @P2 LOP3.LUT R16, R16, 0x10000, RZ, 0xfc, !PT ;  /* 0x0001000010102812 */ /* 0x000fc800078efcff */
[----:B------:R-:W-:-:S04]  /*379a0*/  LOP3.LUT R16, R16, 0xffff7fff, RZ, 0xc0, !PT ;  /* 0xffff7fff10107812 */ /* 0x000fc800078ec0ff */
[----:B------:R-:W-:Y:S02]  /*379b0*/  @P1 LOP3.LUT R16, R16, 0x8000, RZ, 0xfc, !PT ;  /* 0x0000800010101812 */ /* 0x000fe400078efcff */
[----:B------:R-:W-:Y:S01]  /*379c0*/  ISETP.LT.AND P1, PT, R125, UR60, !P0 ;  /* 0x0000003c7d007c0c */ /* 0x000fe2000c721270 */
[----:B------:R-:W-:Y:S01]  /*379d0*/  ULDC UR60, c[0x0][0x22c] ;  /* 0x00008b00003c7ab9 */ /* 0x000fe20000000800 */
[----:B------:R-:W-:Y:S01]  /*379e0*/  ISETP.LT.AND P3, PT, R124, UR61, !P0 ;  /* 0x0000003d7c007c0c */ /* 0x000fe2000c761270 */
[----:B------:R-:W-:Y:S01]  /*379f0*/  ULDC UR61, c[0x0][0x22c] ;  /* 0x00008b00003d7ab9 */ /* 0x000fe20000000800 */
[----:B------:R-:W-:Y:S01]  /*37a00*/  LOP3.LUT R16, R16, 0xffffbfff, RZ, 0xc0, !PT ;  /* 0xffffbfff10107812 */ /* 0x000fe200078ec0ff */
[----:B------:R-:W2:Y:S01]  /*37a10*/  LDL.LU R125, [R1+0x18e0] ;  /* 0x0018e000017d7983 */ /* 0x000ea20000300800 */
[----:B------:R-:W-:Y:S01]  /*37a20*/  ISETP.LT.AND P2, PT, R123, UR10, !P0 ;  /* 0x0000000a7b007c0c */ /* 0x000fe2000c741270 */
[----:B------:R-:W-:Y:S02]  /*37a30*/  ULDC UR10, c[0x0][0x22c] ;  /* 0x00008b00000a7ab9 */ /* 0x000fe40000000800 */
[----:B------:R-:W2:Y:S04]  /*37a40*/  LDL.LU R124, [R1+0x18dc] ;  /* 0x0018dc00017c7983 */ /* 0x000ea80000300800 */
        /* <DEDUP_REMOVED lines=16> */
[----:B------:R-:W-:Y:S01]  /*37b50*/  VIADD R167, R6, 0x14a ;  /* 0x0000014a06a77836 */ /* 0x000fe20000000000 */
[----:B------:R-:W-:Y:S01]  /*37b60*/  ISETP.LT.AND P2, PT, R119, UR10, !P0 ;  /* 0x0000000a77007c0c */ /* 0x000fe2000c741270 */
[----:B------:R-:W-:Y:S01]  /*37b70*/  ULDC UR10, c[0x0][0x22c] ;  /* 0x00008b00000a7ab9 */ /* 0x000fe20000000800 */
[----:B------:R-:W2:Y:S04]  /*37b80*/  LDL.LU R121, [R1+0x18d0] ;  /* 0x0018d00001797983 */ /* 0x000ea80000300800 */
[----:B------:R-:W2:Y:S01]  /*37b90*/  LDL.LU R120, [R1+0x18cc] ;  /* 0x0018cc0001787983 */ /* 0x000ea20000300800 */
[----:B------:R-:W-:-:S03]  /*37ba0*/  @P1 LOP3.LUT R16, R16, 0x400, RZ, 0xfc, !PT ;  /* 0x0000040010101812 */ /* 0x000fc600078efcff */
[----:B------:R-:W2:Y:S01]  /*37bb0*/  LDL.LU R119, [R1+0x18c8] ;  /* 0x0018c80001777983 */ /* 0x000ea20000300800 */
        /* <DEDUP_REMOVED lines=19> */
[----:B------:R-:W4:Y:S03]  /*37cf0*/  LDL.LU R115, [R1+0x18b8] ;  /* 0x0018b80001737983 */ /* 0x000f260000300800 */
        /* <DEDUP_REMOVED lines=15> */
[----:B------:R-:W-:Y:S01]  /*37df0*/  ISETP.LT.AND P2, PT, R111, UR10, !P0 ;  /* 0x0000000a6f007c0c */ /* 0x000fe2000c741270 */
[----:B------:R-:W-:Y:S01]  /*37e00*/  ULDC UR10, c[0x0][0x22c] ;  /* 0x00008b00000a7ab9 */ /* 0x000fe20000000800 */
[----:B------:R-:W2:Y:S04]  /*37e10*/  LDL.LU R113, [R1+0x18b0] ;  /* 0x0018b00001717983 */ /* 0x000ea80000300800 */
[----:B------:R-:W2:Y:S01]  /*37e20*/  LDL.LU R112, [R1+0x18ac] ;  /* 0x0018ac0001707983 */ /* 0x000ea20000300800 */
[----:B------:R-:W-:-:S02]  /*37e30*/  @P1 LOP3.LUT R16, R16, 0x4, RZ, 0xfc, !PT ;  /* 0x0000000410101812 */ /* 0x000fc400078efcff */
[----:B------:R-:W-:Y:S01]  /*37e40*/  ISETP.LT.AND P1, PT, R110, UR11, !P0 ;  /* 0x0000000b6e007c0c */ /* 0x000fe2000c721270 */
[----:B------:R-:W-:Y:S01]  /*37e50*/  ULDC UR11, c[0x0][0x22c] ;  /* 0x00008b00000b7ab9 */ /* 0x000fe20000000800 */
[----:B------:R-:W-:Y:S01]  /*37e60*/  LOP3.LUT R16, R16, 0xfffffffd, RZ, 0xc0, !PT ;  /* 0xfffffffd10107812 */ /* 0x000fe200078ec0ff */
[----:B------:R-:W3:Y:S10]  /*37e70*/  LDL.LU R111, [R1+0x18a8] ;  /* 0x0018a800016f7983 */ /* 0x000ef40000300800 */
[----:B------:R-:W-:Y:S01]  /*37e80*/  @P1 LOP3.LUT R21, R21, 0x80000000, RZ, 0xfc, !PT ;  /* 0x8000000015151812 */ /* 0x000fe200078efcff */
[----:B------:R-:W2:Y:S01]  /*37e90*/  LDL.LU R110, [R1+0x18a4] ;  /* 0x0018a400016e7983 */ /* 0x000ea20000300800 */
[----:B------:R-:W-:Y:S01]  /*37ea0*/  ISETP.LT.AND P1, PT, R109, UR60, !P0 ;  /* 0x0000003c6d007c0c */ /* 0x000fe2000c721270 */
[----:B------:R-:W-:Y:S01]  /*37eb0*/  ULDC UR60, c[0x0][0x22c] ;  /* 0x00008b00003c7ab9 */ /* 0x000fe20000000800 */
[----:B------:R-:W-:Y:S01]  /*37ec0*/  @P3 LOP3.LUT R16, R16, 0x2, RZ, 0xfc, !PT ;  /* 0x0000000210103812 */ /* 0x000fe200078efcff */
[----:B------:R-:W4:Y:S01]  /*37ed0*/  LDL.LU R109, [R1+0x18a0] ;  /* 0x0018a000016d7983 */ /* 0x000f220000300800 */
[----:B------:R-:W-:Y:S01]  /*37ee0*/  ISETP.LT.AND P3, PT, R108, UR61, !P0 ;  /* 0x0000003d6c007c0c */ /* 0x000fe2000c761270 */
[----:B------:R-:W-:Y:S01]  /*37ef0*/  ULDC UR61, c[0x0][0x22c] ;  /* 0x00008b00003d7ab9 */ /* 0x000fe20000000800 */
[----:B------:R-:W-:Y:S01]  /*37f00*/  LOP3.LUT R21, R21, 0xbfffffff, RZ, 0xc0, !PT ;  /* 0xbfffffff15157812 */ /* 0x000fe200078ec0ff */
[----:B------:R-:W2:Y:S01]  /*37f10*/  LDL.LU R108, [R1+0x189c] ;  /* 0x00189c00016c7983 */ /* 0x000ea20000300800 */
[----:B------:R-:W-:-:S05]  /*37f20*/  LOP3.LUT R16, R16, 0xfffffffe, RZ, 0xc0, !PT ;  /* 0xfffffffe10107812 */ /* 0x000fca00078ec0ff */
[----:B------:R-:W-:Y:S02]  /*37f30*/  @P1 LOP3.LUT R21, R21, 0x40000000, RZ, 0xfc, !PT ;  /* 0x4000000015151812 */ /* 0x000fe400078efcff */
[----:B------:R-:W-:Y:S02]  /*37f40*/  @P2 LOP3.LUT R16, R16, 0x1, RZ, 0xfc, !PT ;  /* 0x0000000110102812 */ /* 0x000fe400078efcff */
[----:B------:R-:W-:Y:S01]  /*37f50*/  ISETP.LT.AND P2, PT, R107, UR10, !P0 ;  /* 0x0000000a6b007c0c */ /* 0x000fe2000c741270 */
[----:B------:R-:W-:Y:S01]  /*37f60*/  ULDC UR10, c[0x0][0x22c] ;  /* 0x00008b00000a7ab9 */ /* 0x000fe20000000800 */
[----:B------:R-:W-:Y:S01]  /*37f70*/  LOP3.LUT R21, R21, 0xdfffffff, RZ, 0xc0, !PT ;  /* 0xdfffffff15157812 */ /* 0x000fe200078ec0ff */
[----:B------:R-:W3:Y:S03]  /*37f80*/  LDL.LU R107, [R1+0x1898] ;  /* 0x00189800016b7983 */ /* 0x000ee60000300800 */
[----:B------:R-:W-:Y:S01]  /*37f90*/  @P3 LOP3.LUT R21, R21, 0x20000000, RZ, 0xfc, !PT ;  /* 0x2000000015153812 */ /* 0x000fe200078efcff */
[----:B------:R-:W-:Y:S01]  /*37fa0*/  BAR.SYNC.DEFER_BLOCKING 0x0 ;  /* 0x0000000000007b1d */ /* 0x000fe20000010000 */
[----:B------:R-:W-:-:S02]  /*37fb0*/  ISETP.LT.AND P1, PT, R106, UR11, !P0 ;  /* 0x0000000b6a007c0c */ /* 0x000fc4000c721270 */
[----:B------:R-:W-:-:S03]  /*37fc0*/  LOP3.LUT R21, R21, 0xefffffff, RZ, 0xc0, !PT ;  /* 0xefffffff15157812 */ /* 0x000fc600078ec0ff */
[----:B------:R-:W-:Y:S01]  /*37fd0*/  ULDC UR11, c[0x0][0x22c] ;  /* 0x00008b00000b7ab9 */ /* 0x000fe20000000800 */
[----:B------:R-:W-:Y:S01]  /*37fe0*/  @P2 LOP3.LUT R21, R21, 0x10000000, RZ, 0xfc, !PT ;  /* 0x1000000015152812 */ /* 0x000fe200078efcff */
[----:B------:R-:W2:Y:S01]  /*37ff0*/  LDL.LU R106, [R1+0x1894] ;  /* 0x00189400016a7983 */ /* 0x000ea20000300800 */
[----:B------:R-:W-:Y:S02]  /*38000*/  ISETP.LT.AND P2, PT, R105, UR60, !P0 ;  /* 0x0000003c69007c0c */ /* 0x000fe4000c741270 */
[----:B------:R-:W-:Y:S01]  /*38010*/  LOP3.LUT R21, R21, 0xf7ffffff, RZ, 0xc0, !PT ;  /* 0xf7ffffff15157812 */ /* 0x000fe200078ec0ff */
[----:B------:R-:W-:Y:S01]  /*38020*/  VIADD R169, R6, 0x14c ;  /* 0x0000014c06a97836 */ /* 0x000fe20000000000 */
[----:B------:R-:W4:Y:S02]  /*38030*/  LDL.LU R105, [R1+0x1890] ;  /* 0x0018900001697983 */ /* 0x000f240000300800 */
[----:B------:R-:W-:Y:S02]  /*38040*/  @P1 LOP3.LUT R21, R21, 0x8000000, RZ, 0xfc, !PT ;  /* 0x0800000015151812 */ /* 0x000fe400078efcff */
[----:B------:R-:W-:-:S02]  /*38050*/  ISETP.LT.AND P1, PT, R103, UR61, !P0 ;  /* 0x0000003d67007c0c */ /* 0x000fc4000c721270 */
[----:B------:R-:W-:-:S04]  /*38060*/  LOP3.LUT R21, R21, 0xfbffffff, RZ, 0xc0, !PT ;  /* 0xfbffffff15157812 */ /* 0x000fc800078ec0ff */
[----:B------:R-:W-:-:S04]  /*38070*/  @P2 LOP3.LUT R21, R21, 0x4000000, RZ, 0xfc, !PT ;  /* 0x0400000015152812 */ /* 0x000fc800078efcff */
[----:B------:R-:W-:Y:S02]  /*38080*/  LOP3.LUT R21, R21, 0xfdffffff, RZ, 0xc0, !PT ;  /* 0xfdffffff15157812 */ /* 0x000fe400078ec0ff */
[----:B------:R-:W-:Y:S02]  /*38090*/  ISETP.LT.AND P2, PT, R101, UR10, !P0 ;  /* 0x0000000a65007c0c */ /* 0x000fe4000c741270 */
[----:B------:R-:W-:Y:S02]  /*380a0*/  @P1 LOP3.LUT R21, R21, 0x2000000, RZ, 0xfc, !PT ;  /* 0x0200000015151812 */ /* 0x000fe400078efcff */
[----:B------:R-:W-:Y:S02]  /*380b0*/  ISETP.LT.AND P1, PT, R99, UR11, !P0 ;  /* 0x0000000b63007c0c */ /* 0x000fe4000c721270 */
[----:B------:R-:W-:Y:S02]  /*380c0*/  R2UR UR11, R98 ;  /* 0x00000000620b72ca */ /* 0x000fe400000e0000 */
[----:B------:R-:W-:-:S02]  /*380d0*/  LOP3.LUT R21, R21, 0xfeffffff, RZ, 0xc0, !PT ;  /* 0xfeffffff15157812 */ /* 0x000fc400078ec0ff */
[----:B------:R-:W-:-:S03]  /*380e0*/  R2UR UR10, R100 ;  /* 0x00000000640a72ca */ /* 0x000fc600000e0000 */
[----:B------:R-:W-:Y:S02]  /*380f0*/  @P2 LOP3.LUT R21, R21, 0x1000000, RZ, 0xfc, !PT ;  /* 0x0100000015152812 */ /* 0x000fe400078efcff */
[----:B------:R-:W-:Y:S02]  /*38100*/  R2UR UR61, R102 ;  /* 0x00000000663d72ca */ /* 0x000fe400000e0000 */
[----:B------:R-:W-:Y:S02]  /*38110*/  LOP3.LUT R21, R21, 0xff7fffff, RZ, 0xc0, !PT ;  /* 0xff7fffff15157812 */ /* 0x000fe400078ec0ff */
[----:B------:R-:W-:Y:S02]  /*38120*/  ISETP.LT.AND P2, PT, R97, UR11, !P0 ;  /* 0x0000000b61007c0c */ /* 0x000fe4000c741270 */
[----:B------:R-:W-:Y:S02]  /*38130*/  @P1 LOP3.LUT R21, R21, 0x800000, RZ, 0xfc, !PT ;  /* 0x0080000015151812 */ /* 0x000fe400078efcff */
[----:B------:R-:W-:-:S02]  /*38140*/  ISETP.LT.AND P1, PT, R95, UR10, !P0 ;  /* 0x0000000a5f007c0c */ /* 0x000fc4000c721270 */
[----:B------:R-:W-:Y:S02]  /*38150*/  LOP3.LUT R21, R21, 0xffbfffff, RZ, 0xc0, !PT ;  /* 0xffbfffff15157812 */ /* 0x000fe400078ec0ff */
[----:B------:R-:W-:Y:S02]  /*38160*/  R2UR UR60, R104 ;  /* 0x00000000683c72ca */ /* 0x000fe400000e0000 */
[----:B------:R-:W2:Y:S03]  /*38170*/  LDL.LU R104, [R1+0x188c] ;  /* 0x00188c0001687983 */ /* 0x000ea60000300800 */
[----:B------:R-:W-:Y:S01]  /*38180*/  @P2 LOP3.LUT R21, R21, 0x400000, RZ, 0xfc, !PT ;  /* 0x0040000015152812 */ /* 0x000fe200078efcff */
[----:B------:R-:W3:Y:S01]  /*38190*/  LDL.LU R103, [R1+0x1888] ;  /* 0x0018880001677983 */ /* 0x000ee20000300800 */
[----:B------:R-:W-:Y:S01]  /*381a0*/  ISETP.LT.AND P2, PT, R93, UR61, !P0 ;  /* 0x0000003d5d007c0c */ /* 0x000fe2000c741270 */
[----:B------:R-:W-:Y:S01]  /*381b0*/  VIADD R170, R6, 0x14d ;  /* 0x0000014d06aa7836 */ /* 0x000fe20000000000 */
[----:B------:R-:W-:Y:S01]  /*381c0*/  LOP3.LUT R21, R21, 0xffdfffff, RZ, 0xc0, !PT ;  /* 0xffdfffff15157812 */ /* 0x000fe200078ec0ff */
[----:B------:R-:W2:Y:S01]  /*381d0*/  LDL.LU R102, [R1+0x1884] ;  /* 0x0018840001667983 */ /* 0x000ea20000300800 */
[----:B------:R-:W-:Y:S01]  /*381e0*/  R2UR UR11, R96 ;  /* 0x00000000600b72ca */ /* 0x000fe200000e0000 */
[----:B------:R-:W-:Y:S01]  /*381f0*/  VIADD R171, R6, 0x14e ;  /* 0x0000014e06ab7836 */ /* 0x000fe20000000000 */
[----:B------:R-:W-:Y:S01]  /*38200*/  @P1 LOP3.LUT R21, R21, 0x200000, RZ, 0xfc, !PT ;  /* 0x0020000015151812 */ /* 0x000fe200078efcff */
[----:B------:R-:W4:Y:S01]  /*38210*/  LDL.LU R101, [R1+0x1880] ;  /* 0x0018800001657983 */ /* 0x000f220000300800 */
[----:B------:R-:W-:Y:S01]  /*38220*/  ISETP.LT.AND P1, PT, R92, UR60, !P0 ;  /* 0x0000003c5c007c0c */ /* 0x000fe2000c721270 */
[----:B------:R-:W-:Y:S01]  /*38230*/  VIADD R252, R6, 0x14f ;  /* 0x0000014f06fc7836 */ /* 0x000fe20000000000 */
[----:B------:R-:W-:Y:S01]  /*38240*/  LOP3.LUT R21, R21, 0xffefffff, RZ, 0xc0, !PT ;  /* 0xffefffff15157812 */ /* 0x000fe200078ec0ff */
[----:B------:R-:W2:Y:S01]  /*38250*/  LDL.LU R100, [R1+0x187c] ;  /* 0x00187c0001647983 */ /* 0x000ea20000300800 */
[----:B------:R-:W-:Y:S01]  /*38260*/  R2UR UR10, R94 ;  /* 0x000000005e0a72ca */ /* 0x000fe200000e0000 */
[----:B------:R-:W-:Y:S01]  /*38270*/  ULDC UR61, c[0x0][0x22c] ;  /* 0x00008b00003d7ab9 */ /* 0x000fe20000000800 */
[----:B------:R-:W-:Y:S01]  /*38280*/  @P2 LOP3.LUT R21, R21, 0x100000, RZ, 0xfc, !PT ;  /* 0x0010000015152812 */ /* 0x000fe200078efcff */
[----:B------:R-:W3:Y:S01]  /*38290*/  LDL.LU R99, [R1+0x1878] ;  /* 0x0018780001637983 */ /* 0x000ee20000300800 */
[----:B------:R-:W-:Y:S01]  /*382a0*/  ISETP.LT.AND P2, PT, R91, UR59, !P0 ;  /* 0x0000003b5b007c0c */ /* 0x000fe2000c741270 */
[----:B------:R-:W-:Y:S01]  /*382b0*/  ULDC UR60, c[0x0][0x22c] ;  /* 0x00008b00003c7ab9 */ /* 0x000fe20000000800 */
[----:B------:R-:W-:Y:S01]  /*382c0*/  LOP3.LUT R21, R21, 0xfff7ffff, RZ, 0xc0, !PT ;  /* 0xfff7ffff15157812 */ /* 0x000fe200078ec0ff */
[----:B------:R-:W2:Y:S01]  /*382d0*/  LDL.LU R98, [R1+0x1874] ;  /* 0x0018740001627983 */ /* 0x000ea20000300800 */
[----:B------:R-:W-:Y:S01]  /*382e0*/  LOP3.LUT R3, R3, 0x7fffffff, RZ, 0xc0, !PT ;  /* 0x7fffffff03037812 */ /* 0x000fe200078ec0ff */
[----:B------:R-:W-:Y:S01]  /*382f0*/  ULDC UR59, c[0x0][0x22c] ;  /* 0x00008b00003b7ab9 */ /* 0x000fe20000000800 */
[----:B------:R-:W-:Y:S01]  /*38300*/  @P1 LOP3.LUT R21, R21, 0x80000, RZ, 0xfc, !PT ;  /* 0x0008000015151812 */ /* 0x000fe200078efcff */
[----:B------:R-:W4:Y:S01]  /*38310*/  LDL.LU R97, [R1+0x1870] ;  /* 0x0018700001617983 */ /* 0x000f220000300800 */
[----:B------:R-:W-:Y:S01]  /*38320*/  ISETP.LT.AND P1, PT, R89, UR58, !P0 ;  /* 0x0000003a59007c0c */ /* 0x000fe2000c721270 */
[----:B------:R-:W-:Y:S01]  /*38330*/  ULDC UR58, c[0x0][0x22c] ;  /* 0x00008b00003a7ab9 */ /* 0x000fe20000000800 */
[----:B------:R-:W-:Y:S01]  /*38340*/  LOP3.LUT R21, R21, 0xfffbffff, RZ, 0xc0, !PT ;  /* 0xfffbffff15157812 */ /* 0x000fe200078ec0ff */
[----:B------:R-:W2:Y:S03]  /*38350*/  LDL.LU R96, [R1+0x186c] ;  /* 0x00186c0001607983 */ /* 0x000ea60000300800 */
[----:B------:R-:W-:Y:S01]  /*38360*/  @P2 LOP3.LUT R21, R21, 0x40000, RZ, 0xfc, !PT ;  /* 0x0004000015152812 */ /* 0x000fe200078efcff */
[----:B------:R-:W3:Y:S01]  /*38370*/  LDL.LU R95, [R1+0x1868] ;  /* 0x00186800015f7983 */ /* 0x000ee20000300800 */
[----:B------:R-:W-:Y:S01]  /*38380*/  ISETP.LT.AND P2, PT, R2, UR57, !P0 ;  /* 0x0000003902007c0c */ /* 0x000fe2000c741270 */
[----:B------:R-:W-:Y:S01]  /*38390*/  ULDC UR57, c[0x0][0x22c] ;  /* 0x00008b0000397ab9 */ /* 0x000fe20000000800 */
[----:B------:R-:W-:Y:S01]  /*383a0*/  LOP3.LUT R21, R21, 0xfffdffff, RZ, 0xc0, !PT ;  /* 0xfffdffff15157812 */ /* 0x000fe200078ec0ff */
[----:B------:R-:W2:Y:S03]  /*383b0*/  LDL.LU R94, [R1+0x1864] ;  /* 0x00186400015e7983 */ /* 0x000ea60000300800 */
[----:B------:R-:W-:Y:S01]  /*383c0*/  @P1 LOP3.LUT R21, R21, 0x20000, RZ, 0xfc, !PT ;  /* 0x0002000015151812 */ /* 0x000fe200078efcff */
[----:B------:R-:W4:Y:S01]  /*383d0*/  LDL.LU R93, [R1+0x1860] ;  /* 0x00186000015d7983 */ /* 0x000f220000300800 */
[----:B------:R-:W-:-:S02]  /*383e0*/  ISETP.LT.AND P1, PT, R26, UR56, !P0 ;  /* 0x000000381a007c0c */ /* 0x000fc4000c721270 */
[----:B------:R-:W-:Y:S01]  /*383f0*/  LOP3.LUT R21, R21, 0xfffeffff, RZ, 0xc0, !PT ;  /* 0xfffeffff15157812 */ /* 0x000fe200078ec0ff */
[----:B------:R-:W2:Y:S01]  /*38400*/  LDL.LU R92, [R1+0x185c] ;  /* 0x00185c00015c7983 */ /* 0x000ea20000300800 */
[C---:B------:R-:W-:Y:S01]  /*38410*/  VIADD R26, R6.reuse, 0x151 ;  /* 0x00000151061a7836 */ /* 0x040fe20000000000 */
[----:B------:R-:W-:Y:S01]  /*38420*/  ULDC UR56, c[0x0][0x22c] ;  /* 0x00008b0000387ab9 */ /* 0x000fe20000000800 */
[----:B------:R-:W-:Y:S01]  /*38430*/  @P2 LOP3.LUT R21, R21, 0x10000, RZ, 0xfc, !PT ;  /* 0x0001000015152812 */ /* 0x000fe200078efcff */
[----:B------:R-:W3:Y:S01]  /*38440*/  LDL.LU R91, [R1+0x1858] ;  /* 0x00185800015b7983 */ /* 0x000ee20000300800 */
[----:B------:R-:W-:Y:S02]  /*38450*/  ISETP.LT.AND P2, PT, R27, UR55, !P0 ;  /* 0x000000371b007c0c */ /* 0x000fe4000c741270 */
[----:B------:R-:W-:Y:S01]  /*38460*/  LOP3.LUT R21, R21, 0xffff7fff, RZ, 0xc0, !PT ;  /* 0xffff7fff15157812 */ /* 0x000fe200078ec0ff */
[----:B------:R-:W4:Y:S01]  /*38470*/  LDL.LU R89, [R1+0x1854] ;  /* 0x0018540001597983 */ /* 0x000f220000300800 */
[----:B------:R-:W-:Y:S01]  /*38480*/  VIADD R27, R6, 0x150 ;  /* 0x00000150061b7836 */ /* 0x000fe20000000000 */
[----:B------:R-:W-:Y:S01]  /*38490*/  ULDC UR55, c[0x0][0x22c] ;  /* 0x00008b0000377ab9 */ /* 0x000fe20000000800 */
[----:B------:R-:W-:-:S02]  /*384a0*/  @P1 LOP3.LUT R21, R21, 0x8000, RZ, 0xfc, !PT ;  /* 0x0000800015151812 */ /* 0x000fc400078efcff */
[----:B------:R-:W-:Y:S01]  /*384b0*/  ISETP.LT.AND P1, PT, R44, UR54, !P0 ;  /* 0x000000362c007c0c */ /* 0x000fe2000c721270 */
[----:B------:R-:W-:Y:S01]  /*384c0*/  ULDC UR54, c[0x0][0x22c] ;  /* 0x00008b0000367ab9 */ /* 0x000fe20000000800 */
[----:B------:R-:W-:-:S04]  /*384d0*/  LOP3.LUT R21, R21, 0xffffbfff, RZ, 0xc0, !PT ;  /* 0xffffbfff15157812 */ /* 0x000fc800078ec0ff */
[----:B------:R-:W-:Y:S02]  /*384e0*/  @P2 LOP3.LUT R21, R21, 0x4000, RZ, 0xfc, !PT ;  /* 0x0000400015152812 */ /* 0x000fe400078efcff */
        /* <DEDUP_REMOVED lines=57> */
[----:B------:R-:W-:-:S04]  /*38880*/  ULDC UR39, c[0x0][0x22c] ;  /* 0x00008b0000277ab9 */ /* 0x000fc80000000800 */
        /* <DEDUP_REMOVED lines=136> */
[----:B------:R-:W-:Y:S02]  /*39110*/  ISETP.LT.AND P3, PT, R156, UR5, !P0 ;  /* 0x000000059c007c0c */ /* 0x000fe4000c761270 */
        /* <DEDUP_REMOVED lines=54> */
[----:B------:R-:W-:Y:S01]  /*39480*/  LOP3.LUT R23, R23, 0xfffffbff, RZ, 0xc0, !PT ;  /* 0xfffffbff17177812 */ /* 0x000fe200078ec0ff */
[----:B------:R-:W-:-:S03]  /*39490*/  VIADD R27, R6, 0x152 ;  /* 0x00000152061b7836 */ /* 0x000fc60000000000 */
        /* <DEDUP_REMOVED lines=29> */
[----:B------:R-:W-:Y:S01]  /*39670*/  ISETP.LT.AND P2, PT, R26, UR33, !P0 ;  /* 0x000000211a007c0c */ /* 0x000fe2000c741270 */
[C---:B------:R-:W-:Y:S01]  /*39680*/  VIADD R26, R6.reuse, 0x15b ;  /* 0x0000015b061a7836 */ /* 0x040fe20000000000 */
[----:B------:R-:W-:Y:S01]  /*39690*/  LOP3.LUT R23, R23, 0xfffffffb, RZ, 0xc0, !PT ;  /* 0xfffffffb17177812 */ /* 0x000fe200078ec0ff */
[----:B------:R-:W-:-:S03]  /*396a0*/  VIADD R27, R6, 0x15a ;  /* 0x0000015a061b7836 */ /* 0x000fc60000000000 */
[----:B------:R-:W-:Y:S02]  /*396b0*/  @P1 LOP3.LUT R23, R23, 0x4, RZ, 0xfc, !PT ;  /* 0x0000000417171812 */ /* 0x000fe400078efcff */
[----:B------:R-:W-:Y:S02]  /*396c0*/  ISETP.LT.AND P1, PT, R26, UR35, !P0 ;  /* 0x000000231a007c0c */ /* 0x000fe4000c721270 */
[----:B------:R-:W-:Y:S01]  /*396d0*/  ISETP.LT.AND P3, PT, R27, UR34, !P0 ;  /* 0x000000221b007c0c */ /* 0x000fe2000c761270 */
[----:B------:R-:W-:Y:S01]  /*396e0*/  VIADD R27, R6, 0x15c ;  /* 0x0000015c061b7836 */ /* 0x000fe20000000000 */
[----:B------:R-:W-:-:S04]  /*396f0*/  LOP3.LUT R23, R23, 0xfffffffd, RZ, 0xc0, !PT ;  /* 0xfffffffd17177812 */ /* 0x000fc800078ec0ff */
[----:B------:R-:W-:Y:S02]  /*39700*/  @P2 LOP3.LUT R23, R23, 0x2, RZ, 0xfc, !PT ;  /* 0x0000000217172812 */ /* 0x000fe400078efcff */
[----:B------:R-:W-:Y:S01]  /*39710*/  ISETP.LT.AND P2, PT, R27, UR36, !P0 ;  /* 0x000000241b007c0c */ /* 0x000fe2000c741270 */
[----:B------:R-:W-:Y:S01]  /*39720*/  VIADD R26, R6, 0x15d ;  /* 0x0000015d061a7836 */ /* 0x000fe20000000000 */
[----:B------:R-:W-:Y:S02]  /*39730*/  LOP3.LUT R23, R23, 0xfffffffe, RZ, 0xc0, !PT ;  /* 0xfffffffe17177812 */ /* 0x000fe400078ec0ff */
[----:B------:R-:W-:Y:S02]  /*39740*/  @P1 LOP3.LUT R3, R3, 0x80000000, RZ, 0xfc, !PT ;  /* 0x8000000003031812 */ /* 0x000fe400078efcff */
[----:B------:R-:W-:Y:S02]  /*39750*/  @P3 LOP3.LUT R23, R23, 0x1, RZ, 0xfc, !PT ;  /* 0x0000000117173812 */ /* 0x000fe400078efcff */
[----:B------:R-:W-:-:S02]  /*39760*/  ISETP.LT.AND P3, PT, R26, UR37, !P0 ;  /* 0x000000251a007c0c */ /* 0x000fc4000c761270 */
        /* <DEDUP_REMOVED lines=76> */
[----:B------:R-:W-:-:S04]  /*39c30*/  LOP3.LUT R3, R3, 0xfffff7ff, RZ, 0xc0, !PT ;  /* 0xfffff7ff03037812 */ /* 0x000fc800078ec0ff */
[----:B------:R-:W-:-:S04]  /*39c40*/  @P3 LOP3.LUT R3, R3, 0x800, RZ, 0xfc, !PT ;  /* 0x0000080003033812 */ /* 0x000fc800078efcff */
[----:B------:R-:W-:-:S04]  /*39c50*/  LOP3.LUT R3, R3, 0xfffffbff, RZ, 0xc0, !PT ;  /* 0xfffffbff03037812 */ /* 0x000fc800078ec0ff */
[----:B------:R-:W-:Y:S02]  /*39c60*/  @P1 LOP3.LUT R3, R3, 0x400, RZ, 0xfc, !PT ;  /* 0x0000040003031812 */ /* 0x000fe400078efcff */
[C---:B------:R-:W-:Y:S01]  /*39c70*/  ISETP.LT.AND P1, PT, R6.reuse, UR4, !P0 ;  /* 0x0000000406007c0c */ /* 0x040fe2000c721270 */
[C---:B------:R-:W-:Y:S02]  /*39c80*/  VIADD R27, R6.reuse, 0x171 ;  /* 0x00000171061b7836 */ /* 0x040fe40000000000 */
[C---:B------:R-:W-:Y:S01]  /*39c90*/  VIADD R26, R6.reuse, 0x172 ;  /* 0x00000172061a7836 */ /* 0x040fe20000000000 */
[----:B------:R-:W-:Y:S01]  /*39ca0*/  LOP3.LUT R3, R3, 0xfffffdff, RZ, 0xc0, !PT ;  /* 0xfffffdff03037812 */ /* 0x000fe200078ec0ff */
[C---:B------:R-:W-:Y:S01]  /*39cb0*/  VIADD R44, R6.reuse, 0x173 ;  /* 0x00000173062c7836 */ /* 0x040fe20000000000 */
[----:B------:R-:W-:Y:S01]  /*39cc0*/  ISETP.LT.AND P2, PT, R27, UR57, !P0 ;  /* 0x000000391b007c0c */ /* 0x000fe2000c741270 */
[----:B------:R-:W-:Y:S01]  /*39cd0*/  VIADD R27, R6, 0x174 ;  /* 0x00000174061b7836 */ /* 0x000fe20000000000 */
[----:B------:R-:W-:Y:S01]  /*39ce0*/  ISETP.LT.AND P3, PT, R26, UR58, !P0 ;  /* 0x0000003a1a007c0c */ /* 0x000fe2000c761270 */
[----:B------:R-:W-:Y:S01]  /*39cf0*/  VIADD R26, R6, 0x175 ;  /* 0x00000175061a7836 */ /* 0x000fe20000000000 */
[----:B------:R-:W-:-:S02]  /*39d00*/  ISETP.LT.AND P4, PT, R44, UR59, !P0 ;  /* 0x0000003b2c007c0c */ /* 0x000fc4000c781270 */
[----:B------:R-:W-:Y:S02]  /*39d10*/  ISETP.LT.AND P5, PT, R27, UR60, !P0 ;  /* 0x0000003c1b007c0c */ /* 0x000fe4000c7a1270 */
[----:B------:R-:W-:Y:S02]  /*39d20*/  @P1 LOP3.LUT R3, R3, 0x200, RZ, 0xfc, !PT ;  /* 0x0000020003031812 */ /* 0x000fe400078efcff */
[----:B------:R-:W-:Y:S02]  /*39d30*/  ISETP.LT.AND P6, PT, R26, UR61, !P0 ;  /* 0x0000003d1a007c0c */ /* 0x000fe4000c7c1270 */
[----:B------:R-:W-:Y:S01]  /*39d40*/  LOP3.LUT P1, RZ, R5, 0x8000, RZ, 0xc0, !PT ;  /* 0x0000800005ff7812 */ /* 0x000fe2000782c0ff */
[----:B------:R-:W2:Y:S04]  /*39d50*/  LDL.LU R26, [R1+0x7d0] ;  /* 0x0007d000011a7983 */ /* 0x000ea80000300800 */
[----:B------:R-:W1:Y:S01]  /*39d60*/  LDS.128 R48, [R0] ;  /* 0x0000000000307984 */ /* 0x000e620000000c00 */
[----:B----4-:R-:W-:-:S02]  /*39d70*/  IMAD.MOV.U32 R46, RZ, RZ, R89 ;  /* 0x000000ffff2e7224 */ /* 0x010fc400078e0059 */
[----:B---3--:R-:W-:Y:S01]  /*39d80*/  IMAD.MOV.U32 R47, RZ, RZ, R91 ;  /* 0x000000ffff2f7224 */ /* 0x008fe200078e005b */
[----:B------:R3:W-:Y:S01]  /*39d90*/  STL.64 [R1+0x1938], R202 ;  /* 0x001938ca01007387 */ /* 0x0007e20000100a00 */
[----:B------:R-:W-:Y:S02]  /*39da0*/  IMAD.MOV.U32 R54, RZ, RZ, R93 ;  /* 0x000000ffff367224 */ /* 0x000fe400078e005d */
[----:B------:R-:W-:Y:S01]  /*39db0*/  IMAD.MOV.U32 R55, RZ, RZ, R95 ;  /* 0x000000ffff377224 */ /* 0x000fe200078e005f */
[----:B------:R-:W-:Y:S01]  /*39dc0*/  BAR.SYNC.DEFER_BLOCKING 0x0 ;  /* 0x0000000000007b1d */ /* 0x000fe20000010000 */
[----:B------:R-:W-:Y:S02]  /*39dd0*/  IMAD.MOV.U32 R62, RZ, RZ, R97 ;  /* 0x000000ffff3e7224 */ /* 0x000fe400078e0061 */
[----:B------:R-:W-:Y:S02]  /*39de0*/  IMAD.MOV.U32 R63, RZ, RZ, R99 ;  /* 0x000000ffff3f7224 */ /* 0x000fe400078e0063 */
[----:B------:R-:W-:-:S02]  /*39df0*/  IMAD.MOV.U32 R70, RZ, RZ, R101 ;  /* 0x000000ffff467224 */ /* 0x000fc400078e0065 */
[----:B------:R-:W-:Y:S01]  /*39e00*/  IMAD.MOV.U32 R71, RZ, RZ, R103 ;  /* 0x000000ffff477224 */ /* 0x000fe200078e0067 */
[----:B---3--:R-:W3:Y:S01]  /*39e10*/  LDL.LU.64 R202, [R1+0x17e0] ;  /* 0x0017e00001ca7983 */ /* 0x008ee20000300a00 */
[----:B------:R-:W-:Y:S01]  /*39e20*/  IMAD.MOV.U32 R78, RZ, RZ, R105 ;  /* 0x000000ffff4e7224 */ /* 0x000fe200078e0069 */
[----:B------:R-:W-:Y:S01]  /*39e30*/  LOP3.LUT R5, R5, 0xffffffdf, RZ, 0xc0, !PT ;  /* 0xffffffdf05057812 */ /* 0x000fe200078ec0ff */
[----:B------:R-:W-:Y:S01]  /*39e40*/  IMAD.MOV.U32 R79, RZ, RZ, R107 ;  /* 0x000000ffff4f7224 */ /* 0x000fe200078e006b */
[----:B------:R-:W-:Y:S01]  /*39e50*/  STL.64 [R1+0x1930], R198 ;  /* 0x001930c601007387 */ /* 0x000fe20000100a00 */
[----:B------:R-:W-:Y:S01]  /*39e60*/  IMAD.MOV.U32 R86, RZ, RZ, R109 ;  /* 0x000000ffff567224 */ /* 0x000fe200078e006d */
[----:B------:R-:W-:Y:S01]  /*39e70*/  @P0 LOP3.LUT R5, R5, 0x20, RZ, 0xfc, !PT ;  /* 0x0000002005050812 */ /* 0x000fe200078efcff */
[----:B------:R-:W-:Y:S01]  /*39e80*/  IMAD.MOV.U32 R87, RZ, RZ, R111 ;  /* 0x000000ffff577224 */ /* 0x000fe200078e006f */
[----:B------:R-:W-:Y:S01]  /*39e90*/  STL.64 [R1+0x1928], R192 ;  /* 0x001928c001007387 */ /* 0x000fe20000100a00 */
[----:B------:R-:W-:Y:S01]  /*39ea0*/  IMAD.MOV.U32 R95, RZ, RZ, R115 ;  /* 0x000000ffff5f7224 */ /* 0x000fe200078e0073 */
[----:B------:R-:W-:Y:S01]  /*39eb0*/  LOP3.LUT P0, RZ, R3, 0x200, RZ, 0xc0, !PT ;  /* 0x0000020003ff7812 */ /* 0x000fe2000780c0ff */
[----:B------:R-:W-:Y:S01]  /*39ec0*/  IMAD.MOV.U32 R154, RZ, RZ, R133 ;  /* 0x000000ffff9a7224 */ /* 0x000fe200078e0085 */
[----:B------:R-:W-:Y:S01]  /*39ed0*/  STL.64 [R1+0x1920], R188 ;  /* 0x001920bc01007387 */ /* 0x000fe20000100a00 */
[----:B------:R-:W-:Y:S01]  /*39ee0*/  IMAD.MOV.U32 R155, RZ, RZ, R135 ;  /* 0x000000ffff9b7224 */ /* 0x000fe200078e0087 */
[----:B------:R-:W-:Y:S01]  /*39ef0*/  LOP3.LUT R20, R20, 0xfff7ffff, RZ, 0xc0, !PT ;  /* 0xfff7ffff14147812 */ /* 0x000fe200078ec0ff */
[----:B------:R-:W-:Y:S01]  /*39f00*/  IMAD.MOV.U32 R158, RZ, RZ, R137 ;  /* 0x000000ffff9e7224 */ /* 0x000fe200078e0089 */
[----:B------:R-:W-:Y:S01]  /*39f10*/  STL.64 [R1+0x1918], R194 ;  /* 0x001918c201007387 */ /* 0x000fe20000100a00 */
[----:B--2---:R-:W-:Y:S01]  /*39f20*/  IMAD.MOV.U32 R103, RZ, RZ, R119 ;  /* 0x000000ffff677224 */ /* 0x004fe200078e0077 */
[----:B------:R-:W-:Y:S01]  /*39f30*/  @P2 LOP3.LUT R20, R20, 0x80000, RZ, 0xfc, !PT ;  /* 0x0008000014142812 */ /* 0x000fe200078efcff */
[----:B------:R-:W-:Y:S01]  /*39f40*/  IMAD.MOV.U32 R159, RZ, RZ, R139 ;  /* 0x000000ffff9f7224 */ /* 0x000fe200078e008b */
[----:B------:R-:W-:Y:S01]  /*39f50*/  STL [R1+0x1910], R191 ;  /* 0x001910bf01007387 */ /* 0x000fe20000100800 */
[----:B------:R-:W-:Y:S01]  /*39f60*/  IMAD.MOV.U32 R111, RZ, RZ, R123 ;  /* 0x000000ffff6f7224 */ /* 0x000fe200078e007b */
[----:B------:R-:W-:Y:S01]  /*39f70*/  LOP3.LUT R20, R20, 0xfffbffff, RZ, 0xc0, !PT ;  /* 0xfffbffff14147812 */ /* 0x000fe200078ec0ff */
[----:B------:R-:W-:Y:S01]  /*39f80*/  IMAD.MOV.U32 R162, RZ, RZ, R141 ;  /* 0x000000ffffa27224 */ /* 0x000fe200078e008d */
[----:B------:R-:W-:Y:S01]  /*39f90*/  STL.64 [R1+0x1908], R184 ;  /* 0x001908b801007387 */ /* 0x000fe20000100a00 */
[----:B------:R-:W-:Y:S01]  /*39fa0*/  IMAD.MOV.U32 R119, RZ, RZ, R127 ;  /* 0x000000ffff777224 */ /* 0x000fe200078e007f */
[----:B------:R-:W-:Y:S01]  /*39fb0*/  @P3 LOP3.LUT R20, R20, 0x40000, RZ, 0xfc, !PT ;  /* 0x0004000014143812 */ /* 0x000fe200078efcff */
[----:B------:R-:W-:Y:S01]  /*39fc0*/  IMAD.MOV.U32 R163, RZ, RZ, R143 ;  /* 0x000000ffffa37224 */ /* 0x000fe200078e008f */
[----:B------:R-:W-:Y:S01]  /*39fd0*/  STL [R1+0x1900], R186 ;  /* 0x001900ba01007387 */ /* 0x000fe20000100800 */
[----:B------:R-:W-:-:S02]  /*39fe0*/  IMAD.MOV.U32 R127, RZ, RZ, R131 ;  /* 0x000000ffff7f7224 */ /* 0x000fc400078e0083 */
[----:B------:R-:W-:Y:S01]  /*39ff0*/  IMAD.MOV.U32 R166, RZ, RZ, R145 ;  /* 0x000000ffffa67224 */ /* 0x000fe200078e0091 */
[----:B------:R-:W-:Y:S01]  /*3a000*/  STL.64 [R1+0x18f8], R180 ;  /* 0x0018f8b401007387 */ /* 0x000fe20000100a00 */
[----:B------:R-:W-:Y:S02]  /*3a010*/  IMAD.MOV.U32 R167, RZ, RZ, R147 ;  /* 0x000000ffffa77224 */ /* 0x000fe400078e0093 */
[----:B------:R-:W-:Y:S01]  /*3a020*/  IMAD.MOV.U32 R170, RZ, RZ, R149 ;  /* 0x000000ffffaa7224 */ /* 0x000fe200078e0095 */
[----:B------:R-:W-:Y:S01]  /*3a030*/  STL [R1+0x18f0], R187 ;  /* 0x0018f0bb01007387 */ /* 0x000fe20000100800 */
[----:B------:R-:W-:Y:S01]  /*3a040*/  IMAD.MOV.U32 R171, RZ, RZ, R151 ;  /* 0x000000ffffab7224 */ /* 0x000fe200078e0097 */
[----:B------:R-:W-:Y:S01]  /*3a050*/  LOP3.LUT R5, R5, 0xffffffbf, RZ, 0xc0, !PT ;  /* 0xffffffbf05057812 */ /* 0x000fe200078ec0ff */
[----:B------:R-:W-:Y:S01]  /*3a060*/  ULDC UR4, c[0x0][0x22c] ;  /* 0x00008b0000047ab9 */ /* 0x000fe20000000800 */
[----:B------:R-:W-:Y:S01]  /*3a070*/  STL.64 [R1+0x18e8], R182 ;  /* 0x0018e8b601007387 */ /* 0x000fe20000100a00 */
[----:B------:R-:W-:Y:S01]  /*3a080*/  LOP3.LUT R20, R20, 0xfffdffff, RZ, 0xc0, !PT ;  /* 0xfffdffff14147812 */ /* 0x000fe200078ec0ff */
[----:B------:R-:W-:-:S02]  /*3a090*/  ULDC UR5, c[0x0][0x22c] ;  /* 0x00008b0000057ab9 */ /* 0x000fc40000000800 */
[----:B------:R-:W-:Y:S01]  /*3a0a0*/  STL [R1+0x18e0], R172 ;  /* 0x0018e0ac01007387 */ /* 0x000fe20000100800 */
[----:B------:R-:W-:-:S03]  /*3a0b0*/  @P4 LOP3.LUT R20, R20, 0x20000, RZ, 0xfc, !PT ;  /* 0x0002000014144812 */ /* 0x000fc600078efcff */
[----:B------:R-:W-:Y:S01]  /*3a0c0*/  STL.64 [R1+0x18d8], R176 ;  /* 0x0018d8b001007387 */ /* 0x000fe20000100a00 */
[----:B------:R-:W-:-:S03]  /*3a0d0*/  LOP3.LUT R20, R20, 0xfffeffff, RZ, 0xc0, !PT ;  /* 0xfffeffff14147812 */ /* 0x000fc600078ec0ff */
[----:B------:R-:W-:Y:S01]  /*3a0e0*/  STL [R1+0x18d0], R173 ;  /* 0x0018d0ad01007387 */ /* 0x000fe20000100800 */
[----:B------:R-:W-:-:S03]  /*3a0f0*/  @P5 LOP3.LUT R20, R20, 0x10000, RZ, 0xfc, !PT ;  /* 0x0001000014145812 */ /* 0x000fc600078efcff */
[----:B------:R-:W-:Y:S01]  /*3a100*/  STL.64 [R1+0x18c8], R178 ;  /* 0x0018c8b201007387 */ /* 0x000fe20000100a00 */
[----:B------:R-:W-:-:S03]  /*3a110*/  LOP3.LUT R20, R20, 0xffff7fff, RZ, 0xc0, !PT ;  /* 0xffff7fff14147812 */ /* 0x000fc600078ec0ff */
[----:B------:R-:W-:Y:S01]  /*3a120*/  STL [R1+0x18c0], R12 ;  /* 0x0018c00c01007387 */ /* 0x000fe20000100800 */
[----:B------:R-:W-:-:S03]  /*3a130*/  @P6 LOP3.LUT R20, R20, 0x8000, RZ, 0xfc, !PT ;  /* 0x0000800014146812 */ /* 0x000fc600078efcff */
[----:B------:R-:W-:Y:S04]  /*3a140*/  STL.64 [R1+0x18b8], R174 ;  /* 0x0018b8ae01007387 */ /* 0x000fe80000100a00 */
[----:B------:R-:W-:Y:S04]  /*3a150*/  STL [R1+0x18b0], R13 ;  /* 0x0018b00d01007387 */ /* 0x000fe80000100800 */
        /* <DEDUP_REMOVED lines=8> */
[----:B-1----:R-:W-:Y:S04]  /*3a1e0*/  STL.64 [R1+0x1868], R36 ;  /* 0x0018682401007387 */ /* 0x002fe80000100a00 */
[----:B------:R-:W-:Y:S04]  /*3a1f0*/  STL.64 [R1+0x1860], R42 ;  /* 0x0018602a01007387 */ /* 0x000fe80000100a00 */
[----:B------:R-:W-:Y:S04]  /*3a200*/  STL.64 [R1+0x1858], R38 ;  /* 0x0018582601007387 */ /* 0x000fe80000100a00 */
[----:B------:R-:W2:Y:S04]  /*3a210*/  LDL.LU R44, [R1+0x304] ;  /* 0x00030400012c7983 */ /* 0x000ea80000300800 */
[----:B------:R-:W2:Y:S04]  /*3a220*/  LDL.LU R45, [R1+0x30c] ;  /* 0x00030c00012d7983 */ /* 0x000ea80000300800 */
[----:B--2---:R1:W-:Y:S01]  /*3a230*/  STSM.16.M88.4 [R4], R44 ;  /* 0x0000002c04007844 */ /* 0x0043e20000000200 */
[----:B------:R-:W-:Y:S06]  /*3a240*/  BAR.SYNC.DEFER_BLOCKING 0x0 ;  /* 0x0000000000007b1d */ /* 0x000fec0000010000 */
[----:B-1----:R-:W2:Y:S04]  /*3a250*/  LDL.LU R44, [R1+0x310] ;  /* 0x00031000012c7983 */ /* 0x002ea80000300800 */
[----:B------:R-:W2:Y:S01]  /*3a260*/  LDL.LU R45, [R1+0x318] ;  /* 0x00031800012d7983 */ /* 0x000ea20000300800 */
[----:B------:R-:W-:-:S02]  /*3a270*/  IMAD.MOV.U32 R46, RZ, RZ, R92 ;  /* 0x000000ffff2e7224 */ /* 0x000fc400078e005c */
[----:B------:R-:W-:Y:S01]  /*3a280*/  IMAD.MOV.U32 R47, RZ, RZ, R94 ;  /* 0x000000ffff2f7224 */ /* 0x000fe200078e005e */
[----:B------:R-:W4:Y:S04]  /*3a290*/  LDL.LU R52, [R1+0x314] ;  /* 0x0003140001347983 */ /* 0x000f280000300800 */
[----:B------:R-:W4:Y:S04]  /*3a2a0*/  LDL.LU R53, [R1+0x31c] ;  /* 0x00031c0001357983 */ /* 0x000f280000300800 */
[----:B------:R-:W1:Y:S01]  /*3a2b0*/  LDS.128 R56, [R0] ;  /* 0x0000000000387984 */ /* 0x000e620000000c00 */
[----:B------:R-:W-:Y:S06]  /*3a2c0*/  BAR.SYNC.DEFER_BLOCKING 0x0 ;  /* 0x0000000000007b1d */ /* 0x000fec0000010000 */
[----:B--2---:R-:W-:Y:S02]  /*3a2d0*/  STSM.16.M88.4 [R4], R44 ;  /* 0x0000002c04007844 */ /* 0x004fe40000000200 */
[----:B------:R-:W-:Y:S06]  /*3a2e0*/  BAR.SYNC.DEFER_BLOCKING 0x0 ;  /* 0x0000000000007b1d */ /* 0x000fec0000010000 */
[----:B------:R-:W2:Y:S02]  /*3a2f0*/  LDS.128 R44, [R0] ;  /* 0x00000000002c7984 */ /* 0x000ea40000000c00 */
[----:B------:R-:W-:Y:S06]  /*3a300*/  BAR.SYNC.DEFER_BLOCKING 0x0 ;  /* 0x0000000000007b1d */ /* 0x000fec0000010000 */
[----:B----4-:R4:W-:Y:S02]  /*3a310*/  STSM.16.M88.4 [R4], R52 ;  /* 0x0000003404007844 */ /* 0x0109e40000000200 */
[----:B------:R-:W-:Y:S06]  /*3a320*/  BAR.SYNC.DEFER_BLOCKING 0x0 ;  /* 0x0000000000007b1d */ /* 0x000fec0000010000 */
[----:B----4-:R-:W4:Y:S04]  /*3a330*/  LDL.LU R52, [R1+0x320] ;  /* 0x0003200001347983 */ /* 0x010f280000300800 */
[----:B------:R-:W4:Y:S01]  /*3a340*/  LDL.LU R53, [R1+0x328] ;  /* 0x0003280001357983 */ /* 0x000f220000300800 */
[----:B------:R-:W-:-:S02]  /*3a350*/  IMAD.MOV.U32 R54, RZ, RZ, R96 ;  /* 0x000000ffff367224 */ /* 0x000fc400078e0060 */
[----:B------:R-:W-:Y:S01]  /*3a360*/  IMAD.MOV.U32 R55, RZ, RZ, R98 ;  /* 0x000000ffff377224 */ /* 0x000fe200078e0062 */
[----:B------:R-:W3:Y:S04]  /*3a370*/  LDL.LU R60, [R1+0x324] ;  /* 0x00032400013c7983 */ /* 0x000ee80000300800 */
[----:B------:R-:W3:Y:S04]  /*3a380*/  LDL.LU R61, [R1+0x32c] ;  /* 0x00032c00013d7983 */ /* 0x000ee80000300800 */
[----:B------:R-:W2:Y:S01]  /*3a390*/  LDS.128 R64, [R0] ;  /* 0x0000000000407984 */ /* 0x000ea20000000c00 */
[----:B------:R-:W-:Y:S06]  /*3a3a0*/  BAR.SYNC.DEFER_BLOCKING 0x0 ;  /* 0x0000000000007b1d */ /* 0x000fec0000010000 */
[----:B----4-:R-:W-:Y:S02]  /*3a3b0*/  STSM.16.M88.4 [R4], R52 ;  /* 0x0000003404007844 */ /* 0x010fe40000000200 */
[----:B------:R-:W-:Y:S06]  /*3a3c0*/  BAR.SYNC.DEFER_BLOCKING 0x0 ;  /* 0x0000000000007b1d */ /* 0x000fec0000010000 */
[----:B------:R-:W4:Y:S02]  /*3a3d0*/  LDS.128 R52, [R0] ;  /* 0x0000000000347984 */ /* 0x000f240000000c00 */
[----:B------:R-:W-:Y:S06]  /*3a3e0*/  BAR.SYNC.DEFER_BLOCKING 0x0 ;  /* 0x0000000000007b1d */ /* 0x000fec0000010000 */
[----:B---3--:R3:W-:Y:S02]  /*3a3f0*/  STSM.16.M88.4 [R4], R60 ;  /* 0x0000003c04007844 */ /* 0x0087e40000000200 */
[----:B------:R-:W-:Y:S06]  /*3a400*/  BAR.SYNC.DEFER_BLOCKING 0x0 ;  /* 0x0000000000007b1d */ /* 0x000fec0000010000 */
[----:B---3--:R-:W3:Y:S04]  /*3a410*/  LDL.LU R60, [R1+0x330] ;  /* 0x00033000013c7983 */ /* 0x008ee80000300800 */
[----:B------:R-:W3:Y:S01]  /*3a420*/  LDL.LU R61, [R1+0x338] ;  /* 0x00033800013d7983 */ /* 0x000ee20000300800 */
[----:B------:R-:W-:-:S02]  /*3a430*/  IMAD.MOV.U32 R62, RZ, RZ, R100 ;  /* 0x000000ffff3e7224 */ /* 0x000fc400078e0064 */
[----:B------:R-:W-:Y:S01]  /*3a440*/  IMAD.MOV.U32 R63, RZ, RZ, R102 ;  /* 0x000000ffff3f7224 */ /* 0x000fe200078e0066 */
[----:B------:R-:W2:Y:S04]  /*3a450*/  LDL.LU R68, [R1+0x334] ;  /* 0x0003340001447983 */ /* 0x000ea80000300800 */
[----:B------:R-:W2:Y:S04]  /*3a460*/  LDL.LU R69, [R1+0x33c] ;  /* 0x00033c0001457983 */ /* 0x000ea80000300800 */
[----:B------:R-:W4:Y:S01]  /*3a470*/  LDS.128 R72, [R0] ;  /* 0x0000000000487984 */ /* 0x000f220000000c00 */
[----:B------:R-:W-:Y:S06]  /*3a480*/  BAR.SYNC.DEFER_BLOCKING 0x0 ;  /* 0x0000000000007b1d */ /* 0x000fec0000010000 */
[----:B---3--:R-:W-:Y:S02]  /*3a490*/  STSM.16.M88.4 [R4], R60 ;  /* 0x0000003c04007844 */ /* 0x008fe40000000200 */
[----:B------:R-:W-:Y:S06]  /*3a4a0*/  BAR.SYNC.DEFER_BLOCKING 0x0 ;  /* 0x0000000000007b1d */ /* 0x000fec0000010000 */
[----:B------:R-:W3:Y:S02]  /*3a4b0*/  LDS.128 R60, [R0] ;  /* 0x00000000003c7984 */ /* 0x000ee40000000c00 */
[----:B------:R-:W-:Y:S06]  /*3a4c0*/  BAR.SYNC.DEFER_BLOCKING 0x0 ;  /* 0x0000000000007b1d */ /* 0x000fec0000010000 */
[----:B--2---:R2:W-:Y:S02]  /*3a4d0*/  STSM.16.M88.4 [R4], R68 ;  /* 0x0000004404007844 */ /* 0x0045e40000000200 */
[----:B------:R-:W-:Y:S06]  /*3a4e0*/  BAR.SYNC.DEFER_BLOCKING 0x0 ;  /* 0x0000000000007b1d */ /* 0x000fec0000010000 */
[----:B--2---:R-:W2:Y:S04]  /*3a4f0*/  LDL.LU R68, [R1+0x340] ;  /* 0x0003400001447983 */ /* 0x004ea80000300800 */
[----:B------:R-:W2:Y:S01]  /*3a500*/  LDL.LU R69, [R1+0x348] ;  /* 0x0003480001457983 */ /* 0x000ea20000300800 */
[----:B------:R-:W-:-:S02]  /*3a510*/  IMAD.MOV.U32 R70, RZ, RZ, R104 ;  /* 0x000000ffff467224 */ /* 0x000fc400078e0068 */
[----:B------:R-:W-:Y:S01]  /*3a520*/  IMAD.MOV.U32 R71, RZ, RZ, R106 ;  /* 0x000000ffff477224 */ /* 0x000fe200078e006a */
[----:B------:R-:W4:Y:S04]  /*3a530*/  LDL.LU R76, [R1+0x344] ;  /* 0x00034400014c7983 */ /* 0x000f280000300800 */
[----:B------:R-:W4:Y:S04]  /*3a540*/  LDL.LU R77, [R1+0x34c] ;  /* 0x00034c00014d7983 */ /* 0x000f280000300800 */
[----:B------:R-:W3:Y:S01]  /*3a550*/  LDS.128 R80, [R0] ;  /* 0x0000000000507984 */ /* 0x000ee20000000c00 */
        /* <DEDUP_REMOVED lines=26> */
[----:B------:R-:W2:Y:S01]  /*3a700*/  LDL.LU R93, [R1+0x36c] ;  /* 0x00036c00015d7983 */ /* 0x000ea20000300800 */
[----:B------:R-:W-:-:S03]  /*3a710*/  IMAD.MOV.U32 R94, RZ, RZ, R113 ;  /* 0x000000ffff5e7224 */ /* 0x000fc600078e0071 */
        /* <DEDUP_REMOVED lines=13> */
[----:B------:R-:W4:Y:S01]  /*3a7f0*/  LDL.LU R101, [R1+0x37c] ;  /* 0x00037c0001657983 */ /* 0x000f220000300800 */
[----:B------:R-:W-:-:S03]  /*3a800*/  IMAD.MOV.U32 R102, RZ, RZ, R117 ;  /* 0x000000ffff667224 */ /* 0x000fc600078e0075 */
        /* <DEDUP_REMOVED lines=13> */
[----:B------:R-:W3:Y:S01]  /*3a8e0*/  LDL.LU R109, [R1+0x38c] ;  /* 0x00038c00016d7983 */ /* 0x000ee20000300800 */
[----:B------:R-:W-:-:S03]  /*3a8f0*/  IMAD.MOV.U32 R110, RZ, RZ, R121 ;  /* 0x000000ffff6e7224 */ /* 0x000fc600078e0079 */
        /* <DEDUP_REMOVED lines=21> */
[----:B--2---:R2:W-:Y:S04]  /*3aa50*/  STSM.16.M88.4 [R4], R116 ;  /* 0x0000007404007844 */ /* 0x0045e80000000200 */
[----:B--2---:R-:W2:Y:S04]  /*3aa60*/  LDL.LU R116, [R1+0x3a0] ;  /* 0x0003a00001747983 */ /* 0x004ea80000300800 */
[----:B------:R-:W2:Y:S01]  /*3aa70*/  LDL.LU R117, [R1+0x3a8] ;  /* 0x0003a80001757983 */ /* 0x000ea20000300800 */
[----:B------:R-:W-:-:S02]  /*3aa80*/  IMAD.MOV.U32 R118, RZ, RZ, R128 ;  /* 0x000000ffff767224 */ /* 0x000fc400078e0080 */
[----:B------:R-:W-:Y:S01]  /*3aa90*/  IMAD.MOV.U32 R119, RZ, RZ, R130 ;  /* 0x000000ffff777224 */ /* 0x000fe200078e0082 */
[----:B------:R-:W4:Y:S04]  /*3aaa0*/  LDL.LU R124, [R1+0x3a4] ;  /* 0x0003a400017c7983 */ /* 0x000f280000300800 */
[----:B------:R-:W4:Y:S01]  /*3aab0*/  LDL.LU R125, [R1+0x3ac] ;  /* 0x0003ac00017d7983 */ /* 0x000f220000300800 */
[----:B------:R-:W-:Y:S01]  /*3aac0*/  IMAD.MOV.U32 R126, RZ, RZ, R129 ;  /* 0x000000ffff7e7224 */ /* 0x000fe200078e0081 */
[----:B------:R-:W-:Y:S06]  /*3aad0*/  BAR.SYNC.DEFER_BLOCKING 0x0 ;  /* 0x0000000000007b1d */ /* 0x000fec0000010000 */
[----:B------:R-:W3:Y:S02]  /*3aae0*/  LDS.128 R128, [R0] ;  /* 0x0000000000807984 */ /* 0x000ee40000000c00 */
[----:B------:R-:W-:Y:S06]  /*3aaf0*/  BAR.SYNC.DEFER_BLOCKING 0x0 ;  /* 0x0000000000007b1d */ /* 0x000fec0000010000 */
[----:B--2---:R-:W-:Y:S02]  /*3ab00*/  STSM.16.M88.4 [R4], R116 ;  /* 0x0000007404007844 */ /* 0x004fe40000000200 */
[----:B------:R-:W-:Y:S06]  /*3ab10*/  BAR.SYNC.DEFER_BLOCKING 0x0 ;  /* 0x0000000000007b1d */ /* 0x000fec0000010000 */
[----:B------:R-:W2:Y:S02]  /*3ab20*/  LDS.128 R116, [R0] ;  /* 0x0000000000747984 */ /* 0x000ea40000000c00 */
[----:B------:R-:W-:Y:S06]  /*3ab30*/  BAR.SYNC.DEFER_BLOCKING 0x0 ;  /* 0x0000000000007b1d */ /* 0x000fec0000010000 */
[----:B----4-:R4:W-:Y:S04]  /*3ab40*/  STSM.16.M88.4 [R4], R124 ;  /* 0x0000007c04007844 */ /* 0x0109e80000000200 */
[----:B----4-:R-:W4:Y:S04]  /*3ab50*/  LDL.LU R124, [R1+0x3b0] ;  /* 0x0003b000017c7983 */ /* 0x010f280000300800 */
[----:B------:R-:W4:Y:S01]  /*3ab60*/  LDL.LU R125, [R1+0x3b8] ;  /* 0x0003b800017d7983 */ /* 0x000f220000300800 */
[----:B------:R-:W-:-:S02]  /*3ab70*/  IMAD.MOV.U32 R126, RZ, RZ, R132 ;  /* 0x000000ffff7e7224 */ /* 0x000fc400078e0084 */
[----:B------:R-:W-:Y:S01]  /*3ab80*/  IMAD.MOV.U32 R127, RZ, RZ, R134 ;  /* 0x000000ffff7f7224 */ /* 0x000fe200078e0086 */
[----:B------:R-:W3:Y:S04]  /*3ab90*/  LDL.LU R152, [R1+0x3b4] ;  /* 0x0003b40001987983 */ /* 0x000ee80000300800 */
[----:B------:R-:W3:Y:S01]  /*3aba0*/  LDL.LU R153, [R1+0x3bc] ;  /* 0x0003bc0001997983 */ /* 0x000ee20000300800 */
[----:B------:R-:W-:Y:S06]  /*3abb0*/  BAR.SYNC.DEFER_BLOCKING 0x0 ;  /* 0x0000000000007b1d */ /* 0x000fec0000010000 */
[----:B------:R-:W2:Y:S02]  /*3abc0*/  LDS.128 R132, [R0] ;  /* 0x0000000000847984 */ /* 0x000ea40000000c00 */
[----:B------:R-:W-:Y:S06]  /*3abd0*/  BAR.SYNC.DEFER_BLOCKING 0x0 ;  /* 0x0000000000007b1d */ /* 0x000fec0000010000 */
[----:B----4-:R-:W-:Y:S02]  /*3abe0*/  STSM.16.M88.4 [R4], R124 ;  /* 0x0000007c04007844 */ /* 0x010fe40000000200 */
[----:B------:R-:W-:Y:S06]  /*3abf0*/  BAR.SYNC.DEFER_BLOCKING 0x0 ;  /* 0x0000000000007b1d */ /* 0x000fec0000010000 */
[----:B------:R-:W4:Y:S02]  /*3ac00*/  LDS.128 R124, [R0] ;  /* 0x00000000007c7984 */ /* 0x000f240000000c00 */
[----:B------:R-:W-:Y:S06]  /*3ac10*/  BAR.SYNC.DEFER_BLOCKING 0x0 ;  /* 0x0000000000007b1d */ /* 0x000fec0000010000 */
[----:B---3--:R3:W-:Y:S04]  /*3ac20*/  STSM.16.M88.4 [R4], R152 ;  /* 0x0000009804007844 */ /* 0x0087e80000000200 */
[----:B---3--:R-:W3:Y:S04]  /*3ac30*/  LDL.LU R152, [R1+0x3c0] ;  /* 0x0003c00001987983 */ /* 0x008ee80000300800 */
[----:B------:R-:W3:Y:S01]  /*3ac40*/  LDL.LU R153, [R1+0x3c8] ;  /* 0x0003c80001997983 */ /* 0x000ee20000300800 */
[----:B------:R-:W-:-:S02]  /*3ac50*/  IMAD.MOV.U32 R154, RZ, RZ, R136 ;  /* 0x000000ffff9a7224 */ /* 0x000fc400078e0088 */
[----:B------:R-:W-:Y:S01]  /*3ac60*/  IMAD.MOV.U32 R155, RZ, RZ, R138 ;  /* 0x000000ffff9b7224 */ /* 0x000fe200078e008a */
[----:B------:R-:W2:Y:S04]  /*3ac70*/  LDL.LU R156, [R1+0x3c4] ;  /* 0x0003c400019c7983 */ /* 0x000ea80000300800 */
[----:B------:R-:W2:Y:S01]  /*3ac80*/  LDL.LU R157, [R1+0x3cc] ;  /* 0x0003cc00019d7983 */ /* 0x000ea20000300800 */
[----:B------:R-:W-:Y:S06]  /*3ac90*/  BAR.SYNC.DEFER_BLOCKING 0x0 ;  /* 0x0000000000007b1d */ /* 0x000fec0000010000 */
[----:B------:R-:W4:Y:S02]  /*3aca0*/  LDS.128 R136, [R0] ;  /* 0x0000000000887984 */ /* 0x000f240000000c00 */
        /* <DEDUP_REMOVED lines=39> */
[----:B------:R-:W2:Y:S04]  /*3af20*/  LDL.LU R169, [R1+0x3fc] ;  /* 0x0003fc0001a97983 */ /* 0x000ea80000300800 */
[----:B------:R-:W4:Y:S04]  /*3af30*/  LDL.LU.64 R174, [R1+0x17e8] ;  /* 0x0017e80001ae7983 */ /* 0x000f280000300a00 */
[----:B------:R-:W4:Y:S04]  /*3af40*/  LDL.LU R173, [R1+0x7c0] ;  /* 0x0007c00001ad7983 */ /* 0x000f280000300800 */
[----:B------:R-:W4:Y:S04]  /*3af50*/  LDL.LU.64 R178, [R1+0x17d8] ;  /* 0x0017d80001b27983 */ /* 0x000f280000300a00 */
[----:B------:R-:W4:Y:S01]  /*3af60*/  LDL.LU R172, [R1+0x7d4] ;  /* 0x0007d40001ac7983 */ /* 0x000f220000300800 */
[----:B------:R-:W-:Y:S06]  /*3af70*/  BAR.SYNC.DEFER_BLOCKING 0x0 ;  /* 0x0000000000007b1d */ /* 0x000fec0000010000 */
[----:B------:R-:W4:Y:S04]  /*3af80*/  LDL.LU.64 R176, [R1+0x17d0] ;  /* 0x0017d00001b07983 */ /* 0x000f280000300a00 */
[----:B------:R-:W4:Y:S04]  /*3af90*/  LDL.LU R187, [R1+0x7c4] ;  /* 0x0007c40001bb7983 */ /* 0x000f280000300800 */
[----:B------:R-:W4:Y:S04]  /*3afa0*/  LDL.LU.64 R182, [R1+0x17c8] ;  /* 0x0017c80001b67983 */ /* 0x000f280000300a00 */
[----:B------:R-:W4:Y:S04]  /*3afb0*/  LDL.LU R186, [R1+0x7d8] ;  /* 0x0007d80001ba7983 */ /* 0x000f280000300800 */
[----:B------:R-:W1:Y:S01]  /*3afc0*/  LDS.128 R148, [R0] ;  /* 0x0000000000947984 */ /* 0x000e620000000c00 */
[----:B------:R-:W-:Y:S06]  /*3afd0*/  BAR.SYNC.DEFER_BLOCKING 0x0 ;  /* 0x0000000000007b1d */ /* 0x000fec0000010000 */
[----:B------:R-:W4:Y:S04]  /*3afe0*/  LDL.LU.64 R180, [R1+0x17c0] ;  /* 0x0017c00001b47983 */ /* 0x000f280000300a00 */
[----:B------:R-:W4:Y:S04]  /*3aff0*/  LDL.LU R191, [R1+0x7c8] ;  /* 0x0007c80001bf7983 */ /* 0x000f280000300800 */
[----:B------:R-:W4:Y:S04]  /*3b000*/  LDL.LU.64 R184, [R1+0x17b8] ;  /* 0x0017b80001b87983 */ /* 0x000f280000300a00 */
[----:B------:R-:W4:Y:S04]  /*3b010*/  LDL.LU R188, [R1+0x7dc] ;  /* 0x0007dc0001bc7983 */ /* 0x000f280000300800 */
[----:B------:R-:W4:Y:S04]  /*3b020*/  LDL.LU.64 R194, [R1+0x17b0] ;  /* 0x0017b00001c27983 */ /* 0x000f280000300a00 */
[----:B------:R-:W4:Y:S01]  /*3b030*/  LDL.LU R189, [R1+0x7cc] ;  /* 0x0007cc0001bd7983 */ /* 0x000f220000300800 */
[----:B------:R-:W-:-:S02]  /*3b040*/  LOP3.LUT P6, RZ, R20, 0x8, RZ, 0xc0, !PT ;  /* 0x0000000814ff7812 */ /* 0x000fc400078cc0ff */
[----:B------:R-:W-:Y:S01]  /*3b050*/  LOP3.LUT R2, R2, 0xefffffff, RZ, 0xc0, !PT ;  /* 0xefffffff02027812 */ /* 0x000fe200078ec0ff */
[----:B------:R-:W4:Y:S04]  /*3b060*/  LDL.LU.64 R192, [R1+0x17a8] ;  /* 0x0017a80001c07983 */ /* 0x000f280000300a00 */
[----:B------:R-:W4:Y:S04]  /*3b070*/  LDL.LU R252, [R1+0x7b0] ;  /* 0x0007b00001fc7983 */ /* 0x000f280000300800 */
[----:B------:R-:W4:Y:S02]  /*3b080*/  LDL.LU.64 R198, [R1+0x17a0] ;  /* 0x0017a00001c67983 */ /* 0x000f240000300a00 */
[----:B------:R-:W-:-:S02]  /*3b090*/  @P6 LOP3.LUT R2, R2, 0x10000000, RZ, 0xfc, !PT ;  /* 0x1000000002026812 */ /* 0x000fc400078efcff */
[----:B------:R-:W-:Y:S01]  /*3b0a0*/  LOP3.LUT P6, RZ, R20, 0x40, RZ, 0xc0, !PT ;  /* 0x0000004014ff7812 */ /* 0x000fe200078cc0ff */
[----:B------:R-:W4:Y:S01]  /*3b0b0*/  LDL.LU R27, [R1+0x7a0] ;  /* 0x0007a000011b7983 */ /* 0x000f220000300800 */
[----:B------:R-:W-:-:S11]  /*3b0c0*/  LOP3.LUT R2, R2, 0xdfffffff, RZ, 0xc0, !PT ;  /* 0xdfffffff02027812 */ /* 0x000fd600078ec0ff */
[----:B------:R-:W-:Y:S02]  /*3b0d0*/  @P6 LOP3.LUT R2, R2, 0x20000000, RZ, 0xfc, !PT ;  /* 0x2000000002026812 */ /* 0x000fe400078efcff */
[----:B------:R-:W-:Y:S02]  /*3b0e0*/  LOP3.LUT P6, RZ, R20, 0x80, RZ, 0xc0, !PT ;  /* 0x0000008014ff7812 */ /* 0x000fe400078cc0ff */
[----:B------:R-:W-:-:S11]  /*3b0f0*/  LOP3.LUT R2, R2, 0xbfffffff, RZ, 0xc0, !PT ;  /* 0xbfffffff02027812 */ /* 0x000fd600078ec0ff */
[----:B------:R-:W-:Y:S02]  /*3b100*/  @P6 LOP3.LUT R2, R2, 0x40000000, RZ, 0xfc, !PT ;  /* 0x4000000002026812 */ /* 0x000fe400078efcff */
[----:B------:R-:W-:Y:S02]  /*3b110*/  LOP3.LUT P6, RZ, R20, 0x100, RZ, 0xc0, !PT ;  /* 0x0000010014ff7812 */ /* 0x000fe400078cc0ff */
[----:B------:R-:W-:Y:S01]  /*3b120*/  LOP3.LUT R2, R2, 0x7fffffff, RZ, 0xc0, !PT ;  /* 0x7fffffff02027812 */ /* 0x000fe200078ec0ff */
[----:B---3--:R-:W-:Y:S01]  /*3b130*/  STSM.16.M88.4 [R4], R164 ;  /* 0x000000a404007844 */ /* 0x008fe20000000200 */
[----:B------:R-:W-:Y:S06]  /*3b140*/  BAR.SYNC.DEFER_BLOCKING 0x0 ;  /* 0x0000000000007b1d */ /* 0x000fec0000010000 */
[----:B------:R-:W3:Y:S02]  /*3b150*/  LDS.128 R164, [R0] ;  /* 0x0000000000a47984 */ /* 0x000ee40000000c00 */
[----:B------:R-:W-:Y:S06]  /*3b160*/  BAR.SYNC.DEFER_BLOCKING 0x0 ;  /* 0x0000000000007b1d */ /* 0x000fec0000010000 */
[----:B--2---:R-:W-:Y:S02]  /*3b170*/  STSM.16.M88.4 [R4], R168 ;  /* 0x000000a804007844 */ /* 0x004fe40000000200 */
[----:B------:R-:W-:Y:S06]  /*3b180*/  BAR.SYNC.DEFER_BLOCKING 0x0 ;  /* 0x0000000000007b1d */ /* 0x000fec0000010000 */
[----:B------:R2:W-:Y:S01]  /*3b190*/  @P0 STG.E desc[UR10][R202.64], R26 ;  /* 0x0000001aca000986 */ /* 0x0005e2000c10190a */
[----:B------:R-:W-:-:S03]  /*3b1a0*/  LOP3.LUT P0, RZ, R3, 0x80, RZ, 0xc0, !PT ;  /* 0x0000008003ff7812 */ /* 0x000fc6000780c0ff */
[----:B--2---:R-:W2:Y:S10]  /*3b1b0*/  LDL.LU.64 R202, [R1+0x1798] ;  /* 0x0017980001ca7983 */ /* 0x004eb40000300a00 */
[----:B------:R-:W-:-:S02]  /*3b1c0*/  @P0 LOP3.LUT R5, R5, 0x40, RZ, 0xfc, !PT ;  /* 0x0000004005050812 */ /* 0x000fc400078efcff */
[----:B------:R-:W-:Y:S01]  /*3b1d0*/  LOP3.LUT P0, RZ, R3, 0x40, RZ, 0xc0, !PT ;  /* 0x0000004003ff7812 */ /* 0x000fe2000780c0ff */
[----:B------:R-:W2:Y:S01]  /*3b1e0*/  LDL.LU R26, [R1+0x7b4] ;  /* 0x0007b400011a7983 */ /* 0x000ea20000300800 */
[----:B------:R-:W-:-:S03]  /*3b1f0*/  LOP3.LUT R5, R5, 0xffffff7f, RZ, 0xc0, !PT ;  /* 0xffffff7f05057812 */ /* 0x000fc600078ec0ff */
[----:B------:R-:W3:Y:S04]  /*3b200*/  LDL.LU R38, [R1+0x954] ;  /* 0x0009540001267983 */ /* 0x000ee80000300800 */
[----:B------:R-:W3:Y:S04]  /*3b210*/  LDL.LU.64 R42, [R1+0x1790] ;  /* 0x00179000012a7983 */ /* 0x000ee80000300a00 */
[----:B------:R-:W-:Y:S01]  /*3b220*/  @P0 LOP3.LUT R5, R5, 0x80, RZ, 0xfc, !PT ;  /* 0x0000008005050812 */ /* 0x000fe200078efcff */
[----:B------:R-:W3:Y:S01]  /*3b230*/  LDL.LU R40, [R1+0x7a4] ;  /* 0x0007a40001287983 */ /* 0x000ee20000300800 */
[----:B------:R-:W-:-:S02]  /*3b240*/  LOP3.LUT P0, RZ, R3, 0x20, RZ, 0xc0, !PT ;  /* 0x0000002003ff7812 */ /* 0x000fc4000780c0ff */
[----:B------:R-:W-:Y:S01]  /*3b250*/  LOP3.LUT R5, R5, 0xfffffeff, RZ, 0xc0, !PT ;  /* 0xfffffeff05057812 */ /* 0x000fe200078ec0ff */
[----:B------:R-:W3:Y:S04]  /*3b260*/  LDL.LU.64 R36, [R1+0x1788] ;  /* 0x0017880001247983 */ /* 0x000ee80000300a00 */
[----:B------:R-:W3:Y:S01]  /*3b270*/  LDL.LU R41, [R1+0x7b8] ;  /* 0x0007b80001297983 */ /* 0x000ee20000300800 */
[----:B------:R-:W-:-:S05]  /*3b280*/  @P6 LOP3.LUT R2, R2, 0x80000000, RZ, 0xfc, !PT ;  /* 0x8000000002026812 */ /* 0x000fca00078efcff */
[----:B------:R-:W-:Y:S01]  /*3b290*/  @P0 LOP3.LUT R5, R5, 0x100, RZ, 0xfc, !PT ;  /* 0x0000010005050812 */ /* 0x000fe200078efcff */
[----:B------:R-:W3:Y:S01]  /*3b2a0*/  LDL.LU.64 R30, [R1+0x1780] ;  /* 0x00178000011e7983 */ /* 0x000ee20000300a00 */
[----:B------:R-:W-:Y:S02]  /*3b2b0*/  LOP3.LUT P0, RZ, R3, 0x10, RZ, 0xc0, !PT ;  /* 0x0000001003ff7812 */ /* 0x000fe4000780c0ff */
[----:B------:R-:W-:Y:S01]  /*3b2c0*/  LOP3.LUT R5, R5, 0xfffffdff, RZ, 0xc0, !PT ;  /* 0xfffffdff05057812 */ /* 0x000fe200078ec0ff */
[----:B------:R-:W3:Y:S01]  /*3b2d0*/  LDL.LU R28, [R1+0x7a8] ;  /* 0x0007a800011c7983 */ /* 0x000ee20000300800 */
[----:B------:R-:W-:-:S03]  /*3b2e0*/  LOP3.LUT P6, RZ, R20, 0x200, RZ, 0xc0, !PT ;  /* 0x0000020014ff7812 */ /* 0x000fc600078cc0ff */
[----:B------:R-:W3:Y:S04]  /*3b2f0*/  LDL.LU.64 R34, [R1+0x1778] ;  /* 0x0017780001227983 */ /* 0x000ee80000300a00 */
[----:B------:R-:W3:Y:S02]  /*3b300*/  LDL.LU R29, [R1+0x7bc] ;  /* 0x0007bc00011d7983 */ /* 0x000ee40000300800 */
[----:B------:R-:W-:Y:S02]  /*3b310*/  @P0 LOP3.LUT R5, R5, 0x200, RZ, 0xfc, !PT ;  /* 0x0000020005050812 */ /* 0x000fe400078efcff */
[----:B------:R-:W-:Y:S01]  /*3b320*/  LOP3.LUT P0, RZ, R3, 0x8, RZ, 0xc0, !PT ;  /* 0x0000000803ff7812 */ /* 0x000fe2000780c0ff */
[----:B------:R-:W3:Y:S01]  /*3b330*/  LDL.LU.64 R32, [R1+0x1770] ;  /* 0x0017700001207983 */ /* 0x000ee20000300a00 */
        /* <DEDUP_REMOVED lines=8> */
[----:B------:R-:W3:Y:S06]  /*3b3c0*/  LDL.LU R13, [R1+0x780] ;  /* 0x00078000010d7983 */ /* 0x000eec0000300800 */
[----:B------:R-:W-:-:S02]  /*3b3d0*/  @P0 LOP3.LUT R5, R5, 0x800, RZ, 0xfc, !PT ;  /* 0x0000080005050812 */ /* 0x000fc400078efcff */
[----:B------:R-:W-:Y:S02]  /*3b3e0*/  LOP3.LUT P0, RZ, R3, 0x2, RZ, 0xc0, !PT ;  /* 0x0000000203ff7812 */ /* 0x000fe4000780c0ff */
[----:B------:R-:W-:-:S11]  /*3b3f0*/  LOP3.LUT R5, R5, 0xffffefff, RZ, 0xc0, !PT ;  /* 0xffffefff05057812 */ /* 0x000fd600078ec0ff */
[----:B------:R-:W-:-:S04]  /*3b400*/  @P0 LOP3.LUT R5, R5, 0x1000, RZ, 0xfc, !PT ;  /* 0x0000100005050812 */ /* 0x000fc800078efcff */
[----:B------:R-:W-:-:S04]  /*3b410*/  LOP3.LUT R5, R5, 0xfffffffe, RZ, 0xc0, !PT ;  /* 0xfffffffe05057812 */ /* 0x000fc800078ec0ff */
[----:B------:R-:W-:Y:S02]  /*3b420*/  @P6 LOP3.LUT R5, R5, 0x1, RZ, 0xfc, !PT ;  /* 0x0000000105056812 */ /* 0x000fe400078efcff */
[----:B------:R-:W-:Y:S02]  /*3b430*/  LOP3.LUT P6, RZ, R20, 0x400, RZ, 0xc0, !PT ;  /* 0x0000040014ff7812 */ /* 0x000fe400078cc0ff */
[----:B------:R-:W-:-:S11]  /*3b440*/  LOP3.LUT R5, R5, 0xfffffffd, RZ, 0xc0, !PT ;  /* 0xfffffffd05057812 */ /* 0x000fd600078ec0ff */
[----:B------:R-:W-:Y:S02]  /*3b450*/  @P6 LOP3.LUT R5, R5, 0x2, RZ, 0xfc, !PT ;  /* 0x0000000205056812 */ /* 0x000fe400078efcff */
[----:B------:R-:W-:Y:S02]  /*3b460*/  LOP3.LUT P6, RZ, R20, 0x800, RZ, 0xc0, !PT ;  /* 0x0000080014ff7812 */ /* 0x000fe400078cc0ff */
[----:B------:R-:W-:-:S11]  /*3b470*/  LOP3.LUT R5, R5, 0xfffffffb, RZ, 0xc0, !PT ;  /* 0xfffffffb05057812 */ /* 0x000fd600078ec0ff */
[----:B------:R-:W-:Y:S02]  /*3b480*/  @P6 LOP3.LUT R5, R5, 0x4, RZ, 0xfc, !PT ;  /* 0x0000000405056812 */ /* 0x000fe400078efcff */
[----:B------:R-:W-:Y:S02]  /*3b490*/  LOP3.LUT P6, RZ, R20, 0x1000, RZ, 0xc0, !PT ;  /* 0x0000100014ff7812 */ /* 0x000fe400078cc0ff */
[----:B------:R-:W-:Y:S02]  /*3b4a0*/  LOP3.LUT R5, R5, 0xfffffff7, RZ, 0xc0, !PT ;  /* 0xfffffff705057812 */ /* 0x000fe400078ec0ff */
[----:B------:R-:W-:-:S09]  /*3b4b0*/  LOP3.LUT P0, RZ, R3, 0x1, RZ, 0xc0, !PT ;  /* 0x0000000103ff7812 */ /* 0x000fd2000780c0ff */
[----:B------:R-:W-:Y:S02]  /*3b4c0*/  @P6 LOP3.LUT R5, R5, 0x8, RZ, 0xfc, !PT ;  /* 0x0000000805056812 */ /* 0x000fe400078efcff */
[----:B------:R-:W-:Y:S02]  /*3b4d0*/  LOP3.LUT P6, RZ, R20, 0x2000, RZ, 0xc0, !PT ;  /* 0x0000200014ff7812 */ /* 0x000fe400078cc0ff */
[----:B------:R-:W-:Y:S01]  /*3b4e0*/  LOP3.LUT R5, R5, 0xffffffef, RZ, 0xc0, !PT ;  /* 0xffffffef05057812 */ /* 0x000fe200078ec0ff */
[----:B----4-:R4:W-:Y:S04]  /*3b4f0*/  @P1 STG.E desc[UR10][R174.64], R173 ;  /* 0x000000adae001986 */ /* 0x0109e8000c10190a */
[----:B------:R1:W-:Y:S06]  /*3b500*/  @P0 STG.E desc[UR10][R178.64], R172 ;  /* 0x000000acb2000986 */ /* 0x0003ec000c10190a */
[----:B------:R-:W-:Y:S01]  /*3b510*/  @P6 LOP3.LUT R5, R5, 0x10, RZ, 0xfc, !PT ;  /* 0x0000001005056812 */ /* 0x000fe200078efcff */
[----:B----4-:R-:W4:Y:S03]  /*3b520*/  LDL.LU.64 R174, [R1+0x1758] ;  /* 0x0017580001ae7983 */ /* 0x010f260000300a00 */
[C---:B------:R-:W-:Y:S01]  /*3b530*/  LOP3.LUT P0, RZ, R5.reuse, 0x1000, RZ, 0xc0, !PT ;  /* 0x0000100005ff7812 */ /* 0x040fe2000780c0ff */
[----:B------:R-:W4:Y:S04]  /*3b540*/  LDL.LU R12, [R1+0x794] ;  /* 0x00079400010c7983 */ /* 0x000f280000300800 */
[----:B-1----:R-:W4:Y:S04]  /*3b550*/  LDL.LU.64 R178, [R1+0x1750] ;  /* 0x0017500001b27983 */ /* 0x002f280000300a00 */
[----:B------:R-:W4:Y:S04]  /*3b560*/  LDL.LU R173, [R1+0x784] ;  /* 0x0007840001ad7983 */ /* 0x000f280000300800 */
[----:B------:R1:W-:Y:S01]  /*3b570*/  @P0 STG.E desc[UR10][R176.64], R187 ;  /* 0x000000bbb0000986 */ /* 0x0003e2000c10190a */
[----:B------:R-:W-:-:S03]  /*3b580*/  LOP3.LUT P0, RZ, R5, 0x800, RZ, 0xc0, !PT ;  /* 0x0000080005ff7812 */ /* 0x000fc6000780c0ff */
[----:B-1----:R-:W4:Y:S10]  /*3b590*/  LDL.LU.64 R176, [R1+0x1748] ;  /* 0x0017480001b07983 */ /* 0x002f340000300a00 */
[----:B------:R1:W-:Y:S04]  /*3b5a0*/  @P0 STG.E desc[UR10][R182.64], R186 ;  /* 0x000000bab6000986 */ /* 0x0003e8000c10190a */
[----:B------:R-:W4:Y:S04]  /*3b5b0*/  LDL.LU R172, [R1+0x798] ;  /* 0x0007980001ac7983 */ /* 0x000f280000300800 */
[----:B-1----:R-:W4:Y:S04]  /*3b5c0*/  LDL.LU.64 R182, [R1+0x1740] ;  /* 0x0017400001b67983 */ /* 0x002f280000300a00 */
[----:B------:R-:W4:Y:S01]  /*3b5d0*/  LDL.LU R187, [R1+0x788] ;  /* 0x0007880001bb7983 */ /* 0x000f220000300800 */
[----:B------:R-:W-:-:S13]  /*3b5e0*/  LOP3.LUT P0, RZ, R5, 0x400, RZ, 0xc0, !PT ;  /* 0x0000040005ff7812 */ /* 0x000fda000780c0ff */
[----:B------:R1:W-:Y:S01]  /*3b5f0*/  @P0 STG.E desc[UR10][R180.64], R191 ;  /* 0x000000bfb4000986 */ /* 0x0003e2000c10190a */
[----:B------:R-:W-:Y:S02]  /*3b600*/  LOP3.LUT P0, RZ, R5, 0x200, RZ, 0xc0, !PT ;  /* 0x0000020005ff7812 */ /* 0x000fe4000780c0ff */
[----:B------:R-:W-:Y:S02]  /*3b610*/  LOP3.LUT P1, RZ, R3, 0x100, RZ, 0xc0, !PT ;  /* 0x0000010003ff7812 */ /* 0x000fe4000782c0ff */
[----:B------:R-:W-:Y:S01]  /*3b620*/  LOP3.LUT P6, RZ, R20, 0x4000, RZ, 0xc0, !PT ;  /* 0x0000400014ff7812 */ /* 0x000fe200078cc0ff */
[----:B-1----:R-:W4:Y:S08]  /*3b630*/  LDL.LU.64 R180, [R1+0x1738] ;  /* 0x0017380001b47983 */ /* 0x002f300000300a00 */
[----:B------:R1:W-:Y:S01]  /*3b640*/  @P0 STG.E desc[UR10][R184.64], R188 ;  /* 0x000000bcb8000986 */ /* 0x0003e2000c10190a */
[----:B------:R-:W-:-:S03]  /*3b650*/  LOP3.LUT P0, RZ, R5, 0x100, RZ, 0xc0, !PT ;  /* 0x0000010005ff7812 */ /* 0x000fc6000780c0ff */
[----:B------:R-:W4:Y:S04]  /*3b660*/  LDL.LU R186, [R1+0x79c] ;  /* 0x00079c0001ba7983 */ /* 0x000f280000300800 */
[----:B-1----:R-:W4:Y:S06]  /*3b670*/  LDL.LU.64 R184, [R1+0x1730] ;  /* 0x0017300001b87983 */ /* 0x002f2c0000300a00 */
[----:B------:R1:W-:Y:S01]  /*3b680*/  @P0 STG.E desc[UR10][R194.64], R189 ;  /* 0x000000bdc2000986 */ /* 0x0003e2000c10190a */
[----:B------:R-:W-:-:S03]  /*3b690*/  LOP3.LUT P0, RZ, R5, 0x80, RZ, 0xc0, !PT ;  /* 0x0000008005ff7812 */ /* 0x000fc6000780c0ff */
[----:B------:R-:W4:Y:S04]  /*3b6a0*/  LDL.LU R191, [R1+0x78c] ;  /* 0x00078c0001bf7983 */ /* 0x000f280000300800 */
[----:B-1----:R-:W4:Y:S06]  /*3b6b0*/  LDL.LU.64 R194, [R1+0x1728] ;  /* 0x0017280001c27983 */ /* 0x002f2c0000300a00 */
[----:B------:R1:W-:Y:S01]  /*3b6c0*/  @P0 STG.E desc[UR10][R192.64], R252 ;  /* 0x000000fcc0000986 */ /* 0x0003e2000c10190a */
[----:B------:R-:W-:-:S03]  /*3b6d0*/  LOP3.LUT P0, RZ, R5, 0x40, RZ, 0xc0, !PT ;  /* 0x0000004005ff7812 */ /* 0x000fc6000780c0ff */
[----:B-1----:R-:W4:Y:S10]  /*3b6e0*/  LDL.LU R192, [R1+0x770] ;  /* 0x0007700001c07983 */ /* 0x002f340000300800 */
[----:B------:R1:W-:Y:S01]  /*3b6f0*/  @P0 STG.E desc[UR10][R198.64], R27 ;  /* 0x0000001bc6000986 */ /* 0x0003e2000c10190a */
[----:B------:R-:W-:-:S03]  /*3b700*/  LOP3.LUT P0, RZ, R5, 0x20, RZ, 0xc0, !PT ;  /* 0x0000002005ff7812 */ /* 0x000fc6000780c0ff */
[----:B------:R-:W4:Y:S04]  /*3b710*/  LDL.LU.64 R188, [R1+0x1720] ;  /* 0x0017200001bc7983 */ /* 0x000f280000300a00 */
[----:B------:R-:W4:Y:S04]  /*3b720*/  LDL.LU R193, [R1+0x760] ;  /* 0x0007600001c17983 */ /* 0x000f280000300800 */
[----:B-1----:R-:W4:Y:S04]  /*3b730*/  LDL.LU.64 R198, [R1+0x1718] ;  /* 0x0017180001c67983 */ /* 0x002f280000300a00 */
[----:B------:R-:W4:Y:S04]  /*3b740*/  LDL.LU R252, [R1+0x774] ;  /* 0x0007740001fc7983 */ /* 0x000f280000300800 */
[----:B--2---:R1:W-:Y:S02]  /*3b750*/  @P1 STG.E desc[UR10][R202.64], R26 ;  /* 0x0000001aca001986 */ /* 0x0043e4000c10190a */
[----:B-1----:R-:W-:-:S02]  /*3b760*/  VIADD R26, R6, 0xb ;  /* 0x0000000b061a7836 */ /* 0x002fc40000000000 */
[----:B------:R-:W2:Y:S03]  /*3b770*/  LDL.LU.64 R202, [R1+0x1710] ;  /* 0x0017100001ca7983 */ /* 0x000ea60000300a00 */
[----:B---3--:R-:W-:Y:S01]  /*3b780*/  ISETP.LT.AND P1, PT, R26, R38, !P0 ;  /* 0x000000261a00720c */ /* 0x008fe20004721270 */
[----:B------:R-:W2:-:S12]  /*3b790*/  LDL.LU R27, [R1+0x764] ;  /* 0x00076400011b7983 */ /* 0x000e980000300800 */
[----:B------:R-:W-:Y:S04]  /*3b7a0*/  @P1 STG.E desc[UR10][R42.64], R40 ;  /* 0x000000282a001986 */ /* 0x000fe8000c10190a */
[----:B------:R-:W-:Y:S01]  /*3b7b0*/  @P6 STG.E desc[UR10][R36.64], R41 ;  /* 0x0000002924006986 */ /* 0x000fe2000c10190a */
[----:B------:R-:W-:-:S13]  /*3b7c0*/  LOP3.LUT P6, RZ, R5, 0x10, RZ, 0xc0, !PT ;  /* 0x0000001005ff7812 */ /* 0x000fda00078cc0ff */
[----:B------:R-:W-:Y:S01]  /*3b7d0*/  @P6 STG.E desc[UR10][R30.64], R28 ;  /* 0x0000001c1e006986 */ /* 0x000fe2000c10190a */
[----:B------:R-:W-:-:S13]  /*3b7e0*/  LOP3.LUT P6, RZ, R5, 0x8, RZ, 0xc0, !PT ;  /* 0x0000000805ff7812 */ /* 0x000fda00078cc0ff */
[----:B------:R-:W-:Y:S01]  /*3b7f0*/  @P6 STG.E desc[UR10][R34.64], R29 ;  /* 0x0000001d22006986 */ /* 0x000fe2000c10190a */
[----:B------:R-:W-:-:S13]  /*3b800*/  LOP3.LUT P6, RZ, R5, 0x4, RZ, 0xc0, !PT ;  /* 0x0000000405ff7812 */ /* 0x000fda00078cc0ff */
[----:B------:R-:W-:Y:S01]  /*3b810*/  @P6 STG.E desc[UR10][R32.64], R14 ;  /* 0x0000000e20006986 */ /* 0x000fe2000c10190a */
[----:B------:R-:W-:-:S13]  /*3b820*/  LOP3.LUT P6, RZ, R5, 0x2, RZ, 0xc0, !PT ;  /* 0x0000000205ff7812 */ /* 0x000fda00078cc0ff */
[----:B------:R1:W-:Y:S01]  /*3b830*/  @P6 STG.E desc[UR10][R10.64], R15 ;  /* 0x0000000f0a006986 */ /* 0x0003e2000c10190a */
[----:B------:R-:W-:Y:S02]  /*3b840*/  LOP3.LUT P6, RZ, R5, 0x1, RZ, 0xc0, !PT ;  /* 0x0000000105ff7812 */ /* 0x000fe400078cc0ff */
[C---:B------:R-:W-:Y:S02]  /*3b850*/  LOP3.LUT P5, RZ, R20.reuse, 0x4, RZ, 0xc0, !PT ;  /* 0x0000000414ff7812 */ /* 0x040fe400078ac0ff */
[C---:B------:R-:W-:Y:S02]  /*3b860*/  LOP3.LUT P4, RZ, R20.reuse, 0x2, RZ, 0xc0, !PT ;  /* 0x0000000214ff7812 */ /* 0x040fe4000788c0ff */
[----:B------:R-:W-:Y:S01]  /*3b870*/  LOP3.LUT P3, RZ, R20, 0x1, RZ, 0xc0, !PT ;  /* 0x0000000114ff7812 */ /* 0x000fe2000786c0ff */
[----:B-1----:R-:W3:Y:S06]  /*3b880*/  LDL.LU.64 R10, [R1+0x1708] ;  /* 0x00170800010a7983 */ /* 0x002eec0000300a00 */
[----:B------:R1:W-:Y:S01]  /*3b890*/  @P6 STG.E desc[UR10][R8.64], R13 ;  /* 0x0000000d08006986 */ /* 0x0003e2000c10190a */
[----:B------:R-:W-:-:S02]  /*3b8a0*/  LOP3.LUT P6, RZ, R2, 0x80000000, RZ, 0xc0, !PT ;  /* 0x8000000002ff7812 */ /* 0x000fc400078cc0ff */
[----:B------:R-:W-:Y:S01]  /*3b8b0*/  LOP3.LUT R20, R20, 0xffefffff, RZ, 0xc0, !PT ;  /* 0xffefffff14147812 */ /* 0x000fe200078ec0ff */
[----:B------:R-:W3:Y:S03]  /*3b8c0*/  LDL.LU R15, [R1+0x778] ;  /* 0x00077800010f7983 */ /* 0x000ee60000300800 */
[----:B------:R-:W-:-:S04]  /*3b8d0*/  @P0 LOP3.LUT R20, R20, 0x100000, RZ, 0xfc, !PT ;  /* 0x0010000014140812 */ /* 0x000fc800078efcff */
[----:B------:R-:W-:Y:S01]  /*3b8e0*/  LOP3.LUT P1, RZ, R20, 0x20, RZ, 0xc0, !PT ;  /* 0x0000002014ff7812 */ /* 0x000fe2000782c0ff */
[----:B-1----:R-:W3:Y:S04]  /*3b8f0*/  LDL.LU.64 R8, [R1+0x1700] ;  /* 0x0017000001087983 */ /* 0x002ee80000300a00 */
[----:B------:R-:W3:Y:S04]  /*3b900*/  LDL.LU R13, [R1+0x768] ;  /* 0x00076800010d7983 */ /* 0x000ee80000300800 */
[----:B----4-:R1:W-:Y:S01]  /*3b910*/  @P6 STG.E desc[UR10][R174.64], R12 ;  /* 0x0000000cae006986 */ /* 0x0103e2000c10190a */
[----:B------:R-:W-:-:S03]  /*3b920*/  LOP3.LUT P6, RZ, R2, 0x40000000, RZ, 0xc0, !PT ;  /* 0x4000000002ff7812 */ /* 0x000fc600078cc0ff */
[----:B-1----:R-:W4:Y:S10]  /*3b930*/  LDL.LU.64 R174, [R1+0x16f8] ;  /* 0x0016f80001ae7983 */ /* 0x002f340000300a00 */
[----:B------:R1:W-:Y:S01]  /*3b940*/  @P6 STG.E desc[UR10][R178.64], R173 ;  /* 0x000000adb2006986 */ /* 0x0003e2000c10190a */
[----:B------:R-:W-:-:S03]  /*3b950*/  LOP3.LUT P6, RZ, R2, 0x20000000, RZ, 0xc0, !PT ;  /* 0x2000000002ff7812 */ /* 0x000fc600078cc0ff */
[----:B------:R-:W4:Y:S04]  /*3b960*/  LDL.LU R12, [R1+0x77c] ;  /* 0x00077c00010c7983 */ /* 0x000f280000300800 */
[----:B-1----:R-:W4:Y:S06]  /*3b970*/  LDL.LU.64 R178, [R1+0x16f0] ;  /* 0x0016f00001b27983 */ /* 0x002f2c0000300a00 */
[----:B------:R1:W-:Y:S01]  /*3b980*/  @P6 STG.E desc[UR10][R176.64], R172 ;  /* 0x000000acb0006986 */ /* 0x0003e2000c10190a */
[----:B------:R-:W-:-:S03]  /*3b990*/  LOP3.LUT P6, RZ, R2, 0x10000000, RZ, 0xc0, !PT ;  /* 0x1000000002ff7812 */ /* 0x000fc600078cc0ff */
[----:B------:R-:W4:Y:S04]  /*3b9a0*/  LDL.LU R173, [R1+0x76c] ;  /* 0x00076c0001ad7983 */ /* 0x000f280000300800 */
[----:B------:R1:W-:Y:S01]  /*3b9b0*/  @P1 STG.E desc[UR10][R182.64], R187 ;  /* 0x000000bbb6001986 */ /* 0x0003e2000c10190a */
[----:B------:R-:W-:Y:S02]  /*3b9c0*/  LOP3.LUT P1, RZ, R18, 0x40, RZ, 0xc0, !PT ;  /* 0x0000004012ff7812 */ /* 0x000fe4000782c0ff */
[----:B------:R-:W-:Y:S01]  /*3b9d0*/  LOP3.LUT R2, R2, 0xffffffef, RZ, 0xc0, !PT ;  /* 0xffffffef02027812 */ /* 0x000fe200078ec0ff */
[----:B-1----:R-:W4:Y:S04]  /*3b9e0*/  LDL.LU.64 R176, [R1+0x16e8] ;  /* 0x0016e80001b07983 */ /* 0x002f280000300a00 */
        /* <DEDUP_REMOVED lines=37> */
[----:B------:R1:W-:Y:S10]  /*3bc40*/  @P0 STG.E desc[UR10][R180.64], R186 ;  /* 0x000000bab4000986 */ /* 0x0003f4000c10190a */
[----:B------:R-:W-:Y:S01]  /*3bc50*/  @P1 LOP3.LUT R2, R2, 0x8000, RZ, 0xfc, !PT ;  /* 0x0000800002021812 */ /* 0x000fe200078efcff */
[----:B-1----:R-:W4:Y:S01]  /*3bc60*/  LDL.LU.64 R180, [R1+0x16d8] ;  /* 0x0016d80001b47983 */ /* 0x002f220000300a00 */
[----:B------:R-:W-:-:S03]  /*3bc70*/  LOP3.LUT P1, RZ, R18, 0x40000, RZ, 0xc0, !PT ;  /* 0x0004000012ff7812 */ /* 0x000fc6000782c0ff */
[----:B------:R-:W4:Y:S01]  /*3bc80*/  LDL.LU R186, [R1+0x754] ;  /* 0x0007540001ba7983 */ /* 0x000f220000300800 */
[----:B------:R-:W-:-:S03]  /*3bc90*/  LOP3.LUT R2, R2, 0xfffeffff, RZ, 0xc0, !PT ;  /* 0xfffeffff02027812 */ /* 0x000fc600078ec0ff */
[----:B------:R1:W-:Y:S06]  /*3bca0*/  @P6 STG.E desc[UR10][R184.64], R191 ;  /* 0x000000bfb8006986 */ /* 0x0003ec000c10190a */
[----:B------:R-:W-:Y:S02]  /*3bcb0*/  @P1 LOP3.LUT R2, R2, 0x10000, RZ, 0xfc, !PT ;  /* 0x0001000002021812 */ /* 0x000fe400078efcff */
[----:B------:R-:W-:Y:S01]  /*3bcc0*/  LOP3.LUT P1, RZ, R18, 0x80000, RZ, 0xc0, !PT ;  /* 0x0008000012ff7812 */ /* 0x000fe2000782c0ff */
[----:B-1----:R-:W4:Y:S04]  /*3bcd0*/  LDL.LU.64 R184, [R1+0x16d0] ;  /* 0x0016d00001b87983 */ /* 0x002f280000300a00 */
[----:B------:R-:W4:Y:S01]  /*3bce0*/  LDL.LU R191, [R1+0x744] ;  /* 0x0007440001bf7983 */ /* 0x000f220000300800 */
[----:B------:R-:W-:-:S03]  /*3bcf0*/  LOP3.LUT R2, R2, 0xfffdffff, RZ, 0xc0, !PT ;  /* 0xfffdffff02027812 */ /* 0x000fc600078ec0ff */
[----:B------:R1:W-:Y:S04]  /*3bd00*/  @P5 STG.E desc[UR10][R194.64], R192 ;  /* 0x000000c0c2005986 */ /* 0x0003e8000c10190a */
        /* <DEDUP_REMOVED lines=10> */
[----:B------:R-:W-:-:S02]  /*3bdb0*/  LOP3.LUT R2, R2, 0xfff7ffff, RZ, 0xc0, !PT ;  /* 0xfff7ffff02027812 */ /* 0x000fc400078ec0ff */
[----:B------:R-:W-:Y:S01]  /*3bdc0*/  LOP3.LUT P2, RZ, R18, 0x80000000, RZ, 0xc0, !PT ;  /* 0x8000000012ff7812 */ /* 0x000fe2000784c0ff */
[----:B------:R1:W-:Y:S04]  /*3bdd0*/  @P3 STG.E desc[UR10][R198.64], R252 ;  /* 0x000000fcc6003986 */ /* 0x0003e8000c10190a */
[----:B------:R-:W-:Y:S02]  /*3bde0*/  @P1 LOP3.LUT R2, R2, 0x80000, RZ, 0xfc, !PT ;  /* 0x0008000002021812 */ /* 0x000fe400078efcff */
[----:B------:R-:W-:Y:S01]  /*3bdf0*/  LOP3.LUT P1, RZ, R18, 0x400000, RZ, 0xc0, !PT ;  /* 0x0040000012ff7812 */ /* 0x000fe2000782c0ff */
[----:B-1----:R-:W4:Y:S04]  /*3be00*/  LDL.LU.64 R198, [R1+0x16b8] ;  /* 0x0016b80001c67983 */ /* 0x002f280000300a00 */
[----:B------:R-:W4:Y:S01]  /*3be10*/  LDL.LU R252, [R1+0x75c] ;  /* 0x00075c0001fc7983 */ /* 0x000f220000300800 */
[----:B------:R-:W-:-:S03]  /*3be20*/  LOP3.LUT R2, R2, 0xffefffff, RZ, 0xc0, !PT ;  /* 0xffefffff02027812 */ /* 0x000fc600078ec0ff */
[----:B--2---:R1:W-:Y:S04]  /*3be30*/  @P2 STG.E desc[UR10][R202.64], R27 ;  /* 0x0000001bca002986 */ /* 0x0043e8000c10190a */
[----:B------:R-:W-:Y:S02]  /*3be40*/  @P1 LOP3.LUT R2, R2, 0x100000, RZ, 0xfc, !PT ;  /* 0x0010000002021812 */ /* 0x000fe400078efcff */
[----:B------:R-:W-:Y:S01]  /*3be50*/  LOP3.LUT P1, RZ, R18, 0x800000, RZ, 0xc0, !PT ;  /* 0x0080000012ff7812 */ /* 0x000fe2000782c0ff */
[----:B-1----:R-:W2:Y:S04]  /*3be60*/  LDL.LU.64 R202, [R1+0x16b0] ;  /* 0x0016b00001ca7983 */ /* 0x002ea80000300a00 */
[----:B------:R-:W2:Y:S01]  /*3be70*/  LDL.LU R27, [R1+0x74c] ;  /* 0x00074c00011b7983 */ /* 0x000ea20000300800 */
[----:B------:R-:W-:-:S03]  /*3be80*/  LOP3.LUT R2, R2, 0xffdfffff, RZ, 0xc0, !PT ;  /* 0xffdfffff02027812 */ /* 0x000fc600078ec0ff */
[----:B------:R-:W2:Y:S04]  /*3be90*/  LDL.LU.64 R168, [R1+0x16a8] ;  /* 0x0016a80001a87983 */ /* 0x000ea80000300a00 */
[----:B------:R-:W-:Y:S02]  /*3bea0*/  @P1 LOP3.LUT R2, R2, 0x200000, RZ, 0xfc, !PT ;  /* 0x0020000002021812 */ /* 0x000fe400078efcff */
[----:B------:R-:W-:Y:S01]  /*3beb0*/  LOP3.LUT P1, RZ, R18, 0x1000000, RZ, 0xc0, !PT ;  /* 0x0100000012ff7812 */ /* 0x000fe2000782c0ff */
[----:B------:R-:W2:Y:S01]  /*3bec0*/  LDL.LU R38, [R1+0x730] ;  /* 0x0007300001267983 */ /* 0x000ea20000300800 */
[----:B------:R-:W-:-:S03]  /*3bed0*/  LOP3.LUT R2, R2, 0xffbfffff, RZ, 0xc0, !PT ;  /* 0xffbfffff02027812 */ /* 0x000fc600078ec0ff */
[----:B------:R-:W2:Y:S04]  /*3bee0*/  LDL.LU.64 R170, [R1+0x16a0] ;  /* 0x0016a00001aa7983 */ /* 0x000ea80000300a00 */
[----:B------:R-:W2:Y:S04]  /*3bef0*/  LDL.LU R39, [R1+0x720] ;  /* 0x0007200001277983 */ /* 0x000ea80000300800 */
[----:B------:R-:W-:Y:S01]  /*3bf00*/  @P1 LOP3.LUT R2, R2, 0x400000, RZ, 0xfc, !PT ;  /* 0x0040000002021812 */ /* 0x000fe200078efcff */
[----:B------:R-:W2:Y:S01]  /*3bf10*/  LDL.LU.64 R42, [R1+0x1698] ;  /* 0x00169800012a7983 */ /* 0x000ea20000300a00 */
[----:B------:R-:W-:-:S02]  /*3bf20*/  LOP3.LUT P1, RZ, R18, 0x2000000, RZ, 0xc0, !PT ;  /* 0x0200000012ff7812 */ /* 0x000fc4000782c0ff */
[----:B------:R-:W-:Y:S01]  /*3bf30*/  LOP3.LUT R2, R2, 0xff7fffff, RZ, 0xc0, !PT ;  /* 0xff7fffff02027812 */ /* 0x000fe200078ec0ff */
[----:B------:R-:W2:Y:S04]  /*3bf40*/  LDL.LU R40, [R1+0x734] ;  /* 0x0007340001287983 */ /* 0x000ea80000300800 */
[----:B------:R-:W2:Y:S04]  /*3bf50*/  LDL.LU.64 R36, [R1+0x1690] ;  /* 0x0016900001247983 */ /* 0x000ea80000300a00 */
[----:B------:R-:W2:Y:S02]  /*3bf60*/  LDL.LU R41, [R1+0x724] ;  /* 0x0007240001297983 */ /* 0x000ea40000300800 */
[----:B------:R-:W-:-:S02]  /*3bf70*/  @P1 LOP3.LUT R2, R2, 0x800000, RZ, 0xfc, !PT ;  /* 0x0080000002021812 */ /* 0x000fc400078efcff */
[----:B------:R-:W-:Y:S01]  /*3bf80*/  LOP3.LUT P1, RZ, R18, 0x4000000, RZ, 0xc0, !PT ;  /* 0x0400000012ff7812 */ /* 0x000fe2000782c0ff */
[----:B------:R-:W2:Y:S01]  /*3bf90*/  LDL.LU.64 R30, [R1+0x1688] ;  /* 0x00168800011e7983 */ /* 0x000ea20000300a00 */
[----:B------:R-:W-:-:S03]  /*3bfa0*/  LOP3.LUT R2, R2, 0xfeffffff, RZ, 0xc0, !PT ;  /* 0xfeffffff02027812 */ /* 0x000fc600078ec0ff */
[----:B------:R-:W2:Y:S04]  /*3bfb0*/  LDL.LU R28, [R1+0x738] ;  /* 0x00073800011c7983 */ /* 0x000ea80000300800 */
[----:B------:R-:W2:Y:S04]  /*3bfc0*/  LDL.LU.64 R34, [R1+0x1680] ;  /* 0x0016800001227983 */ /* 0x000ea80000300a00 */
[----:B------:R-:W-:Y:S01]  /*3bfd0*/  @P1 LOP3.LUT R2, R2, 0x1000000, RZ, 0xfc, !PT ;  /* 0x0100000002021812 */ /* 0x000fe200078efcff */
[----:B------:R-:W2:Y:S01]  /*3bfe0*/  LDL.LU R29, [R1+0x728] ;  /* 0x00072800011d7983 */ /* 0x000ea20000300800 */
[----:B------:R-:W-:-:S02]  /*3bff0*/  LOP3.LUT P1, RZ, R18, 0x8000000, RZ, 0xc0, !PT ;  /* 0x0800000012ff7812 */ /* 0x000fc4000782c0ff */
[----:B------:R-:W-:Y:S01]  /*3c000*/  LOP3.LUT R2, R2, 0xfdffffff, RZ, 0xc0, !PT ;  /* 0xfdffffff02027812 */ /* 0x000fe200078ec0ff */
[----:B------:R-:W2:Y:S04]  /*3c010*/  LDL.LU.64 R32, [R1+0x1678] ;  /* 0x0016780001207983 */ /* 0x000ea80000300a00 */
[----:B------:R-:W2:Y:S06]  /*3c020*/  LDL.LU R14, [R1+0x73c] ;  /* 0x00073c00010e7983 */ /* 0x000eac0000300800 */
[----:B------:R-:W-:-:S02]  /*3c030*/  @P1 LOP3.LUT R2, R2, 0x2000000, RZ, 0xfc, !PT ;  /* 0x0200000002021812 */ /* 0x000fc400078efcff */
[----:B------:R-:W-:Y:S02]  /*3c040*/  LOP3.LUT P1, RZ, R18, 0x10000000, RZ, 0xc0, !PT ;  /* 0x1000000012ff7812 */ /* 0x000fe4000782c0ff */
[----:B------:R-:W-:-:S11]  /*3c050*/  LOP3.LUT R2, R2, 0xfbffffff, RZ, 0xc0, !PT ;  /* 0xfbffffff02027812 */ /* 0x000fd600078ec0ff */
[----:B------:R-:W-:Y:S02]  /*3c060*/  @P1 LOP3.LUT R2, R2, 0x4000000, RZ, 0xfc, !PT ;  /* 0x0400000002021812 */ /* 0x000fe400078efcff */
[----:B------:R-:W-:Y:S02]  /*3c070*/  LOP3.LUT P1, RZ, R18, 0x20000000, RZ, 0xc0, !PT ;  /* 0x2000000012ff7812 */ /* 0x000fe4000782c0ff */
[----:B------:R-:W-:-:S11]  /*3c080*/  LOP3.LUT R2, R2, 0xf7ffffff, RZ, 0xc0, !PT ;  /* 0xf7ffffff02027812 */ /* 0x000fd600078ec0ff */
[----:B------:R-:W-:Y:S02]  /*3c090*/  @P1 LOP3.LUT R2, R2, 0x8000000, RZ, 0xfc, !PT ;  /* 0x0800000002021812 */ /* 0x000fe400078efcff */
[----:B------:R-:W-:-:S13]  /*3c0a0*/  LOP3.LUT P1, RZ, R18, 0x40000000, RZ, 0xc0, !PT ;  /* 0x4000000012ff7812 */ /* 0x000fda000782c0ff */
[----:B---3--:R1:W-:Y:S01]  /*3c0b0*/  @P1 STG.E desc[UR10][R10.64], R15 ;  /* 0x0000000f0a001986 */ /* 0x0083e2000c10190a */
[----:B------:R-:W-:-:S03]  /*3c0c0*/  LOP3.LUT P1, RZ, R2, 0x8000000, RZ, 0xc0, !PT ;  /* 0x0800000002ff7812 */ /* 0x000fc6000782c0ff */
[----:B-1----:R-:W3:Y:S04]  /*3c0d0*/  LDL.LU.64 R10, [R1+0x1670] ;  /* 0x00167000010a7983 */ /* 0x002ee80000300a00 */
[----:B------:R-:W3:Y:S06]  /*3c0e0*/  LDL.LU R15, [R1+0x72c] ;  /* 0x00072c00010f7983 */ /* 0x000eec0000300800 */
[----:B------:R1:W-:Y:S01]  /*3c0f0*/  @P1 STG.E desc[UR10][R8.64], R13 ;  /* 0x0000000d08001986 */ /* 0x0003e2000c10190a */
[----:B------:R-:W-:-:S03]  /*3c100*/  LOP3.LUT P1, RZ, R2, 0x4000000, RZ, 0xc0, !PT ;  /* 0x0400000002ff7812 */ /* 0x000fc6000782c0ff */
[----:B-1----:R-:W3:Y:S04]  /*3c110*/  LDL.LU.64 R8, [R1+0x1668] ;  /* 0x0016680001087983 */ /* 0x002ee80000300a00 */
[----:B------:R-:W3:Y:S06]  /*3c120*/  LDL.LU R13, [R1+0x710] ;  /* 0x00071000010d7983 */ /* 0x000eec0000300800 */
[----:B----4-:R1:W-:Y:S01]  /*3c130*/  @P1 STG.E desc[UR10][R174.64], R12 ;  /* 0x0000000cae001986 */ /* 0x0103e2000c10190a */
[----:B------:R-:W-:-:S03]  /*3c140*/  LOP3.LUT P1, RZ, R2, 0x2000000, RZ, 0xc0, !PT ;  /* 0x0200000002ff7812 */ /* 0x000fc6000782c0ff */
[----:B-1----:R-:W4:Y:S04]  /*3c150*/  LDL.LU.64 R174, [R1+0x1660] ;  /* 0x0016600001ae7983 */ /* 0x002f280000300a00 */
[----:B------:R-:W4:Y:S06]  /*3c160*/  LDL.LU R12, [R1+0x700] ;  /* 0x00070000010c7983 */ /* 0x000f2c0000300800 */
[----:B------:R1:W-:Y:S01]  /*3c170*/  @P1 STG.E desc[UR10][R178.64], R173 ;  /* 0x000000adb2001986 */ /* 0x0003e2000c10190a */
[----:B------:R-:W-:-:S03]  /*3c180*/  LOP3.LUT P1, RZ, R2, 0x1000000, RZ, 0xc0, !PT ;  /* 0x0100000002ff7812 */ /* 0x000fc6000782c0ff */
[----:B-1----:R-:W4:Y:S04]  /*3c190*/  LDL.LU.64 R178, [R1+0x1658] ;  /* 0x0016580001b27983 */ /* 0x002f280000300a00 */
[----:B------:R-:W4:Y:S06]  /*3c1a0*/  LDL.LU R173, [R1+0x714] ;  /* 0x0007140001ad7983 */ /* 0x000f2c0000300800 */
[----:B------:R1:W-:Y:S01]  /*3c1b0*/  @P1 STG.E desc[UR10][R176.64], R172 ;  /* 0x000000acb0001986 */ /* 0x0003e2000c10190a */
[----:B------:R-:W-:-:S03]  /*3c1c0*/  LOP3.LUT P1, RZ, R2, 0x800000, RZ, 0xc0, !PT ;  /* 0x0080000002ff7812 */ /* 0x000fc6000782c0ff */
[----:B-1----:R-:W4:Y:S04]  /*3c1d0*/  LDL.LU.64 R176, [R1+0x1650] ;  /* 0x0016500001b07983 */ /* 0x002f280000300a00 */
[----:B------:R-:W4:Y:S06]  /*3c1e0*/  LDL.LU R172, [R1+0x704] ;  /* 0x0007040001ac7983 */ /* 0x000f2c0000300800 */
[----:B------:R1:W-:Y:S04]  /*3c1f0*/  @P1 STG.E desc[UR10][R182.64], R187 ;  /* 0x000000bbb6001986 */ /* 0x0003e8000c10190a */
[----:B-1----:R-:W4:Y:S04]  /*3c200*/  LDL.LU.64 R182, [R1+0x1648] ;  /* 0x0016480001b67983 */ /* 0x002f280000300a00 */
[----:B------:R-:W4:Y:S01]  /*3c210*/  LDL.LU R187, [R1+0x718] ;  /* 0x0007180001bb7983 */ /* 0x000f220000300800 */
[----:B------:R-:W-:-:S13]  /*3c220*/  LOP3.LUT P1, RZ, R2, 0x400000, RZ, 0xc0, !PT ;  /* 0x0040000002ff7812 */ /* 0x000fda000782c0ff */
[----:B------:R1:W-:Y:S01]  /*3c230*/  @P1 STG.E desc[UR10][R180.64], R186 ;  /* 0x000000bab4001986 */ /* 0x0003e2000c10190a */
        /* <DEDUP_REMOVED lines=18> */
[----:B--2---:R1:W-:Y:S01]  /*3c360*/  @P1 STG.E desc[UR10][R202.64], R27 ;  /* 0x0000001bca001986 */ /* 0x0043e2000c10190a */
[----:B------:R-:W-:-:S03]  /*3c370*/  LOP3.LUT P1, RZ, R2, 0x10000, RZ, 0xc0, !PT ;  /* 0x0001000002ff7812 */ /* 0x000fc6000782c0ff */
[----:B------:R-:W2:Y:S04]  /*3c380*/  LDL.LU R252, [R1+0x6e0] ;  /* 0x0006e00001fc7983 */ /* 0x000ea80000300800 */
[----:B-1----:R-:W2:Y:S06]  /*3c390*/  LDL.LU.64 R202, [R1+0x1618] ;  /* 0x0016180001ca7983 */ /* 0x002eac0000300a00 */
[----:B------:R-:W-:Y:S01]  /*3c3a0*/  @P1 STG.E desc[UR10][R168.64], R38 ;  /* 0x00000026a8001986 */ /* 0x000fe2000c10190a */
[----:B------:R-:W-:-:S03]  /*3c3b0*/  LOP3.LUT P1, RZ, R2, 0x8000, RZ, 0xc0, !PT ;  /* 0x0000800002ff7812 */ /* 0x000fc6000782c0ff */
[----:B------:R-:W2:Y:S10]  /*3c3c0*/  LDL.LU R27, [R1+0x6f4] ;  /* 0x0006f400011b7983 */ /* 0x000eb40000300800 */
        /* <DEDUP_REMOVED lines=12> */
[----:B---3--:R1:W-:Y:S01]  /*3c490*/  @P1 STG.E desc[UR10][R10.64], R15 ;  /* 0x0000000f0a001986 */ /* 0x0083e2000c10190a */
[----:B------:R-:W-:Y:S02]  /*3c4a0*/  LOP3.LUT P1, RZ, R2, 0x100, RZ, 0xc0, !PT ;  /* 0x0000010002ff7812 */ /* 0x000fe4000782c0ff */
[----:B------:R-:W-:Y:S01]  /*3c4b0*/  LOP3.LUT R4, R4, 0xffffefff, RZ, 0xc0, !PT ;  /* 0xffffefff04047812 */ /* 0x000fe200078ec0ff */
[----:B-1----:R-:W3:Y:S10]  /*3c4c0*/  LDL.LU.64 R10, [R1+0x1610] ;  /* 0x00161000010a7983 */ /* 0x002ef40000300a00 */
[----:B------:R1:W-:Y:S01]  /*3c4d0*/  @P1 STG.E desc[UR10][R8.64], R13 ;  /* 0x0000000d08001986 */ /* 0x0003e2000c10190a */
[----:B------:R-:W-:-:S03]  /*3c4e0*/  LOP3.LUT P1, RZ, R2, 0x80, RZ, 0xc0, !PT ;  /* 0x0000008002ff7812 */ /* 0x000fc6000782c0ff */
[----:B------:R-:W3:Y:S04]  /*3c4f0*/  LDL.LU R15, [R1+0x6e4] ;  /* 0x0006e400010f7983 */ /* 0x000ee80000300800 */
[----:B-1----:R-:W3:Y:S06]  /*3c500*/  LDL.LU.64 R8, [R1+0x1608] ;  /* 0x0016080001087983 */ /* 0x002eec0000300a00 */
[----:B----4-:R1:W-:Y:S01]  /*3c510*/  @P1 STG.E desc[UR10][R174.64], R12 ;  /* 0x0000000cae001986 */ /* 0x0103e2000c10190a */
[----:B------:R-:W-:-:S03]  /*3c520*/  LOP3.LUT P1, RZ, R2, 0x40, RZ, 0xc0, !PT ;  /* 0x0000004002ff7812 */ /* 0x000fc6000782c0ff */
[----:B------:R-:W4:Y:S04]  /*3c530*/  LDL.LU R13, [R1+0x6f8] ;  /* 0x0006f800010d7983 */ /* 0x000f280000300800 */
[----:B-1----:R-:W4:Y:S04]  /*3c540*/  LDL.LU.64 R174, [R1+0x1600] ;  /* 0x0016000001ae7983 */ /* 0x002f280000300a00 */
[----:B------:R-:W4:Y:S04]  /*3c550*/  LDL.LU R12, [R1+0x6e8] ;  /* 0x0006e800010c7983 */ /* 0x000f280000300800 */
        /* <DEDUP_REMOVED lines=9> */
[----:B------:R-:W-:-:S02]  /*3c5f0*/  LOP3.LUT P1, RZ, R25, 0x80, RZ, 0xc0, !PT ;  /* 0x0000008019ff7812 */ /* 0x000fc4000782c0ff */
[----:B------:R-:W-:Y:S01]  /*3c600*/  LOP3.LUT P0, RZ, R18, 0x20, RZ, 0xc0, !PT ;  /* 0x0000002012ff7812 */ /* 0x000fe2000780c0ff */
[----:B-1----:R-:W4:Y:S10]  /*3c610*/  LDL.LU.64 R182, [R1+0x15e8] ;  /* 0x0015e80001b67983 */ /* 0x002f340000300a00 */
        /* <DEDUP_REMOVED lines=24> */
[----:B------:R-:W-:Y:S01]  /*3c7a0*/  LOP3.LUT R4, R4, 0xffefffff, RZ, 0xc0, !PT ;  /* 0xffefffff04047812 */ /* 0x000fe200078ec0ff */
[----:B------:R1:W-:Y:S01]  /*3c7b0*/  @P0 STG.E desc[UR10][R180.64], R186 ;  /* 0x000000bab4000986 */ /* 0x0003e2000c10190a */
[----:B------:R-:W-:-:S09]  /*3c7c0*/  LOP3.LUT P6, RZ, R18, 0x10, RZ, 0xc0, !PT ;  /* 0x0000001012ff7812 */ /* 0x000fd200078cc0ff */
[----:B------:R-:W-:Y:S02]  /*3c7d0*/  @P1 LOP3.LUT R4, R4, 0x100000, RZ, 0xfc, !PT ;  /* 0x0010000004041812 */ /* 0x000fe400078efcff */
[----:B------:R-:W-:Y:S01]  /*3c7e0*/  LOP3.LUT P1, RZ, R25, 0x10000, RZ, 0xc0, !PT ;  /* 0x0001000019ff7812 */ /* 0x000fe2000782c0ff */
[----:B-1----:R-:W4:Y:S01]  /*3c7f0*/  LDL.LU.64 R180, [R1+0x15e0] ;  /* 0x0015e00001b47983 */ /* 0x002f220000300a00 */
[----:B------:R-:W-:-:S03]  /*3c800*/  LOP3.LUT R4, R4, 0xffdfffff, RZ, 0xc0, !PT ;  /* 0xffdfffff04047812 */ /* 0x000fc600078ec0ff */
[----:B------:R-:W4:Y:S01]  /*3c810*/  LDL.LU R186, [R1+0x6c0] ;  /* 0x0006c00001ba7983 */ /* 0x000f220000300800 */
[----:B------:R-:W-:-:S07]  /*3c820*/  LOP3.LUT P5, RZ, R18, 0x8, RZ, 0xc0, !PT ;  /* 0x0000000812ff7812 */ /* 0x000fce00078ac0ff */
[----:B------:R-:W-:Y:S02]  /*3c830*/  @P1 LOP3.LUT R4, R4, 0x200000, RZ, 0xfc, !PT ;  /* 0x0020000004041812 */ /* 0x000fe400078efcff */
[----:B------:R-:W-:Y:S01]  /*3c840*/  LOP3.LUT P1, RZ, R25, 0x20000, RZ, 0xc0, !PT ;  /* 0x0002000019ff7812 */ /* 0x000fe2000782c0ff */
[----:B------:R1:W-:Y:S01]  /*3c850*/  @P6 STG.E desc[UR10][R184.64], R191 ;  /* 0x000000bfb8006986 */ /* 0x0003e2000c10190a */
[----:B------:R-:W-:-:S03]  /*3c860*/  LOP3.LUT R4, R4, 0xffbfffff, RZ, 0xc0, !PT ;  /* 0xffbfffff04047812 */ /* 0x000fc600078ec0ff */
[----:B-1----:R-:W4:Y:S04]  /*3c870*/  LDL.LU.64 R184, [R1+0x15d8] ;  /* 0x0015d80001b87983 */ /* 0x002f280000300a00 */
[----:B------:R-:W4:Y:S04]  /*3c880*/  LDL.LU R191, [R1+0x6d4] ;  /* 0x0006d40001bf7983 */ /* 0x000f280000300800 */
[----:B------:R-:W-:Y:S02]  /*3c890*/  @P1 LOP3.LUT R4, R4, 0x400000, RZ, 0xfc, !PT ;  /* 0x0040000004041812 */ /* 0x000fe400078efcff */
[----:B------:R-:W-:Y:S01]  /*3c8a0*/  LOP3.LUT P1, RZ, R25, 0x40000, RZ, 0xc0, !PT ;  /* 0x0004000019ff7812 */ /* 0x000fe2000782c0ff */
[----:B------:R1:W-:Y:S01]  /*3c8b0*/  @P5 STG.E desc[UR10][R194.64], R192 ;  /* 0x000000c0c2005986 */ /* 0x0003e2000c10190a */
[----:B------:R-:W-:-:S02]  /*3c8c0*/  LOP3.LUT P4, RZ, R18, 0x4, RZ, 0xc0, !PT ;  /* 0x0000000412ff7812 */ /* 0x000fc4000788c0ff */
[----:B------:R-:W-:Y:S01]  /*3c8d0*/  LOP3.LUT R4, R4, 0xff7fffff, RZ, 0xc0, !PT ;  /* 0xff7fffff04047812 */ /* 0x000fe200078ec0ff */
        /* <DEDUP_REMOVED lines=11> */
[----:B--2---:R1:W-:Y:S01]  /*3c990*/  @P3 STG.E desc[UR10][R198.64], R252 ;  /* 0x000000fcc6003986 */ /* 0x0043e2000c10190a */
[----:B------:R-:W-:-:S02]  /*3c9a0*/  LOP3.LUT P2, RZ, R18, 0x1, RZ, 0xc0, !PT ;  /* 0x0000000112ff7812 */ /* 0x000fc4000784c0ff */
[----:B------:R-:W-:Y:S01]  /*3c9b0*/  LOP3.LUT R4, R4, 0xfdffffff, RZ, 0xc0, !PT ;  /* 0xfdffffff04047812 */ /* 0x000fe200078ec0ff */
[----:B-1----:R-:W2:Y:S04]  /*3c9c0*/  LDL.LU.64 R198, [R1+0x15c0] ;  /* 0x0015c00001c67983 */ /* 0x002ea80000300a00 */
[----:B------:R-:W2:Y:S04]  /*3c9d0*/  LDL.LU R252, [R1+0x6c8] ;  /* 0x0006c80001fc7983 */ /* 0x000ea80000300800 */
[----:B------:R-:W-:Y:S02]  /*3c9e0*/  @P1 LOP3.LUT R4, R4, 0x2000000, RZ, 0xfc, !PT ;  /* 0x0200000004041812 */ /* 0x000fe400078efcff */
[----:B------:R-:W-:Y:S01]  /*3c9f0*/  LOP3.LUT P1, RZ, R25, 0x200000, RZ, 0xc0, !PT ;  /* 0x0020000019ff7812 */ /* 0x000fe2000782c0ff */
[----:B------:R1:W-:Y:S01]  /*3ca00*/  @P2 STG.E desc[UR10][R202.64], R27 ;  /* 0x0000001bca002986 */ /* 0x0003e2000c10190a */
[----:B------:R-:W-:-:S03]  /*3ca10*/  LOP3.LUT R4, R4, 0xfbffffff, RZ, 0xc0, !PT ;  /* 0xfbffffff04047812 */ /* 0x000fc600078ec0ff */
[----:B-1----:R-:W2:Y:S04]  /*3ca20*/  LDL.LU.64 R202, [R1+0x15b8] ;  /* 0x0015b80001ca7983 */ /* 0x002ea80000300a00 */
[----:B------:R-:W2:Y:S04]  /*3ca30*/  LDL.LU R27, [R1+0x6dc] ;  /* 0x0006dc00011b7983 */ /* 0x000ea80000300800 */
[----:B------:R-:W-:Y:S02]  /*3ca40*/  @P1 LOP3.LUT R4, R4, 0x4000000, RZ, 0xfc, !PT ;  /* 0x0400000004041812 */ /* 0x000fe400078efcff */
[----:B------:R-:W-:-:S02]  /*3ca50*/  LOP3.LUT P1, RZ, R25, 0x400000, RZ, 0xc0, !PT ;  /* 0x0040000019ff7812 */ /* 0x000fc4000782c0ff */
        /* <DEDUP_REMOVED lines=26> */
[----:B------:R-:W-:-:S13]  /*3cc00*/  LOP3.LUT P1, RZ, R25, 0x80000000, RZ, 0xc0, !PT ;  /* 0x8000000019ff7812 */ /* 0x000fda000782c0ff */
[----:B---3--:R-:W-:Y:S01]  /*3cc10*/  @P1 STG.E desc[UR10][R10.64], R15 ;  /* 0x0000000f0a001986 */ /* 0x008fe2000c10190a */
[----:B------:R-:W-:-:S13]  /*3cc20*/  LOP3.LUT P1, RZ, R2, 0x8, RZ, 0xc0, !PT ;  /* 0x0000000802ff7812 */ /* 0x000fda000782c0ff */
[----:B----4-:R-:W-:Y:S01]  /*3cc30*/  @P1 STG.E desc[UR10][R8.64], R13 ;  /* 0x0000000d08001986 */ /* 0x010fe2000c10190a */
        /* <DEDUP_REMOVED lines=17> */
[----:B--2---:R-:W-:Y:S01]  /*3cd50*/  @P1 STG.E desc[UR10][R198.64], R252 ;  /* 0x000000fcc6001986 */ /* 0x004fe2000c10190a */
[----:B------:R-:W-:-:S13]  /*3cd60*/  LOP3.LUT P1, RZ, R4, 0x2000000, RZ, 0xc0, !PT ;  /* 0x0200000004ff7812 */ /* 0x000fda000782c0ff */
[----:B------:R1:W-:Y:S04]  /*3cd70*/  @P1 STG.E desc[UR10][R202.64], R27 ;  /* 0x0000001bca001986 */ /* 0x0003e8000c10190a */
[----:B-1----:R-:W2:Y:S04]  /*3cd80*/  LDL.LU.64 R202, [R1+0x15b0] ;  /* 0x0015b00001ca7983 */ /* 0x002ea80000300a00 */
[----:B------:R-:W2:Y:S04]  /*3cd90*/  LDL.LU R170, [R1+0x6cc] ;  /* 0x0006cc0001aa7983 */ /* 0x000ea80000300800 */
[----:B------:R-:W3:Y:S04]  /*3cda0*/  LDL.LU.64 R168, [R1+0x15a8] ;  /* 0x0015a80001a87983 */ /* 0x000ee80000300a00 */
[----:B------:R-:W3:Y:S04]  /*3cdb0*/  LDL.LU R171, [R1+0x6b0] ;  /* 0x0006b00001ab7983 */ /* 0x000ee80000300800 */
[----:B------:R-:W4:Y:S04]  /*3cdc0*/  LDL.LU.64 R38, [R1+0x15a0] ;  /* 0x0015a00001267983 */ /* 0x000f280000300a00 */
[----:B------:R-:W4:Y:S04]  /*3cdd0*/  LDL.LU R36, [R1+0x6a0] ;  /* 0x0006a00001247983 */ /* 0x000f280000300800 */
        /* <DEDUP_REMOVED lines=19> */
[----:B------:R-:W4:Y:S01]  /*3cf10*/  LDL.LU R187, [R1+0x684] ;  /* 0x0006840001bb7983 */ /* 0x000f220000300800 */
[----:B------:R-:W-:-:S03]  /*3cf20*/  LOP3.LUT P1, RZ, R4, 0x1000000, RZ, 0xc0, !PT ;  /* 0x0100000004ff7812 */ /* 0x000fc6000782c0ff */
        /* <DEDUP_REMOVED lines=12> */
[----:B--2---:R1:W-:Y:S01]  /*3cff0*/  @P1 STG.E desc[UR10][R202.64], R170 ;  /* 0x000000aaca001986 */ /* 0x0043e2000c10190a */
[----:B------:R-:W-:-:S02]  /*3d000*/  LOP3.LUT P1, RZ, R4, 0x800000, RZ, 0xc0, !PT ;  /* 0x0080000004ff7812 */ /* 0x000fc4000782c0ff */
[----:B------:R-:W-:Y:S01]  /*3d010*/  LOP3.LUT R18, R18, 0xffefffff, RZ, 0xc0, !PT ;  /* 0xffefffff12127812 */ /* 0x000fe200078ec0ff */
[----:B-1----:R-:W2:Y:S10]  /*3d020*/  LDL.LU.64 R202, [R1+0x1938] ;  /* 0x0019380001ca7983 */ /* 0x002eb40000300a00 */
        /* <DEDUP_REMOVED lines=13> */
[----:B------:R-:W-:-:S03]  /*3d100*/  LOP3.LUT P1, RZ, R4, 0x10000, RZ, 0xc0, !PT ;  /* 0x0001000004ff7812 */ /* 0x000fc6000782c0ff */
[----:B-1----:R-:W3:Y:S10]  /*3d110*/  LDL.LU.64 R32, [R1+0x1520] ;  /* 0x0015200001207983 */ /* 0x002ef40000300a00 */
[----:B------:R1:W-:Y:S01]  /*3d120*/  @P1 STG.E desc[UR10][R14.64], R13 ;  /* 0x0000000d0e001986 */ /* 0x0003e2000c10190a */
[----:B------:R-:W-:-:S03]  /*3d130*/  LOP3.LUT P1, RZ, R4, 0x8000, RZ, 0xc0, !PT ;  /* 0x0000800004ff7812 */ /* 0x000fc6000782c0ff */
[----:B------:R-:W3:Y:S04]  /*3d140*/  LDL.LU R11, [R1+0x674] ;  /* 0x00067400010b7983 */ /* 0x000ee80000300800 */
[----:B-1----:R-:W4:Y:S06]  /*3d150*/  LDL.LU.64 R14, [R1+0x1510] ;  /* 0x00151000010e7983 */ /* 0x002f2c0000300a00 */
[----:B------:R1:W-:Y:S01]  /*3d160*/  @P1 STG.E desc[UR10][R8.64], R12 ;  /* 0x0000000c08001986 */ /* 0x0003e2000c10190a */
[----:B------:R-:W-:-:S03]  /*3d170*/  LOP3.LUT P1, RZ, R4, 0x4000, RZ, 0xc0, !PT ;  /* 0x0000400004ff7812 */ /* 0x000fc6000782c0ff */
[----:B------:R-:W4:Y:S04]  /*3d180*/  LDL.LU R13, [R1+0x664] ;  /* 0x00066400010d7983 */ /* 0x000f280000300800 */
[----:B-1----:R-:W2:Y:S06]  /*3d190*/  LDL.LU.64 R8, [R1+0x1508] ;  /* 0x0015080001087983 */ /* 0x002eac0000300a00 */
[----:B------:R1:W-:Y:S01]  /*3d1a0*/  @P1 STG.E desc[UR10][R174.64], R173 ;  /* 0x000000adae001986 */ /* 0x0003e2000c10190a */
[----:B------:R-:W-:-:S03]  /*3d1b0*/  LOP3.LUT P1, RZ, R4, 0x2000, RZ, 0xc0, !PT ;  /* 0x0000200004ff7812 */ /* 0x000fc6000782c0ff */
[----:B------:R-:W2:Y:S04]  /*3d1c0*/  LDL.LU R12, [R1+0x678] ;  /* 0x00067800010c7983 */ /* 0x000ea80000300800 */
[----:B-1----:R-:W2:Y:S06]  /*3d1d0*/  LDL.LU.64 R174, [R1+0x1500] ;  /* 0x0015000001ae7983 */ /* 0x002eac0000300a00 */
[----:B------:R1:W-:Y:S01]  /*3d1e0*/  @P1 STG.E desc[UR10][R178.64], R172 ;  /* 0x000000acb2001986 */ /* 0x0003e2000c10190a */
[----:B------:R-:W-:-:S03]  /*3d1f0*/  LOP3.LUT P1, RZ, R4, 0x1000, RZ, 0xc0, !PT ;  /* 0x0000100004ff7812 */ /* 0x000fc6000782c0ff */
[----:B------:R-:W2:Y:S04]  /*3d200*/  LDL.LU R173, [R1+0x668] ;  /* 0x0006680001ad7983 */ /* 0x000ea80000300800 */
[----:B-1----:R-:W2:Y:S06]  /*3d210*/  LDL.LU.64 R178, [R1+0x14f8] ;  /* 0x0014f80001b27983 */ /* 0x002eac0000300a00 */
[----:B------:R1:W-:Y:S01]  /*3d220*/  @P1 STG.E desc[UR10][R176.64], R187 ;  /* 0x000000bbb0001986 */ /* 0x0003e2000c10190a */
[----:B------:R-:W-:-:S03]  /*3d230*/  LOP3.LUT P1, RZ, R17, 0x100, RZ, 0xc0, !PT ;  /* 0x0000010011ff7812 */ /* 0x000fc6000782c0ff */
[----:B------:R-:W2:Y:S01]  /*3d240*/  LDL.LU R172, [R1+0x67c] ;  /* 0x00067c0001ac7983 */ /* 0x000ea20000300800 */
[----:B------:R-:W-:-:S03]  /*3d250*/  LOP3.LUT P0, RZ, R25, 0x40, RZ, 0xc0, !PT ;  /* 0x0000004019ff7812 */ /* 0x000fc6000780c0ff */
[----:B-1----:R-:W2:Y:S06]  /*3d260*/  LDL.LU.64 R176, [R1+0x14f0] ;  /* 0x0014f00001b07983 */ /* 0x002eac0000300a00 */
[----:B------:R-:W-:Y:S02]  /*3d270*/  @P1 LOP3.LUT R18, R18, 0x100000, RZ, 0xfc, !PT ;  /* 0x0010000012121812 */ /* 0x000fe400078efcff */
[----:B------:R-:W-:Y:S01]  /*3d280*/  LOP3.LUT P1, RZ, R17, 0x200, RZ, 0xc0, !PT ;  /* 0x0000020011ff7812 */ /* 0x000fe2000782c0ff */
[----:B------:R-:W2:Y:S01]  /*3d290*/  LDL.LU R187, [R1+0x66c] ;  /* 0x00066c0001bb7983 */ /* 0x000ea20000300800 */
        /* <DEDUP_REMOVED lines=26> */
[----:B-1----:R-:W2:Y:S01]  /*3d440*/  LDL.LU.64 R182, [R1+0x14e8] ;  /* 0x0014e80001b67983 */ /* 0x002ea20000300a00 */
[----:B------:R-:W-:-:S03]  /*3d450*/  LOP3.LUT R18, R18, 0xdfffffff, RZ, 0xc0, !PT ;  /* 0xdfffffff12127812 */ /* 0x000fc600078ec0ff */
[----:B------:R-:W2:Y:S01]  /*3d460*/  LDL.LU R186, [R1+0x650] ;  /* 0x0006500001ba7983 */ /* 0x000ea20000300800 */
[----:B------:R-:W-:-:S07]  /*3d470*/  LOP3.LUT P5, RZ, R25, 0x10, RZ, 0xc0, !PT ;  /* 0x0000001019ff7812 */ /* 0x000fce00078ac0ff */
[----:B------:R-:W-:Y:S02]  /*3d480*/  @P1 LOP3.LUT R18, R18, 0x20000000, RZ, 0xfc, !PT ;  /* 0x2000000012121812 */ /* 0x000fe400078efcff */
[----:B------:R-:W-:Y:S01]  /*3d490*/  LOP3.LUT P1, RZ, R17, 0x40000, RZ, 0xc0, !PT ;  /* 0x0004000011ff7812 */ /* 0x000fe2000782c0ff */
[----:B------:R1:W-:Y:S01]  /*3d4a0*/  @P6 STG.E desc[UR10][R180.64], R191 ;  /* 0x000000bfb4006986 */ /* 0x0003e2000c10190a */
[----:B------:R-:W-:-:S03]  /*3d4b0*/  LOP3.LUT R18, R18, 0xbfffffff, RZ, 0xc0, !PT ;  /* 0xbfffffff12127812 */ /* 0x000fc600078ec0ff */
[----:B-1----:R-:W2:Y:S04]  /*3d4c0*/  LDL.LU.64 R180, [R1+0x14e0] ;  /* 0x0014e00001b47983 */ /* 0x002ea80000300a00 */
[----:B------:R-:W2:Y:S04]  /*3d4d0*/  LDL.LU R191, [R1+0x640] ;  /* 0x0006400001bf7983 */ /* 0x000ea80000300800 */
[----:B------:R-:W-:Y:S02]  /*3d4e0*/  @P1 LOP3.LUT R18, R18, 0x40000000, RZ, 0xfc, !PT ;  /* 0x4000000012121812 */ /* 0x000fe400078efcff */
[----:B------:R-:W-:Y:S01]  /*3d4f0*/  LOP3.LUT P1, RZ, R17, 0x80000, RZ, 0xc0, !PT ;  /* 0x0008000011ff7812 */ /* 0x000fe2000782c0ff */
[----:B------:R1:W-:Y:S01]  /*3d500*/  @P5 STG.E desc[UR10][R184.64], R188 ;  /* 0x000000bcb8005986 */ /* 0x0003e2000c10190a */
[----:B------:R-:W-:-:S02]  /*3d510*/  LOP3.LUT P4, RZ, R25, 0x8, RZ, 0xc0, !PT ;  /* 0x0000000819ff7812 */ /* 0x000fc4000788c0ff */
[----:B------:R-:W-:Y:S01]  /*3d520*/  LOP3.LUT R18, R18, 0x7fffffff, RZ, 0xc0, !PT ;  /* 0x7fffffff12127812 */ /* 0x000fe200078ec0ff */
        /* <DEDUP_REMOVED lines=66> */
[----:B-1----:R-:W3:Y:S10]  /*3d950*/  LDL.LU.64 R32, [R1+0x1480] ;  /* 0x0014800001207983 */ /* 0x002ef40000300a00 */
[----:B----4-:R1:W-:Y:S01]  /*3d960*/  @P1 STG.E desc[UR10][R14.64], R13 ;  /* 0x0000000d0e001986 */ /* 0x0103e2000c10190a */
[----:B------:R-:W-:-:S03]  /*3d970*/  LOP3.LUT P1, RZ, R4, 0x400, RZ, 0xc0, !PT ;  /* 0x0000040004ff7812 */ /* 0x000fc6000782c0ff */
[----:B------:R-:W3:Y:S04]  /*3d980*/  LDL.LU R11, [R1+0x628] ;  /* 0x00062800010b7983 */ /* 0x000ee80000300800 */
[----:B-1----:R-:W4:Y:S06]  /*3d990*/  LDL.LU.64 R14, [R1+0x1478] ;  /* 0x00147800010e7983 */ /* 0x002f2c0000300a00 */
[----:B--2---:R1:W-:Y:S01]  /*3d9a0*/  @P1 STG.E desc[UR10][R8.64], R12 ;  /* 0x0000000c08001986 */ /* 0x0043e2000c10190a */
        /* <DEDUP_REMOVED lines=38> */
[----:B-1----:R-:W2:Y:S04]  /*3dc10*/  LDL.LU.64 R198, [R1+0x1428] ;  /* 0x0014280001c67983 */ /* 0x002ea80000300a00 */
[----:B------:R-:W2:Y:S04]  /*3dc20*/  LDL.LU R27, [R1+0x4f0] ;  /* 0x0004f000011b7983 */ /* 0x000ea80000300800 */
[----:B------:R-:W3:Y:S01]  /*3dc30*/  LDL.LU.64 R4, [R1+0x14b8] ;  /* 0x0014b80001047983 */ /* 0x000ee20000300a00 */
[----:B------:R-:W-:-:S02]  /*3dc40*/  LOP3.LUT R25, R25, 0xefffffff, RZ, 0xc0, !PT ;  /* 0xefffffff19197812 */ /* 0x000fc400078ec0ff */
[----:B------:R-:W-:Y:S01]  /*3dc50*/  LOP3.LUT P0, RZ, R17, 0x80, RZ, 0xc0, !PT ;  /* 0x0000008011ff7812 */ /* 0x000fe2000780c0ff */
[----:B---3--:R-:W-:Y:S01]  /*3dc60*/  @P1 STG.E desc[UR10][R4.64], R170 ;  /* 0x000000aa04001986 */ /* 0x008fe2000c10190a */
        /* <DEDUP_REMOVED lines=31> */
[----:B------:R-:W-:-:S03]  /*3de60*/  LOP3.LUT R18, R18, 0xfffffffe, RZ, 0xc0, !PT ;  /* 0xfffffffe12127812 */ /* 0x000fc600078ec0ff */
[----:B-1----:R-:W2:Y:S06]  /*3de70*/  LDL.LU.64 R178, [R1+0x1400] ;  /* 0x0014000001b27983 */ /* 0x002eac0000300a00 */
[----:B------:R1:W-:Y:S01]  /*3de80*/  @P1 STG.E desc[UR10][R176.64], R187 ;  /* 0x000000bbb0001986 */ /* 0x0003e2000c10190a */
[----:B------:R-:W-:-:S03]  /*3de90*/  LOP3.LUT P1, RZ, R7, 0x200, RZ, 0xc0, !PT ;  /* 0x0000020007ff7812 */ /* 0x000fc6000782c0ff */
[----:B------:R-:W2:Y:S04]  /*3dea0*/  LDL.LU R172, [R1+0x4e8] ;  /* 0x0004e80001ac7983 */ /* 0x000ea80000300800 */
[----:B-1----:R-:W2:Y:S06]  /*3deb0*/  LDL.LU.64 R176, [R1+0x13f8] ;  /* 0x0013f80001b07983 */ /* 0x002eac0000300a00 */
[----:B------:R-:W-:-:S02]  /*3dec0*/  @P1 LOP3.LUT R25, R25, 0x10000000, RZ, 0xfc, !PT ;  /* 0x1000000019191812 */ /* 0x000fc400078efcff */
        /* <DEDUP_REMOVED lines=97> */
[----:B--2---:R-:W-:Y:S01]  /*3e4e0*/  @P1 STG.E desc[UR10][R8.64], R12 ;  /* 0x0000000c08001986 */ /* 0x004fe2000c10190a */
        /* <DEDUP_REMOVED lines=58> */
[----:B------:R-:W-:-:S03]  /*3e890*/  LOP3.LUT P1, RZ, R18, 0x80, RZ, 0xc0, !PT ;  /* 0x0000008012ff7812 */ /* 0x000fc6000782c0ff */
        /* <DEDUP_REMOVED lines=29> */
[----:B------:R-:W-:-:S02]  /*3ea70*/  LOP3.LUT P1, RZ, R25, 0x10000000, RZ, 0xc0, !PT ;  /* 0x1000000019ff7812 */ /* 0x000fc4000782c0ff */
[----:B------:R-:W-:Y:S01]  /*3ea80*/  LOP3.LUT R25, R25, 0xffffffef, RZ, 0xc0, !PT ;  /* 0xffffffef19197812 */ /* 0x000fe200078ec0ff */
        /* <DEDUP_REMOVED lines=152> */
[----:B------:R-:W4:Y:S01]  /*3f410*/  LDL.LU.64 R176, [R1+0x1260] ;  /* 0x0012600001b07983 */ /* 0x000f220000300a00 */
[----:B------:R-:W-:-:S03]  /*3f420*/  LOP3.LUT R7, R7, 0xffffefff, RZ, 0xc0, !PT ;  /* 0xffffefff07077812 */ /* 0x000fc600078ec0ff */
        /* <DEDUP_REMOVED lines=112> */
[C---:B------:R-:W-:Y:S02]  /*3fb30*/  LOP3.LUT P1, RZ, R24.reuse, 0x1, RZ, 0xc0, !PT ;  /* 0x0000000118ff7812 */ /* 0x040fe4000782c0ff */
[----:B------:R-:W-:Y:S01]  /*3fb40*/  LOP3.LUT R25, R25, 0xfffffffd, RZ, 0xc0, !PT ;  /* 0xfffffffd19197812 */ /* 0x000fe200078ec0ff */
[----:B------:R1:W-:Y:S01]  /*3fb50*/  @P0 STG.E desc[UR10][R176.64], R172 ;  /* 0x000000acb0000986 */ /* 0x0003e2000c10190a */
[----:B------:R-:W-:-:S09]  /*3fb60*/  LOP3.LUT P6, RZ, R24, 0x100, RZ, 0xc0, !PT ;  /* 0x0000010018ff7812 */ /* 0x000fd200078cc0ff */
[----:B------:R-:W-:Y:S02]  /*3fb70*/  @P1 LOP3.LUT R25, R25, 0x2, RZ, 0xfc, !PT ;  /* 0x0000000219191812 */ /* 0x000fe400078efcff */
[C---:B------:R-:W-:Y:S01]  /*3fb80*/  LOP3.LUT P1, RZ, R24.reuse, 0x2, RZ, 0xc0, !PT ;  /* 0x0000000218ff7812 */ /* 0x040fe2000782c0ff */
[----:B-1----:R-:W2:Y:S04]  /*3fb90*/  LDL.LU.64 R176, [R1+0x1200] ;  /* 0x0012000001b07983 */ /* 0x002ea80000300a00 */
[----:B------:R-:W2:Y:S01]  /*3fba0*/  LDL.LU R172, [R1+0x168] ;  /* 0x0001680001ac7983 */ /* 0x000ea20000300800 */
[----:B------:R-:W-:Y:S02]  /*3fbb0*/  LOP3.LUT R25, R25, 0xfffffffb, RZ, 0xc0, !PT ;  /* 0xfffffffb19197812 */ /* 0x000fe400078ec0ff */
[----:B------:R-:W-:Y:S01]  /*3fbc0*/  LOP3.LUT P5, RZ, R24, 0x80, RZ, 0xc0, !PT ;  /* 0x0000008018ff7812 */ /* 0x000fe200078ac0ff */
[----:B------:R1:W-:Y:S04]  /*3fbd0*/  @P6 STG.E desc[UR10][R182.64], R187 ;  /* 0x000000bbb6006986 */ /* 0x0003e8000c10190a */
[----:B------:R-:W-:-:S02]  /*3fbe0*/  @P1 LOP3.LUT R25, R25, 0x4, RZ, 0xfc, !PT ;  /* 0x0000000419191812 */ /* 0x000fc400078efcff */
[C---:B------:R-:W-:Y:S01]  /*3fbf0*/  LOP3.LUT P1, RZ, R24.reuse, 0x4, RZ, 0xc0, !PT ;  /* 0x0000000418ff7812 */ /* 0x040fe2000782c0ff */
[----:B-1----:R-:W2:Y:S04]  /*3fc00*/  LDL.LU.64 R182, [R1+0x11f8] ;  /* 0x0011f80001b67983 */ /* 0x002ea80000300a00 */
[----:B------:R-:W2:Y:S01]  /*3fc10*/  LDL.LU R187, [R1+0x17c] ;  /* 0x00017c0001bb7983 */ /* 0x000ea20000300800 */
[----:B------:R-:W-:Y:S02]  /*3fc20*/  LOP3.LUT R25, R25, 0xfffffff7, RZ, 0xc0, !PT ;  /* 0xfffffff719197812 */ /* 0x000fe400078ec0ff */
[C---:B------:R-:W-:Y:S02]  /*3fc30*/  LOP3.LUT P4, RZ, R24.reuse, 0x40, RZ, 0xc0, !PT ;  /* 0x0000004018ff7812 */ /* 0x040fe4000788c0ff */
[C---:B------:R-:W-:Y:S01]  /*3fc40*/  LOP3.LUT P3, RZ, R24.reuse, 0x20, RZ, 0xc0, !PT ;  /* 0x0000002018ff7812 */ /* 0x040fe2000786c0ff */
[----:B------:R1:W-:Y:S01]  /*3fc50*/  @P5 STG.E desc[UR10][R180.64], R186 ;  /* 0x000000bab4005986 */ /* 0x0003e2000c10190a */
[----:B------:R-:W-:-:S02]  /*3fc60*/  LOP3.LUT P2, RZ, R24, 0x10, RZ, 0xc0, !PT ;  /* 0x0000001018ff7812 */ /* 0x000fc4000784c0ff */
[----:B------:R-:W-:Y:S02]  /*3fc70*/  @P1 LOP3.LUT R25, R25, 0x8, RZ, 0xfc, !PT ;  /* 0x0000000819191812 */ /* 0x000fe400078efcff */
[----:B------:R-:W-:Y:S01]  /*3fc80*/  LOP3.LUT P1, RZ, R24, 0x8, RZ, 0xc0, !PT ;  /* 0x0000000818ff7812 */ /* 0x000fe2000782c0ff */
[----:B-1----:R-:W2:Y:S04]  /*3fc90*/  LDL.LU.64 R180, [R1+0x11f0] ;  /* 0x0011f00001b47983 */ /* 0x002ea80000300a00 */
[----:B------:R-:W2:Y:S04]  /*3fca0*/  LDL.LU R186, [R1+0x16c] ;  /* 0x00016c0001ba7983 */ /* 0x000ea80000300800 */
[----:B------:R1:W-:Y:S04]  /*3fcb0*/  @P4 STG.E desc[UR10][R184.64], R191 ;  /* 0x000000bfb8004986 */ /* 0x0003e8000c10190a */
[----:B------:R4:W-:Y:S04]  /*3fcc0*/  @P3 STG.E desc[UR10][R194.64], R252 ;  /* 0x000000fcc2003986 */ /* 0x0009e8000c10190a */
[----:B------:R4:W-:Y:S04]  /*3fcd0*/  @P2 STG.E desc[UR10][R188.64], R27 ;  /* 0x0000001bbc002986 */ /* 0x0009e8000c10190a */
[----:B---3--:R3:W-:Y:S01]  /*3fce0*/  @P1 STG.E desc[UR10][R34.64], R29 ;  /* 0x0000001d22001986 */ /* 0x0087e2000c10190a */
[----:B------:R-:W-:-:S03]  /*3fcf0*/  LOP3.LUT P1, RZ, R25, 0x8, RZ, 0xc0, !PT ;  /* 0x0000000819ff7812 */ /* 0x000fc6000782c0ff */
[----:B-1----:R-:W3:Y:S04]  /*3fd00*/  LDL.LU.64 R184, [R1+0x11e8] ;  /* 0x0011e80001b87983 */ /* 0x002ee80000300a00 */
[----:B------:R-:W3:Y:S04]  /*3fd10*/  LDL.LU R191, [R1+0x150] ;  /* 0x0001500001bf7983 */ /* 0x000ee80000300800 */
[----:B----4-:R-:W4:Y:S04]  /*3fd20*/  LDL.LU.64 R194, [R1+0x11e0] ;  /* 0x0011e00001c27983 */ /* 0x010f280000300a00 */
[----:B------:R1:W-:Y:S01]  /*3fd30*/  @P1 STG.E desc[UR10][R32.64], R14 ;  /* 0x0000000e20001986 */ /* 0x0003e2000c10190a */
[----:B------:R-:W-:-:S03]  /*3fd40*/  LOP3.LUT P1, RZ, R25, 0x4, RZ, 0xc0, !PT ;  /* 0x0000000419ff7812 */ /* 0x000fc6000782c0ff */
[----:B------:R-:W4:Y:S04]  /*3fd50*/  LDL.LU R252, [R1+0x140] ;  /* 0x0001400001fc7983 */ /* 0x000f280000300800 */
[----:B------:R-:W4:Y:S04]  /*3fd60*/  LDL.LU.64 R188, [R1+0x11d8] ;  /* 0x0011d80001bc7983 */ /* 0x000f280000300a00 */
[----:B------:R-:W4:Y:S04]  /*3fd70*/  LDL.LU R27, [R1+0x154] ;  /* 0x00015400011b7983 */ /* 0x000f280000300800 */
[----:B--2---:R2:W-:Y:S01]  /*3fd80*/  @P1 STG.E desc[UR10][R10.64], R15 ;  /* 0x0000000f0a001986 */ /* 0x0045e2000c10190a */
[----:B------:R-:W-:-:S13]  /*3fd90*/  LOP3.LUT P1, RZ, R25, 0x2, RZ, 0xc0, !PT ;  /* 0x0000000219ff7812 */ /* 0x000fda000782c0ff */
[----:B------:R2:W-:Y:S01]  /*3fda0*/  @P1 STG.E desc[UR10][R8.64], R13 ;  /* 0x0000000d08001986 */ /* 0x0005e2000c10190a */
        /* <DEDUP_REMOVED lines=15> */
[----:B---3--:R-:W3:Y:S04]  /*3fea0*/  LDL.LU.64 R34, [R1+0x1198] ;  /* 0x0011980001227983 */ /* 0x008ee80000300a00 */
[----:B------:R-:W3:Y:S04]  /*3feb0*/  LDL.LU R29, [R1+0x134] ;  /* 0x00013400011d7983 */ /* 0x000ee80000300800 */
[----:B-1----:R-:W3:Y:S04]  /*3fec0*/  LDL.LU.64 R32, [R1+0x1190] ;  /* 0x0011900001207983 */ /* 0x002ee80000300a00 */
[----:B------:R-:W3:Y:S04]  /*3fed0*/  LDL.LU R14, [R1+0x124] ;  /* 0x00012400010e7983 */ /* 0x000ee80000300800 */
[----:B--2---:R-:W2:Y:S04]  /*3fee0*/  LDL.LU.64 R10, [R1+0x1188] ;  /* 0x00118800010a7983 */ /* 0x004ea80000300a00 */
[----:B------:R-:W2:Y:S04]  /*3fef0*/  LDL.LU R15, [R1+0x138] ;  /* 0x00013800010f7983 */ /* 0x000ea80000300800 */
[----:B------:R-:W2:Y:S04]  /*3ff00*/  LDL.LU.64 R8, [R1+0x1180] ;  /* 0x0011800001087983 */ /* 0x000ea80000300a00 */
[----:B------:R-:W2:Y:S04]  /*3ff10*/  LDL.LU R13, [R1+0x128] ;  /* 0x00012800010d7983 */ /* 0x000ea80000300800 */
[----:B------:R1:W-:Y:S01]  /*3ff20*/  @P1 STG.E desc[UR10][R174.64], R12 ;  /* 0x0000000cae001986 */ /* 0x0003e2000c10190a */
[----:B------:R-:W-:-:S03]  /*3ff30*/  LOP3.LUT P1, RZ, R7, 0x80000000, RZ, 0xc0, !PT ;  /* 0x8000000007ff7812 */ /* 0x000fc6000782c0ff */
[----:B-1----:R-:W2:Y:S04]  /*3ff40*/  LDL.LU.64 R174, [R1+0x1178] ;  /* 0x0011780001ae7983 */ /* 0x002ea80000300a00 */
[----:B------:R-:W2:Y:S06]  /*3ff50*/  LDL.LU R12, [R1+0x13c] ;  /* 0x00013c00010c7983 */ /* 0x000eac0000300800 */
[----:B------:R1:W-:Y:S04]  /*3ff60*/  @P1 STG.E desc[UR10][R178.64], R173 ;  /* 0x000000adb2001986 */ /* 0x0003e8000c10190a */
[----:B-1----:R-:W2:Y:S04]  /*3ff70*/  LDL.LU.64 R178, [R1+0x1170] ;  /* 0x0011700001b27983 */ /* 0x002ea80000300a00 */
[----:B------:R-:W2:Y:S01]  /*3ff80*/  LDL.LU R173, [R1+0x12c] ;  /* 0x00012c0001ad7983 */ /* 0x000ea20000300800 */
[----:B------:R-:W-:-:S13]  /*3ff90*/  LOP3.LUT P1, RZ, R7, 0x40000000, RZ, 0xc0, !PT ;  /* 0x4000000007ff7812 */ /* 0x000fda000782c0ff */
[----:B------:R1:W-:Y:S01]  /*3ffa0*/  @P1 STG.E desc[UR10][R176.64], R172 ;  /* 0x000000acb0001986 */ /* 0x0003e2000c10190a */
[----:B------:R-:W-:-:S03]  /*3ffb0*/  LOP3.LUT P1, RZ, R7, 0x20000000, RZ, 0xc0, !PT ;  /* 0x2000000007ff7812 */ /* 0x000fc6000782c0ff */
[----:B-1----:R-:W2:Y:S04]  /*3ffc0*/  LDL.LU.64 R176, [R1+0x1168] ;  /* 0x0011680001b07983 */ /* 0x002ea80000300a00 */
[----:B------:R-:W2:Y:S06]  /*3ffd0*/  LDL.LU R172, [R1+0x110] ;  /* 0x0001100001ac7983 */ /* 0x000eac0000300800 */
        /* <DEDUP_REMOVED lines=10> */
[----:B-1----:R-:W2:Y:S10]  /*40080*/  LDL.LU.64 R184, [R1+0x1150] ;  /* 0x0011500001b87983 */ /* 0x002eb40000300a00 */
[----:B----4-:R1:W-:Y:S01]  /*40090*/  @P1 STG.E desc[UR10][R194.64], R252 ;  /* 0x000000fcc2001986 */ /* 0x0103e2000c10190a */
[----:B------:R-:W-:-:S03]  /*400a0*/  LOP3.LUT P1, RZ, R7, 0x2000000, RZ, 0xc0, !PT ;  /* 0x0200000007ff7812 */ /* 0x000fc6000782c0ff */
[----:B------:R-:W4:Y:S04]  /*400b0*/  LDL.LU R191, [R1+0x104] ;  /* 0x0001040001bf7983 */ /* 0x000f280000300800 */
[----:B-1----:R-:W4:Y:S06]  /*400c0*/  LDL.LU.64 R194, [R1+0x1148] ;  /* 0x0011480001c27983 */ /* 0x002f2c0000300a00 */
[----:B------:R1:W-:Y:S01]  /*400d0*/  @P1 STG.E desc[UR10][R188.64], R27 ;  /* 0x0000001bbc001986 */ /* 0x0003e2000c10190a */
[----:B------:R-:W-:-:S03]  /*400e0*/  LOP3.LUT P1, RZ, R7, 0x1000000, RZ, 0xc0, !PT ;  /* 0x0100000007ff7812 */ /* 0x000fc6000782c0ff */
[----:B------:R-:W4:Y:S04]  /*400f0*/  LDL.LU R252, [R1+0x118] ;  /* 0x0001180001fc7983 */ /* 0x000f280000300800 */
[----:B-1----:R-:W4:Y:S06]  /*40100*/  LDL.LU.64 R188, [R1+0x1138] ;  /* 0x0011380001bc7983 */ /* 0x002f2c0000300a00 */
[----:B------:R-:W-:Y:S01]  /*40110*/  @P1 STG.E desc[UR10][R24.64], R2 ;  /* 0x0000000218001986 */ /* 0x000fe2000c10190a */
[----:B------:R-:W-:-:S03]  /*40120*/  LOP3.LUT P1, RZ, R7, 0x800000, RZ, 0xc0, !PT ;  /* 0x0080000007ff7812 */ /* 0x000fc6000782c0ff */
[----:B------:R-:W4:Y:S10]  /*40130*/  LDL.LU R27, [R1+0x108] ;  /* 0x00010800011b7983 */ /* 0x000f340000300800 */
        /* <DEDUP_REMOVED lines=20> */
[----:B--2---:R1:W-:Y:S01]  /*40280*/  @P1 STG.E desc[UR10][R10.64], R15 ;  /* 0x0000000f0a001986 */ /* 0x0043e2000c10190a */
        /* <DEDUP_REMOVED lines=64> */
[----:B----4-:R1:W-:Y:S01]  /*40690*/  @P4 STG.E desc[UR10][R184.64], R191 ;  /* 0x000000bfb8004986 */ /* 0x0103e2000c10190a */
        /* <DEDUP_REMOVED lines=14> */
[----:B------:R-:W-:-:S03]  /*40780*/  LOP3.LUT R7, R7, 0xfffffffb, RZ, 0xc0, !PT ;  /* 0xfffffffb07077812 */ /* 0x000fc600078ec0ff */
[----:B-1----:R-:W4:Y:S04]  /*40790*/  LDL.LU.64 R188, [R1+0x10e0] ;  /* 0x0010e00001bc7983 */ /* 0x002f280000300a00 */
[----:B------:R-:W4:Y:S04]  /*407a0*/  LDL.LU R27, [R1+0xc0] ;  /* 0x0000c000011b7983 */ /* 0x000f280000300800 */
        /* <DEDUP_REMOVED lines=47> */
[----:B----4-:R-:W-:Y:S01]  /*40aa0*/  @P1 STG.E desc[UR10][R184.64], R191 ;  /* 0x000000bfb8001986 */ /* 0x010fe2000c10190a */
        /* <DEDUP_REMOVED lines=234> */
[----:B------:R-:W4:Y:S04]  /*41950*/  LDL.LU R35, [R1] ;  /* 0x0000000001237983 */ /* 0x000f280000300800 */
[----:B------:R-:W4:Y:S04]  /*41960*/  LDL.LU.64 R28, [R1+0xf58] ;  /* 0x000f5800011c7983 */ /* 0x000f280000300a00 */
[----:B------:R-:W4:Y:S04]  /*41970*/  LDL.LU R252, [R1+0x14] ;  /* 0x0000140001fc7983 */ /* 0x000f280000300800 */
[----:B------:R-:W4:Y:S04]  /*41980*/  LDL.LU.64 R32, [R1+0xf50] ;  /* 0x000f500001207983 */ /* 0x000f280000300a00 */
[----:B------:R-:W4:Y:S01]  /*41990*/  LDL.LU R27, [R1+0x4] ;  /* 0x00000400011b7983 */ /* 0x000f220000300800 */
[----:B------:R-:W-:-:S13]  /*419a0*/  LOP3.LUT P1, RZ, R17, 0x100, RZ, 0xc0, !PT ;  /* 0x0000010011ff7812 */ /* 0x000fda000782c0ff */
[----:B--2---:R1:W-:Y:S01]  /*419b0*/  @P1 STG.E desc[UR10][R194.64], R191 ;  /* 0x000000bfc2001986 */ /* 0x0043e2000c10190a */
[----:B------:R-:W-:Y:S02]  /*419c0*/  LOP3.LUT P1, RZ, R17, 0x80, RZ, 0xc0, !PT ;  /* 0x0000008011ff7812 */ /* 0x000fe4000782c0ff */
[C---:B------:R-:W-:Y:S02]  /*419d0*/  LOP3.LUT P0, RZ, R21.reuse, 0x1000, RZ, 0xc0, !PT ;  /* 0x0000100015ff7812 */ /* 0x040fe4000780c0ff */
[C---:B------:R-:W-:Y:S02]  /*419e0*/  LOP3.LUT P6, RZ, R21.reuse, 0x800, RZ, 0xc0, !PT ;  /* 0x0000080015ff7812 */ /* 0x040fe400078cc0ff */
[C---:B------:R-:W-:Y:S02]  /*419f0*/  LOP3.LUT P5, RZ, R21.reuse, 0x400, RZ, 0xc0, !PT ;  /* 0x0000040015ff7812 */ /* 0x040fe400078ac0ff */
[----:B------:R-:W-:Y:S01]  /*41a00*/  LOP3.LUT P4, RZ, R21, 0x200, RZ, 0xc0, !PT ;  /* 0x0000020015ff7812 */ /* 0x000fe2000788c0ff */
[----:B-1----:R-:W2:Y:S04]  /*41a10*/  LDL.LU.64 R194, [R1+0x1918] ;  /* 0x0019180001c27983 */ /* 0x002ea80000300a00 */
[----:B---3--:R1:W-:Y:S01]  /*41a20*/  @P1 STG.E desc[UR10][R184.64], R186 ;  /* 0x000000bab8001986 */ /* 0x0083e2000c10190a */
[----:B------:R-:W-:-:S02]  /*41a30*/  LOP3.LUT P1, RZ, R17, 0x40, RZ, 0xc0, !PT ;  /* 0x0000004011ff7812 */ /* 0x000fc4000782c0ff */
[C---:B------:R-:W-:Y:S01]  /*41a40*/  LOP3.LUT P3, RZ, R21.reuse, 0x100, RZ, 0xc0, !PT ;  /* 0x0000010015ff7812 */ /* 0x040fe2000786c0ff */
[----:B------:R-:W3:Y:S01]  /*41a50*/  LDL.LU R191, [R1+0x1910] ;  /* 0x0019100001bf7983 */ /* 0x000ee20000300800 */
[----:B------:R-:W-:-:S03]  /*41a60*/  LOP3.LUT P2, RZ, R21, 0x80, RZ, 0xc0, !PT ;  /* 0x0000008015ff7812 */ /* 0x000fc6000784c0ff */
[----:B-1----:R-:W3:Y:S06]  /*41a70*/  LDL.LU.64 R184, [R1+0x1908] ;  /* 0x0019080001b87983 */ /* 0x002eec0000300a00 */
        /* <DEDUP_REMOVED lines=26> */
[----:B-1----:R-:W4:Y:S10]  /*41c20*/  LDL.LU.64 R14, [R1+0x18a0] ;  /* 0x0018a000010e7983 */ /* 0x002f340000300a00 */
[----:B------:R1:W-:Y:S01]  /*41c30*/  @P1 STG.E desc[UR10][R10.64], R2 ;  /* 0x000000020a001986 */ /* 0x0003e2000c10190a */
[----:B------:R-:W-:-:S03]  /*41c40*/  LOP3.LUT P1, RZ, R19, 0x40000000, RZ, 0xc0, !PT ;  /* 0x4000000013ff7812 */ /* 0x000fc6000782c0ff */
[----:B-1----:R-:W4:Y:S10]  /*41c50*/  LDL.LU.64 R10, [R1+0x1898] ;  /* 0x00189800010a7983 */ /* 0x002f340000300a00 */
[----:B------:R-:W-:Y:S01]  /*41c60*/  @P1 STG.E desc[UR10][R24.64], R26 ;  /* 0x0000001a18001986 */ /* 0x000fe2000c10190a */
[----:B------:R-:W-:-:S13]  /*41c70*/  LOP3.LUT P1, RZ, R19, 0x20000000, RZ, 0xc0, !PT ;  /* 0x2000000013ff7812 */ /* 0x000fda000782c0ff */
[----:B------:R-:W-:Y:S01]  /*41c80*/  @P1 STG.E desc[UR10][R4.64], R170 ;  /* 0x000000aa04001986 */ /* 0x000fe2000c10190a */
[C---:B------:R-:W-:Y:S02]  /*41c90*/  LOP3.LUT P1, RZ, R19.reuse, 0x10000000, RZ, 0xc0, !PT ;  /* 0x1000000013ff7812 */ /* 0x040fe4000782c0ff */
[----:B------:R-:W-:-:S11]  /*41ca0*/  LOP3.LUT R19, R19, 0xffffffef, RZ, 0xc0, !PT ;  /* 0xffffffef13137812 */ /* 0x000fd600078ec0ff */
[----:B------:R-:W-:Y:S01]  /*41cb0*/  @P1 STG.E desc[UR10][R168.64], R171 ;  /* 0x000000aba8001986 */ /* 0x000fe2000c10190a */
[----:B------:R-:W-:-:S13]  /*41cc0*/  LOP3.LUT P1, RZ, R22, 0x4000, RZ, 0xc0, !PT ;  /* 0x0000400016ff7812 */ /* 0x000fda000782c0ff */
[----:B------:R-:W-:Y:S02]  /*41cd0*/  @P1 LOP3.LUT R19, R19, 0x10, RZ, 0xfc, !PT ;  /* 0x0000001013131812 */ /* 0x000fe400078efcff */
[----:B------:R-:W-:Y:S02]  /*41ce0*/  LOP3.LUT P1, RZ, R22, 0x8000, RZ, 0xc0, !PT ;  /* 0x0000800016ff7812 */ /* 0x000fe4000782c0ff */
[----:B------:R-:W-:-:S11]  /*41cf0*/  LOP3.LUT R19, R19, 0xffffffdf, RZ, 0xc0, !PT ;  /* 0xffffffdf13137812 */ /* 0x000fd600078ec0ff */
[----:B------:R-:W-:Y:S02]  /*41d00*/  @P1 LOP3.LUT R19, R19, 0x20, RZ, 0xfc, !PT ;  /* 0x0000002013131812 */ /* 0x000fe400078efcff */
[----:B------:R-:W-:Y:S02]  /*41d10*/  LOP3.LUT P1, RZ, R22, 0x10000, RZ, 0xc0, !PT ;  /* 0x0001000016ff7812 */ /* 0x000fe4000782c0ff */
[----:B------:R-:W-:Y:S01]  /*41d20*/  LOP3.LUT R19, R19, 0xffffffbf, RZ, 0xc0, !PT ;  /* 0xffffffbf13137812 */ /* 0x000fe200078ec0ff */
[----:B------:R-:W-:Y:S04]  /*41d30*/  @P0 STG.E desc[UR10][R38.64], R36 ;  /* 0x0000002426000986 */ /* 0x000fe8000c10190a */
[----:B------:R-:W-:Y:S06]  /*41d40*/  @P6 STG.E desc[UR10][R42.64], R37 ;  /* 0x000000252a006986 */ /* 0x000fec000c10190a */
[----:B------:R-:W-:-:S02]  /*41d50*/  @P1 LOP3.LUT R19, R19, 0x40, RZ, 0xfc, !PT ;  /* 0x0000004013131812 */ /* 0x000fc400078efcff */
[----:B------:R-:W-:Y:S01]  /*41d60*/  LOP3.LUT P1, RZ, R22, 0x20000, RZ, 0xc0, !PT ;  /* 0x0002000016ff7812 */ /* 0x000fe2000782c0ff */
[----:B------:R-:W-:Y:S04]  /*41d70*/  @P5 STG.E desc[UR10][R40.64], R34 ;  /* 0x0000002228005986 */ /* 0x000fe8000c10190a */
[----:B------:R-:W-:Y:S04]  /*41d80*/  @P4 STG.E desc[UR10][R30.64], R35 ;  /* 0x000000231e004986 */ /* 0x000fe8000c10190a */
[----:B------:R-:W-:Y:S04]  /*41d90*/  @P3 STG.E desc[UR10][R28.64], R252 ;  /* 0x000000fc1c003986 */ /* 0x000fe8000c10190a */
[----:B------:R1:W-:Y:S01]  /*41da0*/  @P2 STG.E desc[UR10][R32.64], R27 ;  /* 0x0000001b20002986 */ /* 0x0003e2000c10190a */
[----:B------:R-:W-:-:S04]  /*41db0*/  LOP3.LUT R19, R19, 0xffffff7f, RZ, 0xc0, !PT ;  /* 0xffffff7f13137812 */ /* 0x000fc800078ec0ff */
[----:B------:R-:W-:Y:S01]  /*41dc0*/  @P1 LOP3.LUT R19, R19, 0x80, RZ, 0xfc, !PT ;  /* 0x0000008013131812 */ /* 0x000fe200078efcff */
[----:B-1----:R-:W2:Y:S04]  /*41dd0*/  LDL.LU.64 R32, [R1+0xf48] ;  /* 0x000f480001207983 */ /* 0x002ea80000300a00 */
[----:B------:R-:W2:Y:S01]  /*41de0*/  LDL.LU R2, [R1+0x18] ;  /* 0x0000180001027983 */ /* 0x000ea20000300800 */
[----:B------:R-:W-:-:S03]  /*41df0*/  LOP3.LUT P1, RZ, R22, 0x40000, RZ, 0xc0, !PT ;  /* 0x0004000016ff7812 */ /* 0x000fc6000782c0ff */
[----:B------:R-:W3:Y:S01]  /*41e00*/  LDL.LU.64 R24, [R1+0xf40] ;  /* 0x000f400001187983 */ /* 0x000ee20000300a00 */
[----:B------:R-:W-:-:S03]  /*41e10*/  LOP3.LUT R19, R19, 0xfffffeff, RZ, 0xc0, !PT ;  /* 0xfffffeff13137812 */ /* 0x000fc600078ec0ff */
[----:B------:R-:W3:Y:S04]  /*41e20*/  LDL.LU R42, [R1+0x8] ;  /* 0x00000800012a7983 */ /* 0x000ee80000300800 */
[----:B------:R-:W4:Y:S02]  /*41e30*/  LDL.LU.64 R4, [R1+0xf38] ;  /* 0x000f380001047983 */ /* 0x000f240000300a00 */
[----:B------:R-:W-:Y:S02]  /*41e40*/  @P1 LOP3.LUT R19, R19, 0x100, RZ, 0xfc, !PT ;  /* 0x0000010013131812 */ /* 0x000fe400078efcff */
[----:B------:R-:W-:Y:S01]  /*41e50*/  LOP3.LUT P1, RZ, R22, 0x80000, RZ, 0xc0, !PT ;  /* 0x0008000016ff7812 */ /* 0x000fe2000782c0ff */
[----:B------:R-:W4:Y:S01]  /*41e60*/  LDL.LU R43, [R1+0x1c] ;  /* 0x00001c00012b7983 */ /* 0x000f220000300800 */
[----:B------:R-:W-:-:S03]  /*41e70*/  LOP3.LUT R19, R19, 0xfffffdff, RZ, 0xc0, !PT ;  /* 0xfffffdff13137812 */ /* 0x000fc600078ec0ff */
[----:B------:R-:W4:Y:S04]  /*41e80*/  LDL.LU.64 R34, [R1+0xf30] ;  /* 0x000f300001227983 */ /* 0x000f280000300a00 */
[----:B------:R-:W4:Y:S04]  /*41e90*/  LDL.LU R252, [R1+0xc] ;  /* 0x00000c0001fc7983 */ /* 0x000f280000300800 */
[----:B------:R-:W-:Y:S01]  /*41ea0*/  @P1 LOP3.LUT R19, R19, 0x200, RZ, 0xfc, !PT ;  /* 0x0000020013131812 */ /* 0x000fe200078efcff */
[----:B------:R-:W4:Y:S01]  /*41eb0*/  LDL.LU.64 R28, [R1+0xf28] ;  /* 0x000f2800011c7983 */ /* 0x000f220000300a00 */
[----:B------:R-:W-:-:S02]  /*41ec0*/  LOP3.LUT P1, RZ, R22, 0x100000, RZ, 0xc0, !PT ;  /* 0x0010000016ff7812 */ /* 0x000fc4000782c0ff */
[----:B------:R-:W-:Y:S01]  /*41ed0*/  LOP3.LUT R19, R19, 0xfffffbff, RZ, 0xc0, !PT ;  /* 0xfffffbff13137812 */ /* 0x000fe200078ec0ff */
[----:B------:R-:W4:Y:S04]  /*41ee0*/  LDL.LU.64 R30, [R1+0xf20] ;  /* 0x000f2000011e7983 */ /* 0x000f280000300a00 */
[----:B------:R-:W4:Y:S04]  /*41ef0*/  LDL.LU.64 R40, [R1+0xf18] ;  /* 0x000f180001287983 */ /* 0x000f280000300a00 */
[----:B------:R-:W4:Y:S02]  /*41f00*/  LDL.LU.64 R36, [R1+0xf10] ;  /* 0x000f100001247983 */ /* 0x000f240000300a00 */
[----:B------:R-:W-:-:S02]  /*41f10*/  @P1 LOP3.LUT R19, R19, 0x400, RZ, 0xfc, !PT ;  /* 0x0000040013131812 */ /* 0x000fc400078efcff */
[----:B------:R-:W-:Y:S01]  /*41f20*/  LOP3.LUT P1, RZ, R22, 0x200000, RZ, 0xc0, !PT ;  /* 0x0020000016ff7812 */ /* 0x000fe2000782c0ff */
[----:B------:R-:W4:Y:S01]  /*41f30*/  LDL.LU.64 R38, [R1+0xf08] ;  /* 0x000f080001267983 */ /* 0x000f220000300a00 */
[----:B------:R-:W-:-:S03]  /*41f40*/  LOP3.LUT R19, R19, 0xfffff7ff, RZ, 0xc0, !PT ;  /* 0xfffff7ff13137812 */ /* 0x000fc600078ec0ff */
[----:B------:R-:W4:Y:S04]  /*41f50*/  LDL.LU.64 R26, [R1+0xf00] ;  /* 0x000f0000011a7983 */ /* 0x000f280000300a00 */
[----:B------:R-:W4:Y:S04]  /*41f60*/  LDL.LU.64 R168, [R1+0xef8] ;  /* 0x000ef80001a87983 */ /* 0x000f280000300a00 */
[----:B------:R-:W-:Y:S01]  /*41f70*/  @P1 LOP3.LUT R19, R19, 0x800, RZ, 0xfc, !PT ;  /* 0x0000080013131812 */ /* 0x000fe200078efcff */
[----:B------:R-:W4:Y:S01]  /*41f80*/  LDL.LU.64 R170, [R1+0xef0] ;  /* 0x000ef00001aa7983 */ /* 0x000f220000300a00 */
        /* <DEDUP_REMOVED lines=58> */
[----:B------:R1:W-:Y:S04]  /*42330*/  @P1 STG.E desc[UR10][R28.64], R248 ;  /* 0x000000f81c001986 */ /* 0x0003e8000c10190a */
[----:B-1----:R-:W3:Y:S01]  /*42340*/  LDL.LU.64 R28, [R1+0xee8] ;  /* 0x000ee800011c7983 */ /* 0x002ee20000300a00 */
[----:B------:R-:W-:-:S03]  /*42350*/  LOP3.LUT P1, RZ, R19, 0x800000, RZ, 0xc0, !PT ;  /* 0x0080000013ff7812 */ /* 0x000fc6000782c0ff */
[----:B------:R-:W4:Y:S10]  /*42360*/  LDL.LU.64 R34, [R1+0xee0] ;  /* 0x000ee00001227983 */ /* 0x000f340000300a00 */
[----:B------:R1:W-:Y:S01]  /*42370*/  @P1 STG.E desc[UR10][R30.64], R244 ;  /* 0x000000f41e001986 */ /* 0x0003e2000c10190a */
[----:B------:R-:W-:-:S03]  /*42380*/  LOP3.LUT P1, RZ, R19, 0x400000, RZ, 0xc0, !PT ;  /* 0x0040000013ff7812 */ /* 0x000fc6000782c0ff */
[----:B-1----:R-:W2:Y:S10]  /*42390*/  LDL.LU.64 R30, [R1+0xed8] ;  /* 0x000ed800011e7983 */ /* 0x002eb40000300a00 */
[----:B------:R1:W-:Y:S01]  /*423a0*/  @P1 STG.E desc[UR10][R40.64], R249 ;  /* 0x000000f928001986 */ /* 0x0003e2000c10190a */
[----:B------:R-:W-:-:S03]  /*423b0*/  LOP3.LUT P1, RZ, R19, 0x200000, RZ, 0xc0, !PT ;  /* 0x0020000013ff7812 */ /* 0x000fc6000782c0ff */
[----:B-1----:R-:W2:Y:S10]  /*423c0*/  LDL.LU.64 R40, [R1+0xed0] ;  /* 0x000ed00001287983 */ /* 0x002eb40000300a00 */
[----:B------:R1:W-:Y:S04]  /*423d0*/  @P1 STG.E desc[UR10][R36.64], R245 ;  /* 0x000000f524001986 */ /* 0x0003e8000c10190a */
[----:B-1----:R-:W2:Y:S01]  /*423e0*/  LDL.LU.64 R36, [R1+0xec8] ;  /* 0x000ec80001247983 */ /* 0x002ea20000300a00 */
[----:B------:R-:W-:-:S03]  /*423f0*/  LOP3.LUT P1, RZ, R19, 0x100000, RZ, 0xc0, !PT ;  /* 0x0010000013ff7812 */ /* 0x000fc6000782c0ff */
[----:B------:R-:W2:Y:S10]  /*42400*/  LDL.LU.64 R42, [R1+0xec0] ;  /* 0x000ec000012a7983 */ /* 0x000eb40000300a00 */
[----:B------:R1:W-:Y:S04]  /*42410*/  @P1 STG.E desc[UR10][R38.64], R250 ;  /* 0x000000fa26001986 */ /* 0x0003e8000c10190a */
[----:B-1----:R-:W2:Y:S01]  /*42420*/  LDL.LU.64 R38, [R1+0xeb8] ;  /* 0x000eb80001267983 */ /* 0x002ea20000300a00 */
[----:B------:R-:W-:-:S13]  /*42430*/  LOP3.LUT P1, RZ, R19, 0x80000, RZ, 0xc0, !PT ;  /* 0x0008000013ff7812 */ /* 0x000fda000782c0ff */
[----:B------:R-:W-:Y:S01]  /*42440*/  @P1 STG.E desc[UR10][R26.64], R246 ;  /* 0x000000f61a001986 */ /* 0x000fe2000c10190a */
[----:B------:R-:W-:-:S13]  /*42450*/  LOP3.LUT P1, RZ, R19, 0x40000, RZ, 0xc0, !PT ;  /* 0x0004000013ff7812 */ /* 0x000fda000782c0ff */
[----:B------:R-:W-:Y:S01]  /*42460*/  @P1 STG.E desc[UR10][R168.64], R251 ;  /* 0x000000fba8001986 */ /* 0x000fe2000c10190a */
[----:B------:R-:W-:-:S13]  /*42470*/  LOP3.LUT P1, RZ, R19, 0x20000, RZ, 0xc0, !PT ;  /* 0x0002000013ff7812 */ /* 0x000fda000782c0ff */
[----:B------:R1:W-:Y:S01]  /*42480*/  @P1 STG.E desc[UR10][R170.64], R247 ;  /* 0x000000f7aa001986 */ /* 0x0003e2000c10190a */
[----:B------:R-:W-:-:S03]  /*42490*/  LOP3.LUT P1, RZ, R19, 0x10000, RZ, 0xc0, !PT ;  /* 0x0001000013ff7812 */ /* 0x000fc6000782c0ff */
        /* <DEDUP_REMOVED lines=9> */
[----:B---3--:R1:W-:Y:S01]  /*42530*/  @P1 STG.E desc[UR10][R28.64], R240 ;  /* 0x000000f01c001986 */ /* 0x0083e2000c10190a */
[----:B------:R-:W-:-:S03]  /*42540*/  LOP3.LUT P1, RZ, R19, 0x8000, RZ, 0xc0, !PT ;  /* 0x0000800013ff7812 */ /* 0x000fc6000782c0ff */
[----:B-1----:R-:W3:Y:S10]  /*42550*/  LDL.LU.64 R28, [R1+0x1888] ;  /* 0x00188800011c7983 */ /* 0x002ef40000300a00 */
[----:B----4-:R1:W-:Y:S01]  /*42560*/  @P1 STG.E desc[UR10][R34.64], R236 ;  /* 0x000000ec22001986 */ /* 0x0103e2000c10190a */
[----:B------:R-:W-:-:S03]  /*42570*/  LOP3.LUT P1, RZ, R19, 0x4000, RZ, 0xc0, !PT ;  /* 0x0000400013ff7812 */ /* 0x000fc6000782c0ff */
[----:B-1----:R-:W4:Y:S10]  /*42580*/  LDL.LU.64 R34, [R1+0x1880] ;  /* 0x0018800001227983 */ /* 0x002f340000300a00 */
[----:B--2---:R1:W-:Y:S01]  /*42590*/  @P1 STG.E desc[UR10][R30.64], R241 ;  /* 0x000000f11e001986 */ /* 0x0043e2000c10190a */
[----:B------:R-:W-:-:S03]  /*425a0*/  LOP3.LUT P1, RZ, R19, 0x2000, RZ, 0xc0, !PT ;  /* 0x0000200013ff7812 */ /* 0x000fc6000782c0ff */
[----:B-1----:R-:W2:Y:S10]  /*425b0*/  LDL.LU.64 R30, [R1+0x1878] ;  /* 0x00187800011e7983 */ /* 0x002eb40000300a00 */
[----:B------:R1:W-:Y:S01]  /*425c0*/  @P1 STG.E desc[UR10][R40.64], R237 ;  /* 0x000000ed28001986 */ /* 0x0003e2000c10190a */
[----:B------:R-:W-:-:S03]  /*425d0*/  LOP3.LUT P1, RZ, R19, 0x1000, RZ, 0xc0, !PT ;  /* 0x0000100013ff7812 */ /* 0x000fc6000782c0ff */
[----:B------:R-:W3:Y:S04]  /*425e0*/  LDL.LU.64 R240, [R1+0xea0] ;  /* 0x000ea00001f07983 */ /* 0x000ee80000300a00 */
[----:B-1----:R-:W2:Y:S06]  /*425f0*/  LDL.LU.64 R40, [R1+0x1870] ;  /* 0x0018700001287983 */ /* 0x002eac0000300a00 */
[----:B------:R1:W-:Y:S01]  /*42600*/  @P1 STG.E desc[UR10][R36.64], R242 ;  /* 0x000000f224001986 */ /* 0x0003e2000c10190a */
[----:B------:R-:W-:-:S03]  /*42610*/  LOP3.LUT P1, RZ, R19, 0x800, RZ, 0xc0, !PT ;  /* 0x0000080013ff7812 */ /* 0x000fc6000782c0ff */
[----:B------:R-:W4:Y:S04]  /*42620*/  LDL.LU.64 R236, [R1+0xea8] ;  /* 0x000ea80001ec7983 */ /* 0x000f280000300a00 */
[----:B-1----:R-:W2:Y:S06]  /*42630*/  LDL.LU.64 R36, [R1+0x1868] ;  /* 0x0018680001247983 */ /* 0x002eac0000300a00 */
[----:B------:R1:W-:Y:S01]  /*42640*/  @P1 STG.E desc[UR10][R42.64], R238 ;  /* 0x000000ee2a001986 */ /* 0x0003e2000c10190a */
[----:B------:R-:W-:-:S03]  /*42650*/  LOP3.LUT P1, RZ, R19, 0x400, RZ, 0xc0, !PT ;  /* 0x0000040013ff7812 */ /* 0x000fc6000782c0ff */
[----:B-1----:R-:W2:Y:S10]  /*42660*/  LDL.LU.64 R42, [R1+0x1860] ;  /* 0x00186000012a7983 */ /* 0x002eb40000300a00 */
[----:B------:R1:W-:Y:S04]  /*42670*/  @P1 STG.E desc[UR10][R38.64], R243 ;  /* 0x000000f326001986 */ /* 0x0003e8000c10190a */
[----:B-1----:R-:W2:Y:S04]  /*42680*/  LDL.LU.64 R38, [R1+0x1858] ;  /* 0x0018580001267983 */ /* 0x002ea80000300a00 */
[----:B------:R-:W3:Y:S01]  /*42690*/  LDL.LU.64 R242, [R1+0xeb0] ;  /* 0x000eb00001f27983 */ /* 0x000ee20000300a00 */
[----:B------:R-:W-:-:S02]  /*426a0*/  LOP3.LUT P1, RZ, R19, 0x200, RZ, 0xc0, !PT ;  /* 0x0000020013ff7812 */ /* 0x000fc4000782c0ff */
[----:B------:R-:W-:Y:S02]  /*426b0*/  LOP3.LUT R16, R16, 0xffffefff, RZ, 0xc0, !PT ;  /* 0xffffefff10107812 */ /* 0x000fe400078ec0ff */
[C---:B------:R-:W-:Y:S02]  /*426c0*/  LOP3.LUT P0, RZ, R22.reuse, 0x2000, RZ, 0xc0, !PT ;  /* 0x0000200016ff7812 */ /* 0x040fe4000780c0ff */
[C---:B------:R-:W-:Y:S02]  /*426d0*/  LOP3.LUT P6, RZ, R22.reuse, 0x1000, RZ, 0xc0, !PT ;  /* 0x0000100016ff7812 */ /* 0x040fe400078cc0ff */
[C---:B------:R-:W-:Y:S02]  /*426e0*/  LOP3.LUT P5, RZ, R22.reuse, 0x800, RZ, 0xc0, !PT ;  /* 0x0000080016ff7812 */ /* 0x040fe400078ac0ff */
[C---:B------:R-:W-:Y:S02]  /*426f0*/  LOP3.LUT P4, RZ, R22.reuse, 0x400, RZ, 0xc0, !PT ;  /* 0x0000040016ff7812 */ /* 0x040fe4000788c0ff */
[----:B------:R-:W-:-:S02]  /*42700*/  LOP3.LUT P3, RZ, R22, 0x200, RZ, 0xc0, !PT ;  /* 0x0000020016ff7812 */ /* 0x000fc4000786c0ff */
[----:B------:R-:W-:Y:S01]  /*42710*/  LOP3.LUT P2, RZ, R22, 0x100, RZ, 0xc0, !PT ;  /* 0x0000010016ff7812 */ /* 0x000fe2000784c0ff */
[----:B---3--:R-:W-:Y:S01]  /*42720*/  @P1 STG.E desc[UR10][R242.64], R239 ;  /* 0x000000eff2001986 */ /* 0x008fe2000c10190a */
[----:B------:R-:W-:-:S13]  /*42730*/  LOP3.LUT P1, RZ, R19, 0x100, RZ, 0xc0, !PT ;  /* 0x0000010013ff7812 */ /* 0x000fda000782c0ff */
[----:B----4-:R1:W-:Y:S01]  /*42740*/  @P1 STG.E desc[UR10][R236.64], R232 ;  /* 0x000000e8ec001986 */ /* 0x0103e2000c10190a */
[----:B------:R-:W-:-:S03]  /*42750*/  LOP3.LUT P1, RZ, R19, 0x80, RZ, 0xc0, !PT ;  /* 0x0000008013ff7812 */ /* 0x000fc6000782c0ff */
[----:B-1----:R-:W3:Y:S10]  /*42760*/  LDL.LU.64 R236, [R1+0xe50] ;  /* 0x000e500001ec7983 */ /* 0x002ef40000300a00 */
        /* <DEDUP_REMOVED lines=23> */
[----:B------:R-:W-:Y:S01]  /*428e0*/  @P3 STG.E desc[UR10][R168.64], R220 ;  /* 0x000000dca8003986 */ /* 0x000fe2000c10190a */
[----:B------:R-:W-:-:S03]  /*428f0*/  LOP3.LUT R16, R16, 0xfffeffff, RZ, 0xc0, !PT ;  /* 0xfffeffff10107812 */ /* 0x000fc600078ec0ff */
[----:B------:R1:W-:Y:S01]  /*42900*/  @P2 STG.E desc[UR10][R170.64], R225 ;  /* 0x000000e1aa002986 */ /* 0x0003e2000c10190a */
[----:B------:R-:W-:Y:S02]  /*42910*/  @P1 LOP3.LUT R16, R16, 0x10000, RZ, 0xfc, !PT ;  /* 0x0001000010101812 */ /* 0x000fe400078efcff */
[----:B------:R-:W-:Y:S01]  /*42920*/  LOP3.LUT P1, RZ, R23, 0x100000, RZ, 0xc0, !PT ;  /* 0x0010000017ff7812 */ /* 0x000fe2000782c0ff */
[----:B-1----:R-:W4:Y:S01]  /*42930*/  LDL.LU.64 R170, [R1+0xe48] ;  /* 0x000e480001aa7983 */ /* 0x002f220000300a00 */
[----:B------:R-:W-:-:S03]  /*42940*/  LOP3.LUT R16, R16, 0xfffdffff, RZ, 0xc0, !PT ;  /* 0xfffdffff10107812 */ /* 0x000fc600078ec0ff */
[----:B------:R-:W2:Y:S08]  /*42950*/  LDL.LU.64 R240, [R1+0xe40] ;  /* 0x000e400001f07983 */ /* 0x000eb00000300a00 */
[----:B------:R-:W-:Y:S02]  /*42960*/  @P1 LOP3.LUT R16, R16, 0x20000, RZ, 0xfc, !PT ;  /* 0x0002000010101812 */ /* 0x000fe400078efcff */
[----:B------:R-:W-:Y:S01]  /*42970*/  LOP3.LUT P1, RZ, R23, 0x200000, RZ, 0xc0, !PT ;  /* 0x0020000017ff7812 */ /* 0x000fe2000782c0ff */
[----:B------:R-:W2:Y:S01]  /*42980*/  LDL.LU.64 R246, [R1+0xe38] ;  /* 0x000e380001f67983 */ /* 0x000ea20000300a00 */
[----:B------:R-:W-:-:S03]  /*42990*/  LOP3.LUT R16, R16, 0xfffbffff, RZ, 0xc0, !PT ;  /* 0xfffbffff10107812 */ /* 0x000fc600078ec0ff */
[----:B------:R-:W2:Y:S04]  /*429a0*/  LDL.LU.64 R250, [R1+0xe30] ;  /* 0x000e300001fa7983 */ /* 0x000ea80000300a00 */
[----:B------:R-:W2:Y:S04]  /*429b0*/  LDL.LU.64 R244, [R1+0xe28] ;  /* 0x000e280001f47983 */ /* 0x000ea80000300a00 */
[----:B------:R-:W-:Y:S01]  /*429c0*/  @P1 LOP3.LUT R16, R16, 0x40000, RZ, 0xfc, !PT ;  /* 0x0004000010101812 */ /* 0x000fe200078efcff */
[----:B------:R-:W2:Y:S01]  /*429d0*/  LDL.LU.64 R248, [R1+0xe20] ;  /* 0x000e200001f87983 */ /* 0x000ea20000300a00 */
[----:B------:R-:W-:-:S02]  /*429e0*/  LOP3.LUT P1, RZ, R23, 0x400000, RZ, 0xc0, !PT ;  /* 0x0040000017ff7812 */ /* 0x000fc4000782c0ff */
[----:B------:R-:W-:Y:S01]  /*429f0*/  LOP3.LUT R16, R16, 0xfff7ffff, RZ, 0xc0, !PT ;  /* 0xfff7ffff10107812 */ /* 0x000fe200078ec0ff */
[----:B------:R-:W2:Y:S01]  /*42a00*/  LDL.LU.64 R24, [R1+0xe18] ;  /* 0x000e180001187983 */ /* 0x000ea20000300a00 */
[----:B------:R-:W-:-:S03]  /*42a10*/  LOP3.LUT R19, R19, 0xfffffffe, RZ, 0xc0, !PT ;  /* 0xfffffffe13137812 */ /* 0x000fc600078ec0ff */
[----:B------:R-:W2:Y:S04]  /*42a20*/  LDL.LU.64 R4, [R1+0xe10] ;  /* 0x000e100001047983 */ /* 0x000ea80000300a00 */
[----:B------:R-:W2:Y:S02]  /*42a30*/  LDL.LU.64 R26, [R1+0xe08] ;  /* 0x000e0800011a7983 */ /* 0x000ea40000300a00 */
[----:B------:R-:W-:Y:S02]  /*42a40*/  @P1 LOP3.LUT R16, R16, 0x80000, RZ, 0xfc, !PT ;  /* 0x0008000010101812 */ /* 0x000fe400078efcff */
[----:B------:R-:W-:Y:S01]  /*42a50*/  LOP3.LUT P1, RZ, R23, 0x800000, RZ, 0xc0, !PT ;  /* 0x0080000017ff7812 */ /* 0x000fe2000782c0ff */
[----:B------:R-:W2:Y:S01]  /*42a60*/  LDL.LU.64 R168, [R1+0xe00] ;  /* 0x000e000001a87983 */ /* 0x000ea20000300a00 */
        /* <DEDUP_REMOVED lines=49> */
[----:B----4-:R1:W-:Y:S04]  /*42d80*/  @P1 STG.E desc[UR10][R170.64], R226 ;  /* 0x000000e2aa001986 */ /* 0x0103e8000c10190a */
[----:B-1----:R-:W3:Y:S04]  /*42d90*/  LDL.LU.64 R170, [R1+0xdf8] ;  /* 0x000df80001aa7983 */ /* 0x002ee80000300a00 */
[----:B------:R-:W4:Y:S04]  /*42da0*/  LDL.LU.64 R220, [R1+0xdf0] ;  /* 0x000df00001dc7983 */ /* 0x000f280000300a00 */
[----:B------:R-:W4:Y:S04]  /*42db0*/  LDL.LU.64 R224, [R1+0xde8] ;  /* 0x000de80001e07983 */ /* 0x000f280000300a00 */
[----:B------:R-:W4:Y:S01]  /*42dc0*/  LDL.LU.64 R230, [R1+0xde0] ;  /* 0x000de00001e67983 */ /* 0x000f220000300a00 */
[----:B------:R-:W-:-:S03]  /*42dd0*/  LOP3.LUT P1, RZ, R19, 0x4, RZ, 0xc0, !PT ;  /* 0x0000000413ff7812 */ /* 0x000fc6000782c0ff */
[----:B------:R-:W4:Y:S04]  /*42de0*/  LDL.LU.64 R234, [R1+0xdd8] ;  /* 0x000dd80001ea7983 */ /* 0x000f280000300a00 */
[----:B------:R-:W4:Y:S04]  /*42df0*/  LDL.LU.64 R228, [R1+0xdd0] ;  /* 0x000dd00001e47983 */ /* 0x000f280000300a00 */
[----:B------:R-:W4:Y:S04]  /*42e00*/  LDL.LU.64 R232, [R1+0xdc8] ;  /* 0x000dc80001e87983 */ /* 0x000f280000300a00 */
[----:B--2---:R1:W-:Y:S01]  /*42e10*/  @P1 STG.E desc[UR10][R240.64], R222 ;  /* 0x000000def0001986 */ /* 0x0043e2000c10190a */
[----:B------:R-:W-:-:S03]  /*42e20*/  LOP3.LUT P1, RZ, R19, 0x2, RZ, 0xc0, !PT ;  /* 0x0000000213ff7812 */ /* 0x000fc6000782c0ff */
[----:B------:R-:W2:Y:S04]  /*42e30*/  LDL.LU.64 R238, [R1+0xdc0] ;  /* 0x000dc00001ee7983 */ /* 0x000ea80000300a00 */
[----:B------:R-:W2:Y:S04]  /*42e40*/  LDL.LU.64 R242, [R1+0xdb8] ;  /* 0x000db80001f27983 */ /* 0x000ea80000300a00 */
[----:B------:R-:W2:Y:S04]  /*42e50*/  LDL.LU.64 R236, [R1+0xdb0] ;  /* 0x000db00001ec7983 */ /* 0x000ea80000300a00 */
[----:B------:R1:W-:Y:S01]  /*42e60*/  @P1 STG.E desc[UR10][R246.64], R227 ;  /* 0x000000e3f6001986 */ /* 0x0003e2000c10190a */
[----:B------:R-:W-:-:S03]  /*42e70*/  LOP3.LUT P1, RZ, R19, 0x1, RZ, 0xc0, !PT ;  /* 0x0000000113ff7812 */ /* 0x000fc6000782c0ff */
[----:B-1----:R-:W2:Y:S04]  /*42e80*/  LDL.LU.64 R240, [R1+0xda8] ;  /* 0x000da80001f07983 */ /* 0x002ea80000300a00 */
[----:B------:R-:W2:Y:S06]  /*42e90*/  LDL.LU.64 R246, [R1+0xda0] ;  /* 0x000da00001f67983 */ /* 0x000eac0000300a00 */
[----:B------:R1:W-:Y:S01]  /*42ea0*/  @P1 STG.E desc[UR10][R250.64], R223 ;  /* 0x000000dffa001986 */ /* 0x0003e2000c10190a */
[----:B------:R-:W-:-:S03]  /*42eb0*/  LOP3.LUT P1, RZ, R16, 0x80000000, RZ, 0xc0, !PT ;  /* 0x8000000010ff7812 */ /* 0x000fc6000782c0ff */
[----:B-1----:R-:W2:Y:S10]  /*42ec0*/  LDL.LU.64 R250, [R1+0xd98] ;  /* 0x000d980001fa7983 */ /* 0x002eb40000300a00 */
        /* <DEDUP_REMOVED lines=18> */
[----:B---3--:R1:W-:Y:S04]  /*42ff0*/  @P1 STG.E desc[UR10][R170.64], R219 ;  /* 0x000000dbaa001986 */ /* 0x0083e8000c10190a */
[----:B-1----:R-:W3:Y:S01]  /*43000*/  LDL.LU.64 R170, [R1+0xd60] ;  /* 0x000d600001aa7983 */ /* 0x002ee20000300a00 */
        /* <DEDUP_REMOVED lines=22> */
[----:B------:R-:W-:Y:S02]  /*43170*/  LOP3.LUT P1, RZ, R16, 0x2000, RZ, 0xc0, !PT ;  /* 0x0000200010ff7812 */ /* 0x000fe4000782c0ff */
[C---:B------:R-:W-:Y:S02]  /*43180*/  LOP3.LUT P0, RZ, R23.reuse, 0x4000, RZ, 0xc0, !PT ;  /* 0x0000400017ff7812 */ /* 0x040fe4000780c0ff */
[C---:B------:R-:W-:Y:S02]  /*43190*/  LOP3.LUT P6, RZ, R23.reuse, 0x2000, RZ, 0xc0, !PT ;  /* 0x0000200017ff7812 */ /* 0x040fe400078cc0ff */
[C---:B------:R-:W-:Y:S02]  /*431a0*/  LOP3.LUT P5, RZ, R23.reuse, 0x1000, RZ, 0xc0, !PT ;  /* 0x0000100017ff7812 */ /* 0x040fe400078ac0ff */
[----:B------:R-:W-:-:S05]  /*431b0*/  LOP3.LUT P4, RZ, R23, 0x800, RZ, 0xc0, !PT ;  /* 0x0000080017ff7812 */ /* 0x000fca000788c0ff */
[----:B------:R-:W-:Y:S01]  /*431c0*/  @P1 STG.E desc[UR10][R250.64], R201 ;  /* 0x000000c9fa001986 */ /* 0x000fe2000c10190a */
[----:B------:R-:W-:Y:S02]  /*431d0*/  LOP3.LUT P1, RZ, R16, 0x1000, RZ, 0xc0, !PT ;  /* 0x0000100010ff7812 */ /* 0x000fe4000782c0ff */
[C---:B------:R-:W-:Y:S02]  /*431e0*/  LOP3.LUT P3, RZ, R23.reuse, 0x400, RZ, 0xc0, !PT ;  /* 0x0000040017ff7812 */ /* 0x040fe4000786c0ff */
[----:B------:R-:W-:-:S09]  /*431f0*/  LOP3.LUT P2, RZ, R23, 0x200, RZ, 0xc0, !PT ;  /* 0x0000020017ff7812 */ /* 0x000fd2000784c0ff */
[----:B------:R-:W-:Y:S04]  /*43200*/  @P1 STG.E desc[UR10][R244.64], R197 ;  /* 0x000000c5f4001986 */ /* 0x000fe8000c10190a */
[----:B------:R-:W-:Y:S04]  /*43210*/  @P0 STG.E desc[UR10][R248.64], R202 ;  /* 0x000000caf8000986 */ /* 0x000fe8000c10190a */
[----:B------:R-:W-:Y:S04]  /*43220*/  @P6 STG.E desc[UR10][R24.64], R198 ;  /* 0x000000c618006986 */ /* 0x000fe8000c10190a */
[----:B------:R-:W-:Y:S04]  /*43230*/  @P5 STG.E desc[UR10][R4.64], R203 ;  /* 0x000000cb04005986 */ /* 0x000fe8000c10190a */
[----:B------:R-:W-:Y:S04]  /*43240*/  @P4 STG.E desc[UR10][R26.64], R199 ;  /* 0x000000c71a004986 */ /* 0x000fe8000c10190a */
[----:B------:R-:W-:Y:S04]  /*43250*/  @P3 STG.E desc[UR10][R168.64], R192 ;  /* 0x000000c0a8003986 */ /* 0x000fe8000c10190a */
[----:B---3--:R1:W-:Y:S04]  /*43260*/  @P2 STG.E desc[UR10][R170.64], R188 ;  /* 0x000000bcaa002986 */ /* 0x0083e8000c10190a */
[----:B-1----:R-:W2:Y:S01]  /*43270*/  LDL.LU.64 R170, [R1+0xd58] ;  /* 0x000d580001aa7983 */ /* 0x002ea20000300a00 */
[----:B------:R-:W-:-:S02]  /*43280*/  LOP3.LUT P0, RZ, R3, 0x10000, RZ, 0xc0, !PT ;  /* 0x0001000003ff7812 */ /* 0x000fc4000780c0ff */
[----:B------:R-:W-:Y:S01]  /*43290*/  LOP3.LUT R20, R20, 0xffdfffff, RZ, 0xc0, !PT ;  /* 0xffdfffff14147812 */ /* 0x000fe200078ec0ff */
[----:B------:R-:W3:Y:S04]  /*432a0*/  LDL.LU.64 R244, [R1+0xd50] ;  /* 0x000d500001f47983 */ /* 0x000ee80000300a00 */
        /* <DEDUP_REMOVED lines=11> */
[----:B------:R-:W-:Y:S01]  /*43360*/  LOP3.LUT R20, R20, 0xff7fffff, RZ, 0xc0, !PT ;  /* 0xff7fffff14147812 */ /* 0x000fe200078ec0ff */
[----:B------:R-:W4:Y:S01]  /*43370*/  LDL.LU.64 R26, [R1+0xd18] ;  /* 0x000d1800011a7983 */ /* 0x000f220000300a00 */
[----:B------:R-:W-:-:S03]  /*43380*/  LOP3.LUT R16, R16, 0xfffffffe, RZ, 0xc0, !PT ;  /* 0xfffffffe10107812 */ /* 0x000fc600078ec0ff */
[----:B------:R-:W4:Y:S01]  /*43390*/  LDL.LU.64 R168, [R1+0xd10] ;  /* 0x000d100001a87983 */ /* 0x000f220000300a00 */
[----:B------:R-:W-:-:S03]  /*433a0*/  LOP3.LUT P1, RZ, R23, 0x100, RZ, 0xc0, !PT ;  /* 0x0000010017ff7812 */ /* 0x000fc6000782c0ff */
[----:B------:R-:W4:Y:S02]  /*433b0*/  LDL.LU.64 R246, [R1+0xd08] ;  /* 0x000d080001f67983 */ /* 0x000f240000300a00 */
        /* <DEDUP_REMOVED lines=41> */
[----:B--2---:R1:W-:Y:S04]  /*43650*/  @P1 STG.E desc[UR10][R170.64], R193 ;  /* 0x000000c1aa001986 */ /* 0x0043e8000c10190a */
[----:B-1----:R-:W2:Y:S06]  /*43660*/  LDL.LU.64 R170, [R1+0xd00] ;  /* 0x000d000001aa7983 */ /* 0x002eac0000300a00 */
        /* <DEDUP_REMOVED lines=23> */
[----:B----4-:R-:W-:Y:S01]  /*437e0*/  @P0 STG.E desc[UR10][R236.64], R194 ;  /* 0x000000c2ec000986 */ /* 0x010fe2000c10190a */
[----:B------:R-:W-:-:S13]  /*437f0*/  LOP3.LUT P0, RZ, R16, 0x400, RZ, 0xc0, !PT ;  /* 0x0000040010ff7812 */ /* 0x000fda000780c0ff */
[----:B------:R1:W-:Y:S01]  /*43800*/  @P0 STG.E desc[UR10][R250.64], R190 ;  /* 0x000000befa000986 */ /* 0x0003e2000c10190a */
[----:B------:R-:W-:-:S03]  /*43810*/  LOP3.LUT P0, RZ, R16, 0x200, RZ, 0xc0, !PT ;  /* 0x0000020010ff7812 */ /* 0x000fc6000780c0ff */
[----:B-1----:R-:W4:Y:S10]  /*43820*/  LDL.LU.64 R250, [R1+0xcf0] ;  /* 0x000cf00001fa7983 */ /* 0x002f340000300a00 */
        /* <DEDUP_REMOVED lines=9> */
[----:B------:R-:W-:Y:S01]  /*438c0*/  @P0 STG.E desc[UR10][R240.64], R180 ;  /* 0x000000b4f0000986 */ /* 0x000fe2000c10190a */
[----:B------:R-:W-:-:S03]  /*438d0*/  LOP3.LUT P0, RZ, R16, 0x20, RZ, 0xc0, !PT ;  /* 0x0000002010ff7812 */ /* 0x000fc6000780c0ff */
[----:B------:R-:W4:Y:S10]  /*438e0*/  LDL.LU.64 R238, [R1+0xcd0] ;  /* 0x000cd00001ee7983 */ /* 0x000f340000300a00 */
[----:B------:R1:W-:Y:S04]  /*438f0*/  @P0 STG.E desc[UR10][R26.64], R185 ;  /* 0x000000b91a000986 */ /* 0x0003e8000c10190a */
[----:B-1----:R-:W4:Y:S01]  /*43900*/  LDL.LU.64 R26, [R1+0xcc8] ;  /* 0x000cc800011a7983 */ /* 0x002f220000300a00 */
[----:B------:R-:W-:-:S03]  /*43910*/  LOP3.LUT P0, RZ, R16, 0x10, RZ, 0xc0, !PT ;  /* 0x0000001010ff7812 */ /* 0x000fc6000780c0ff */
[----:B------:R-:W4:Y:S10]  /*43920*/  LDL.LU.64 R242, [R1+0xcc0] ;  /* 0x000cc00001f27983 */ /* 0x000f340000300a00 */
[----:B------:R1:W-:Y:S01]  /*43930*/  @P0 STG.E desc[UR10][R168.64], R181 ;  /* 0x000000b5a8000986 */ /* 0x0003e2000c10190a */
[----:B------:R-:W-:-:S03]  /*43940*/  LOP3.LUT P0, RZ, R16, 0x8, RZ, 0xc0, !PT ;  /* 0x0000000810ff7812 */ /* 0x000fc6000780c0ff */
[----:B-1----:R-:W4:Y:S10]  /*43950*/  LDL.LU.64 R168, [R1+0xcb8] ;  /* 0x000cb80001a87983 */ /* 0x002f340000300a00 */
[----:B------:R-:W-:Y:S01]  /*43960*/  @P0 STG.E desc[UR10][R246.64], R186 ;  /* 0x000000baf6000986 */ /* 0x000fe2000c10190a */
[----:B------:R-:W-:-:S03]  /*43970*/  LOP3.LUT P0, RZ, R16, 0x4, RZ, 0xc0, !PT ;  /* 0x0000000410ff7812 */ /* 0x000fc6000780c0ff */
[----:B------:R-:W4:Y:S10]  /*43980*/  LDL.LU.64 R236, [R1+0xcb0] ;  /* 0x000cb00001ec7983 */ /* 0x000f340000300a00 */
[----:B--2---:R1:W-:Y:S04]  /*43990*/  @P0 STG.E desc[UR10][R170.64], R182 ;  /* 0x000000b6aa000986 */ /* 0x0043e8000c10190a */
[----:B-1----:R-:W2:Y:S01]  /*439a0*/  LDL.LU.64 R170, [R1+0xca8] ;  /* 0x000ca80001aa7983 */ /* 0x002ea20000300a00 */
[----:B------:R-:W-:-:S03]  /*439b0*/  LOP3.LUT P0, RZ, R16, 0x2, RZ, 0xc0, !PT ;  /* 0x0000000210ff7812 */ /* 0x000fc6000780c0ff */
[----:B------:R-:W2:Y:S10]  /*439c0*/  LDL.LU.64 R240, [R1+0xca0] ;  /* 0x000ca00001f07983 */ /* 0x000eb40000300a00 */
[----:B---3--:R1:W-:Y:S01]  /*439d0*/  @P0 STG.E desc[UR10][R244.64], R187 ;  /* 0x000000bbf4000986 */ /* 0x0083e2000c10190a */
[----:B------:R-:W-:-:S03]  /*439e0*/  LOP3.LUT P0, RZ, R16, 0x1, RZ, 0xc0, !PT ;  /* 0x0000000110ff7812 */ /* 0x000fc6000780c0ff */
[----:B-1----:R-:W3:Y:S04]  /*439f0*/  LDL.LU.64 R244, [R1+0xc98] ;  /* 0x000c980001f47983 */ /* 0x002ee80000300a00 */
[----:B------:R-:W3:Y:S06]  /*43a00*/  LDL.LU.64 R246, [R1+0xc90] ;  /* 0x000c900001f67983 */ /* 0x000eec0000300a00 */
[----:B----4-:R-:W-:Y:S01]  /*43a10*/  @P0 STG.E desc[UR10][R250.64], R183 ;  /* 0x000000b7fa000986 */ /* 0x010fe2000c10190a */
[----:B------:R-:W-:-:S13]  /*43a20*/  LOP3.LUT P0, RZ, R20, 0x80000000, RZ, 0xc0, !PT ;  /* 0x8000000014ff7812 */ /* 0x000fda000780c0ff */
[----:B------:R1:W-:Y:S01]  /*43a30*/  @P0 STG.E desc[UR10][R248.64], R176 ;  /* 0x000000b0f8000986 */ /* 0x0003e2000c10190a */
[----:B------:R-:W-:-:S03]  /*43a40*/  LOP3.LUT P0, RZ, R20, 0x40000000, RZ, 0xc0, !PT ;  /* 0x4000000014ff7812 */ /* 0x000fc6000780c0ff */
[----:B-1----:R-:W4:Y:S10]  /*43a50*/  LDL.LU.64 R248, [R1+0xc88] ;  /* 0x000c880001f87983 */ /* 0x002f340000300a00 */
[----:B------:R1:W-:Y:S01]  /*43a60*/  @P0 STG.E desc[UR10][R24.64], R172 ;  /* 0x000000ac18000986 */ /* 0x0003e2000c10190a */
[----:B------:R-:W-:-:S03]  /*43a70*/  LOP3.LUT P0, RZ, R20, 0x20000000, RZ, 0xc0, !PT ;  /* 0x2000000014ff7812 */ /* 0x000fc6000780c0ff */
[----:B------:R-:W4:Y:S04]  /*43a80*/  LDL.LU.64 R250, [R1+0xc80] ;  /* 0x000c800001fa7983 */ /* 0x000f280000300a00 */
[----:B-1----:R-:W4:Y:S06]  /*43a90*/  LDL.LU.64 R24, [R1+0xc78] ;  /* 0x000c780001187983 */ /* 0x002f2c0000300a00 */
[----:B------:R1:W-:Y:S01]  /*43aa0*/  @P0 STG.E desc[UR10][R4.64], R177 ;  /* 0x000000b104000986 */ /* 0x0003e2000c10190a */
[----:B------:R-:W-:-:S03]  /*43ab0*/  LOP3.LUT P0, RZ, R20, 0x10000000, RZ, 0xc0, !PT ;  /* 0x1000000014ff7812 */ /* 0x000fc6000780c0ff */
[----:B-1----:R-:W4:Y:S10]  /*43ac0*/  LDL.LU.64 R4, [R1+0xb80] ;  /* 0x000b800001047983 */ /* 0x002f340000300a00 */
[----:B------:R-:W-:Y:S01]  /*43ad0*/  @P0 STG.E desc[UR10][R238.64], R173 ;  /* 0x000000adee000986 */ /* 0x000fe2000c10190a */
[----:B------:R-:W-:-:S13]  /*43ae0*/  LOP3.LUT P0, RZ, R20, 0x8000000, RZ, 0xc0, !PT ;  /* 0x0800000014ff7812 */ /* 0x000fda000780c0ff */
        /* <DEDUP_REMOVED lines=10> */
[----:B--2---:R1:W-:Y:S04]  /*43b90*/  @P0 STG.E desc[UR10][R170.64], R12 ;  /* 0x0000000caa000986 */ /* 0x0043e8000c10190a */
[----:B-1----:R-:W2:Y:S01]  /*43ba0*/  LDL.LU.64 R170, [R1+0xc68] ;  /* 0x000c680001aa7983 */ /* 0x002ea20000300a00 */
[----:B------:R-:W-:Y:S02]  /*43bb0*/  LOP3.LUT P0, RZ, R20, 0x400000, RZ, 0xc0, !PT ;  /* 0x0040000014ff7812 */ /* 0x000fe4000780c0ff */
[C---:B------:R-:W-:Y:S02]  /*43bc0*/  LOP3.LUT P2, RZ, R3.reuse, 0x8000, RZ, 0xc0, !PT ;  /* 0x0000800003ff7812 */ /* 0x040fe4000784c0ff */
[----:B------:R-:W-:-:S09]  /*43bd0*/  LOP3.LUT P3, RZ, R3, 0x4000, RZ, 0xc0, !PT ;  /* 0x0000400003ff7812 */ /* 0x000fd2000786c0ff */
[----:B------:R-:W-:Y:S01]  /*43be0*/  @P0 STG.E desc[UR10][R240.64], R8 ;  /* 0x00000008f0000986 */ /* 0x000fe2000c10190a */
[----:B------:R-:W-:Y:S02]  /*43bf0*/  LOP3.LUT P0, RZ, R20, 0x200000, RZ, 0xc0, !PT ;  /* 0x0020000014ff7812 */ /* 0x000fe4000780c0ff */
[C---:B------:R-:W-:Y:S02]  /*43c00*/  LOP3.LUT P4, RZ, R3.reuse, 0x2000, RZ, 0xc0, !PT ;  /* 0x0000200003ff7812 */ /* 0x040fe4000788c0ff */
[C---:B------:R-:W-:Y:S02]  /*43c10*/  LOP3.LUT P5, RZ, R3.reuse, 0x1000, RZ, 0xc0, !PT ;  /* 0x0000100003ff7812 */ /* 0x040fe400078ac0ff */
[C---:B------:R-:W-:Y:S02]  /*43c20*/  LOP3.LUT P6, RZ, R3.reuse, 0x800, RZ, 0xc0, !PT ;  /* 0x0000080003ff7812 */ /* 0x040fe400078cc0ff */
[----:B------:R-:W-:-:S05]  /*43c30*/  LOP3.LUT P1, RZ, R3, 0x400, RZ, 0xc0, !PT ;  /* 0x0000040003ff7812 */ /* 0x000fca000782c0ff */
[----:B---3--:R1:W-:Y:S04]  /*43c40*/  @P0 STG.E desc[UR10][R244.64], R13 ;  /* 0x0000000df4000986 */ /* 0x0083e8000c10190a */
[----:B------:R-:W-:Y:S04]  /*43c50*/  @P2 STG.E desc[UR10][R246.64], R9 ;  /* 0x00000009f6002986 */ /* 0x000fe8000c10190a */
[----:B-1----:R-:W3:Y:S01]  /*43c60*/  LDL.LU.64 R244, [R1+0xb70] ;  /* 0x000b700001f47983 */ /* 0x002ee20000300a00 */
[----:B------:R-:W-:-:S03]  /*43c70*/  LOP3.LUT P2, RZ, R20, 0x80000, RZ, 0xc0, !PT ;  /* 0x0008000014ff7812 */ /* 0x000fc6000784c0ff */
[----:B----4-:R1:W-:Y:S01]  /*43c80*/  @P3 STG.E desc[UR10][R248.64], R14 ;  /* 0x0000000ef8003986 */ /* 0x0103e2000c10190a */
[----:B------:R-:W-:-:S03]  /*43c90*/  LOP3.LUT P3, RZ, R20, 0x40000, RZ, 0xc0, !PT ;  /* 0x0004000014ff7812 */ /* 0x000fc6000786c0ff */
[----:B------:R-:W-:Y:S04]  /*43ca0*/  @P4 STG.E desc[UR10][R250.64], R10 ;  /* 0x0000000afa004986 */ /* 0x000fe8000c10190a */
[----:B-1----:R-:W4:Y:S04]  /*43cb0*/  LDL.LU.64 R248, [R1+0xc60] ;  /* 0x000c600001f87983 */ /* 0x002f280000300a00 */
[----:B------:R1:W-:Y:S04]  /*43cc0*/  @P5 STG.E desc[UR10][R24.64], R15 ;  /* 0x0000000f18005986 */ /* 0x0003e8000c10190a */
[----:B-1----:R-:W4:Y:S04]  /*43cd0*/  LDL.LU.64 R24, [R1+0xb68] ;  /* 0x000b680001187983 */ /* 0x002f280000300a00 */
[----:B------:R1:W-:Y:S01]  /*43ce0*/  @P6 STG.E desc[UR10][R4.64], R11 ;  /* 0x0000000b04006986 */ /* 0x0003e2000c10190a */
[----:B------:R-:W-:Y:S01]  /*43cf0*/  VIADD R2, R6, 0x1f3 ;  /* 0x000001f306027836 */ /* 0x000fe20000000000 */
[----:B------:R-:W-:-:S02]  /*43d00*/  LOP3.LUT P0, RZ, R20, 0x100000, RZ, 0xc0, !PT ;  /* 0x0010000014ff7812 */ /* 0x000fc4000780c0ff */
[----:B------:R-:W-:Y:S01]  /*43d10*/  LOP3.LUT P4, RZ, R20, 0x20000, RZ, 0xc0, !PT ;  /* 0x0002000014ff7812 */ /* 0x000fe2000788c0ff */
[----:B------:R-:W-:Y:S01]  /*43d20*/  VIADD R3, R6, 0x1f4 ;  /* 0x000001f406037836 */ /* 0x000fe20000000000 */
[----:B------:R-:W-:Y:S01]  /*43d30*/  LOP3.LUT P5, RZ, R20, 0x10000, RZ, 0xc0, !PT ;  /* 0x0001000014ff7812 */ /* 0x000fe200078ac0ff */
[----:B------:R-:W4:Y:S04]  /*43d40*/  LDS.128 R8, [R0] ;  /* 0x0000000000087984 */ /* 0x000f280000000c00 */
[----:B-1----:R-:W4:Y:S04]  /*43d50*/  LDL.LU.64 R4, [R1+0xc58] ;  /* 0x000c580001047983 */ /* 0x002f280000300a00 */
[----:B------:R1:W-:Y:S04]  /*43d60*/  @P1 STG.E desc[UR10][R26.64], R32 ;  /* 0x000000201a001986 */ /* 0x0003e8000c10190a */
[----:B-1----:R-:W4:Y:S04]  /*43d70*/  LDL.LU.64 R26, [R1+0xb60] ;  /* 0x000b6000011a7983 */ /* 0x002f280000300a00 */
[----:B------:R1:W-:Y:S04]  /*43d80*/  @P2 STG.E desc[UR10][R168.64], R28 ;  /* 0x0000001ca8002986 */ /* 0x0003e8000c10190a */
[----:B-1----:R-:W4:Y:S04]  /*43d90*/  LDL.LU.64 R168, [R1+0xc50] ;  /* 0x000c500001a87983 */ /* 0x002f280000300a00 */
[----:B--2---:R1:W-:Y:S04]  /*43da0*/  @P3 STG.E desc[UR10][R170.64], R33 ;  /* 0x00000021aa003986 */ /* 0x0043e8000c10190a */
[----:B-1----:R-:W2:Y:S01]  /*43db0*/  LDL.LU.64 R170, [R1+0xb58] ;  /* 0x000b580001aa7983 */ /* 0x002ea20000300a00 */
[----:B------:R-:W-:Y:S01]  /*43dc0*/  ISETP.LT.AND P1, PT, R2, UR4, !P0 ;  /* 0x0000000402007c0c */ /* 0x000fe2000c721270 */
[----:B------:R-:W-:Y:S01]  /*43dd0*/  VIADD R2, R6, 0x177 ;  /* 0x0000017706027836 */ /* 0x000fe20000000000 */
[----:B------:R-:W-:-:S04]  /*43de0*/  LOP3.LUT P6, RZ, R20, 0x8000, RZ, 0xc0, !PT ;  /* 0x0000800014ff7812 */ /* 0x000fc800078cc0ff */
[----:B------:R-:W-:Y:S01]  /*43df0*/  ISETP.LT.AND P3, PT, R2, UR5, !P0 ;  /* 0x0000000502007c0c */ /* 0x000fe2000c761270 */
[----:B------:R-:W-:Y:S01]  /*43e00*/  VIADD R2, R6, 0x176 ;  /* 0x0000017606027836 */ /* 0x000fe20000000000 */
[----:B------:R-:W-:Y:S01]  /*43e10*/  ULDC UR5, c[0x0][0x22c] ;  /* 0x00008b0000057ab9 */ /* 0x000fe20000000800 */
[----:B---3--:R1:W-:Y:S03]  /*43e20*/  @P4 STG.E desc[UR10][R244.64], R29 ;  /* 0x0000001df4004986 */ /* 0x0083e6000c10190a */
[----:B------:R-:W-:Y:S01]  /*43e30*/  ISETP.LT.AND P4, PT, R2, UR5, !P0 ;  /* 0x0000000502007c0c */ /* 0x000fe2000c781270 */
[----:B------:R-:W-:Y:S01]  /*43e40*/  VIADD R2, R6, 0x178 ;  /* 0x0000017806027836 */ /* 0x000fe20000000000 */
[----:B------:R-:W-:Y:S01]  /*43e50*/  ULDC UR5, c[0x0][0x22c] ;  /* 0x00008b0000057ab9 */ /* 0x000fe20000000800 */
[----:B-1----:R-:W3:Y:S04]  /*43e60*/  LDL.LU.64 R244, [R1+0xc48] ;  /* 0x000c480001f47983 */ /* 0x002ee80000300a00 */
[----:B----4-:R1:W-:Y:S01]  /*43e70*/  @P5 STG.E desc[UR10][R248.64], R34 ;  /* 0x00000022f8005986 */ /* 0x0103e2000c10190a */
[----:B------:R-:W-:Y:S01]  /*43e80*/  ISETP.LT.AND P5, PT, R2, UR5, !P0 ;  /* 0x0000000502007c0c */ /* 0x000fe2000c7a1270 */
[----:B------:R-:W-:Y:S01]  /*43e90*/  VIADD R2, R6, 0x179 ;  /* 0x0000017906027836 */ /* 0x000fe20000000000 */
[----:B------:R-:W-:Y:S01]  /*43ea0*/  ULDC UR5, c[0x0][0x22c] ;  /* 0x00008b0000057ab9 */ /* 0x000fe20000000800 */
[----:B-1----:R-:W4:Y:S04]  /*43eb0*/  LDL.LU.64 R248, [R1+0xb50] ;  /* 0x000b500001f87983 */ /* 0x002f280000300a00 */
[----:B------:R1:W-:Y:S01]  /*43ec0*/  @P6 STG.E desc[UR10][R24.64], R30 ;  /* 0x0000001e18006986 */ /* 0x0003e2000c10190a */
[----:B------:R-:W-:-:S03]  /*43ed0*/  ISETP.LT.AND P6, PT, R2, UR5, !P0 ;  /* 0x0000000502007c0c */ /* 0x000fc6000c7c1270 */
[----:B-1----:R-:W4:Y:S04]  /*43ee0*/  LDL.LU.64 R24, [R1+0xc40] ;  /* 0x000c400001187983 */ /* 0x002f280000300a00 */
[----:B------:R1:W-:Y:S01]  /*43ef0*/  @P4 STG.E desc[UR10][R4.64], R35 ;  /* 0x0000002304004986 */ /* 0x0003e2000c10190a */
[----:B------:R-:W-:Y:S01]  /*43f00*/  VIADD R2, R6, 0x17a ;  /* 0x0000017a06027836 */ /* 0x000fe20000000000 */
[----:B------:R-:W-:Y:S02]  /*43f10*/  ULDC UR5, c[0x0][0x22c] ;  /* 0x00008b0000057ab9 */ /* 0x000fe40000000800 */
        /* <DEDUP_REMOVED lines=9> */
[----:B------:R-:W-:-:S04]  /*43fb0*/  ULDC UR5, c[0x0][0x22c] ;  /* 0x00008b0000057ab9 */ /* 0x000fc80000000800 */
        /* <DEDUP_REMOVED lines=559> */
[----:B------:R-:W-:Y:S01]  /*462b0*/  ULDC UR5, c[0x0][0x22c] ;  /* 0x00008b0000057ab9 */ /* 0x000fe20000000800 */
[----:B------:R-:W2:Y:S03]  /*462c0*/  LDL.LU.64 R232, [R1+0x850] ;  /* 0x0008500001e87983 */ /* 0x000ea60000300a00 */
        /* <DEDUP_REMOVED lines=11> */
[----:B------:R-:W2:Y:S04]  /*46380*/  LDL.LU.64 R236, [R1+0x838] ;  /* 0x0008380001ec7983 */ /* 0x000ea80000300a00 */
[----:B------:R-:W2:Y:S04]  /*46390*/  LDL.LU.64 R240, [R1+0x830] ;  /* 0x0008300001f07983 */ /* 0x000ea80000300a00 */
[----:B------:R-:W2:Y:S04]  /*463a0*/  LDL.LU.64 R246, [R1+0x828] ;  /* 0x0008280001f67983 */ /* 0x000ea80000300a00 */
[----:B------:R-:W2:Y:S04]  /*463b0*/  LDL.LU.64 R250, [R1+0x820] ;  /* 0x0008200001fa7983 */ /* 0x000ea80000300a00 */
[----:B---3--:R1:W-:Y:S01]  /*463c0*/  @P4 STG.E desc[UR10][R244.64], R157 ;  /* 0x0000009df4004986 */ /* 0x0083e2000c10190a */
        /* <DEDUP_REMOVED lines=23> */
[C---:B------:R-:W-:Y:S01]  /*46540*/  VIADD R2, R6.reuse, 0x1f2 ;  /* 0x000001f206027836 */ /* 0x040fe20000000000 */
[----:B------:R-:W-:Y:S01]  /*46550*/  ISETP.LT.AND P2, PT, R3, UR4, !P0 ;  /* 0x0000000403007c0c */ /* 0x000fe2000c741270 */
[----:B------:R-:W-:Y:S01]  /*46560*/  VIADD R3, R6, 0x1f5 ;  /* 0x000001f506037836 */ /* 0x000fe20000000000 */
[----:B------:R-:W-:-:S02]  /*46570*/  ULDC UR5, c[0x0][0x22c] ;  /* 0x00008b0000057ab9 */ /* 0x000fc40000000800 */
[----:B------:R-:W-:Y:S02]  /*46580*/  ISETP.LT.AND P4, PT, R2, UR5, !P0 ;  /* 0x0000000502007c0c */ /* 0x000fe4000c781270 */
[----:B------:R-:W-:Y:S01]  /*46590*/  ISETP.LT.AND P3, PT, R3, UR4, !P0 ;  /* 0x0000000403007c0c */ /* 0x000fe2000c761270 */
[C---:B------:R-:W-:Y:S02]  /*465a0*/  VIADD R3, R6.reuse, 0x1f6 ;  /* 0x000001f606037836 */ /* 0x040fe40000000000 */
[C---:B------:R-:W-:Y:S02]  /*465b0*/  VIADD R2, R6.reuse, 0x1f7 ;  /* 0x000001f706027836 */ /* 0x040fe40000000000 */
[----:B------:R1:W-:Y:S01]  /*465c0*/  @P6 STG.E desc[UR10][R232.64], R148 ;  /* 0x00000094e8006986 */ /* 0x0003e2000c10190a */
[----:B------:R-:W-:Y:S01]  /*465d0*/  ISETP.LT.AND P5, PT, R3, UR4, !P0 ;  /* 0x0000000403007c0c */ /* 0x000fe2000c7a1270 */
[----:B------:R-:W-:Y:S01]  /*465e0*/  VIADD R3, R6, 0x1f8 ;  /* 0x000001f806037836 */ /* 0x000fe20000000000 */
[----:B------:R-:W-:Y:S01]  /*465f0*/  ISETP.LT.AND P6, PT, R2, UR4, !P0 ;  /* 0x0000000402007c0c */ /* 0x000fe2000c7c1270 */
[----:B------:R-:W-:-:S02]  /*46600*/  VIADD R2, R6, 0x1f9 ;  /* 0x000001f906027836 */ /* 0x000fc40000000000 */
[----:B------:R-:W-:Y:S01]  /*46610*/  VIADD R0, R6, 0x1fb ;  /* 0x000001fb06007836 */ /* 0x000fe20000000000 */
[----:B------:R1:W-:Y:S01]  /*46620*/  @P4 STG.E desc[UR10][R238.64], R161 ;  /* 0x000000a1ee004986 */ /* 0x0003e2000c10190a */
[----:B------:R-:W-:-:S03]  /*46630*/  ISETP.LT.AND P4, PT, R3, UR4, !P0 ;  /* 0x0000000403007c0c */ /* 0x000fc6000c781270 */
[----:B------:R1:W-:Y:S01]  /*46640*/  @P1 STG.E desc[UR10][R242.64], R149 ;  /* 0x00000095f2001986 */ /* 0x0003e2000c10190a */
[----:B------:R-:W-:Y:S01]  /*46650*/  ISETP.LT.AND P1, PT, R2, UR4, !P0 ;  /* 0x0000000402007c0c */ /* 0x000fe2000c721270 */
[----:B------:R-:W-:Y:S02]  /*46660*/  VIADD R2, R6, 0x1fa ;  /* 0x000001fa06027836 */ /* 0x000fe40000000000 */
[----:B------:R1:W-:Y:S04]  /*46670*/  @P2 STG.E desc[UR10][R236.64], R162 ;  /* 0x000000a2ec002986 */ /* 0x0003e8000c10190a */
[----:B------:R1:W-:Y:S01]  /*46680*/  @P3 STG.E desc[UR10][R240.64], R150 ;  /* 0x00000096f0003986 */ /* 0x0003e2000c10190a */
[----:B------:R-:W-:Y:S01]  /*46690*/  ISETP.LT.AND P3, PT, R0, UR4, !P0 ;  /* 0x0000000400007c0c */ /* 0x000fe2000c761270 */
[----:B------:R-:W-:Y:S01]  /*466a0*/  VIADD R0, R6, 0x1fd ;  /* 0x000001fd06007836 */ /* 0x000fe20000000000 */
[----:B------:R-:W-:Y:S01]  /*466b0*/  ISETP.LT.AND P2, PT, R2, UR4, !P0 ;  /* 0x0000000402007c0c */ /* 0x000fe2000c741270 */
[----:B------:R1:W-:Y:S01]  /*466c0*/  @P5 STG.E desc[UR10][R246.64], R163 ;  /* 0x000000a3f6005986 */ /* 0x0003e2000c10190a */
[----:B------:R-:W-:-:S03]  /*466d0*/  VIADD R2, R6, 0x1fc ;  /* 0x000001fc06027836 */ /* 0x000fc60000000000 */
[----:B------:R1:W-:Y:S01]  /*466e0*/  @P6 STG.E desc[UR10][R250.64], R151 ;  /* 0x00000097fa006986 */ /* 0x0003e2000c10190a */
[----:B------:R-:W-:Y:S01]  /*466f0*/  ISETP.LT.AND P6, PT, R0, UR4, !P0 ;  /* 0x0000000400007c0c */ /* 0x000fe2000c7c1270 */
[C---:B------:R-:W-:Y:S02]  /*46700*/  VIADD R0, R6.reuse, 0x1fe ;  /* 0x000001fe06007836 */ /* 0x040fe40000000000 */
[----:B------:R-:W-:Y:S01]  /*46710*/  VIADD R6, R6, 0x1ff ;  /* 0x000001ff06067836 */ /* 0x000fe20000000000 */
[----:B------:R-:W-:Y:S01]  /*46720*/  ISETP.LT.AND P5, PT, R2, UR4, !P0 ;  /* 0x0000000402007c0c */ /* 0x000fe2000c7a1270 */
[----:B---3--:R1:W-:Y:S01]  /*46730*/  @P4 STG.E desc[UR10][R244.64], R164 ;  /* 0x000000a4f4004986 */ /* 0x0083e2000c10190a */
[----:B------:R-:W-:Y:S02]  /*46740*/  ISETP.LT.AND P4, PT, R0, UR4, !P0 ;  /* 0x0000000400007c0c */ /* 0x000fe4000c781270 */
[----:B------:R-:W-:Y:S01]  /*46750*/  ISETP.LT.AND P0, PT, R6, UR4, !P0 ;  /* 0x0000000406007c0c */ /* 0x000fe2000c701270 */
[----:B----4-:R1:W-:Y:S04]  /*46760*/  @P1 STG.E desc[UR10][R248.64], R8 ;  /* 0x00000008f8001986 */ /* 0x0103e8000c10190a */
[----:B------:R1:W-:Y:S04]  /*46770*/  @P2 STG.E desc[UR10][R24.64], R165 ;  /* 0x000000a518002986 */ /* 0x0003e8000c10190a */
[----:B------:R1:W-:Y:S04]  /*46780*/  @P3 STG.E desc[UR10][R4.64], R9 ;  /* 0x0000000904003986 */ /* 0x0003e8000c10190a */
[----:B------:R1:W-:Y:S04]  /*46790*/  @P5 STG.E desc[UR10][R26.64], R166 ;  /* 0x000000a61a005986 */ /* 0x0003e8000c10190a */
[----:B------:R1:W-:Y:S04]  /*467a0*/  @P6 STG.E desc[UR10][R168.64], R10 ;  /* 0x0000000aa8006986 */ /* 0x0003e8000c10190a */
[----:B--2---:R1:W-:Y:S01]  /*467b0*/  @P4 STG.E desc[UR10][R170.64], R167 ;  /* 0x000000a7aa004986 */ /* 0x0043e2000c10190a */
[----:B------:R-:W-:Y:S05]  /*467c0*/  @!P0 EXIT ;  /* 0x000000000000894d */ /* 0x000fea0003800000 */
[----:B-1----:R-:W2:Y:S04]  /*467d0*/  LDL.LU.64 R170, [R1+0x800] ;  /* 0x0008000001aa7983 */ /* 0x002ea80000300a00 */
[----:B--2---:R-:W-:Y:S01]  /*467e0*/  STG.E desc[UR10][R170.64], R11 ;  /* 0x0000000baa007986 */ /* 0x004fe2000c10190a */
[----:B------:R-:W-:Y:S05]  /*467f0*/  EXIT ;  /* 0x000000000000794d */ /* 0x000fea0003800000 */
.L_x_2:
[----:B------:R-:W-:-:S00]  /*46800*/  BRA `(.L_x_2) ;  /* 0xfffffffc00fc7947 */ /* 0x000fc0000383ffff */
[----:B------:R-:W-:-:S00]  /*46810*/  NOP ;  /* 0x0000000000007918 */ /* 0x000fc00000000000 */
        /* <DEDUP_REMOVED lines=14> */
.L_x_3:


//--------------------- .nv.shared.matmul_kernel  --------------------------
	.section	.nv.shared.matmul_kernel,"aw",@nobits
	.sectionflags	@""
	.align	16
	.zero		1024


//--------------------- .nv.shared.reserved.0     --------------------------
	.section	.nv.shared.reserved.0,"aw",@nobits
	.weak		__nv_reservedSMEM_offset_0_alias
	.size		__nv_reservedSMEM_offset_0_alias, 0, 0
	.other		__nv_reservedSMEM_offset_0_alias,@"STO_CUDA_RESERVED_SHARED STV_DEFAULT"
__nv_reservedSMEM_offset_0_alias:
	.zero		0


//--------------------- .nv.constant0.matmul_kernel --------------------------
	.section	.nv.constant0.matmul_kernel,"a",@progbits
	.sectionflags	@""
	.align	4
.nv.constant0.matmul_kernel:
	.zero		608


//--------------------- SYMBOLS --------------------------

	.type		.nv.reservedSmem.offset0,@object
	.size		.nv.reservedSmem.offset0,0x4
